def matmul_kernel(
    a_ptr,
    b_ptr,
    c_ptr,
    M,
    N,
    K,
    stride_am,
    stride_ak,
    stride_bk,
    stride_bn,
    stride_cm,
    stride_cn,
    BLOCK_M: tl.constexpr,
    BLOCK_N: tl.constexpr,
    BLOCK_K: tl.constexpr,
    GROUP_M: tl.constexpr,
):
    pid = tl.program_id(axis=0)
    num_pid_m = tl.cdiv(M, BLOCK_M)
    num_pid_n = tl.cdiv(N, BLOCK_N)
    num_pid_in_group = GROUP_M * num_pid_n
    group_id = pid // num_pid_in_group
    first_pid_m = group_id * GROUP_M
    group_size_m = min(num_pid_m - first_pid_m, GROUP_M)
    pid_m = first_pid_m + ((pid % num_pid_in_group) % group_size_m)
    pid_n = (pid % num_pid_in_group) // group_size_m

    offs_am = (pid_m * BLOCK_M + tl.arange(0, BLOCK_M)) % M
    offs_bn = (pid_n * BLOCK_N + tl.arange(0, BLOCK_N)) % N
    offs_k = tl.arange(0, BLOCK_K)
    a_ptrs = a_ptr + offs_am[:, None] * stride_am + offs_k[None, :] * stride_ak
    b_ptrs = b_ptr + offs_k[:, None] * stride_bk + offs_bn[None, :] * stride_bn

    acc = tl.zeros((BLOCK_M, BLOCK_N), dtype=tl.float32)
    for kk in range(0, tl.cdiv(K, BLOCK_K)):
        a = tl.load(a_ptrs, mask=offs_k[None, :] < K - kk * BLOCK_K, other=0.0)
        b = tl.load(b_ptrs, mask=offs_k[:, None] < K - kk * BLOCK_K, other=0.0)
        acc = tl.dot(a, b, acc)
        a_ptrs += BLOCK_K * stride_ak
        b_ptrs += BLOCK_K * stride_bk

    c = acc.to(c_ptr.dtype.element_ty)
    offs_cm = pid_m * BLOCK_M + tl.arange(0, BLOCK_M)
    offs_cn = pid_n * BLOCK_N + tl.arange(0, BLOCK_N)
    c_ptrs = c_ptr + offs_cm[:, None] * stride_cm + offs_cn[None, :] * stride_cn
    mask = (offs_cm[:, None] < M) & (offs_cn[None, :] < N)
    tl.store(c_ptrs, c, mask=mask)

# config = {"BLOCK_K": 32, "BLOCK_M": 512, "BLOCK_N": 128, "GROUP_M": 1, "arch": "sm_100", "dtype": "fp8e5m2", "num_ctas": 1, "num_stages": 3, "num_warps": 4}
# arch = sm_100


// ===== COMPILED SASS (sm_100a) =====

	.target	sm_100a

	.elftype	@"ET_EXEC"


//--------------------- .note.nv.tkinfo           --------------------------
	.section	.note.nv.tkinfo,"",@"SHT_NOTE"
	.sectionflags	@"SHF_NOTE_NV_TKINFO"
	.tkinfo
        /*0018*/ 	.word	0x00000081
        /*0030*/ 	.string	""
        /*0030*/ 	.string	"ptxas-blackwell"
        /*0030*/ 	.string	"Cuda compilation tools, release 12.9, V12.9.86"
        /*0030*/ 	.string	"Build cuda_12.9.r12.9/compiler.36037853_0"
        /*0030*/ 	.string	"-v  -suppress-debug-info  -lineinfo  -arch sm_100a "



//--------------------- .note.nv.cuver            --------------------------
	.section	.note.nv.cuver,"",@"SHT_NOTE"
	.sectionflags	@"SHF_NOTE_NV_CUVER"
        /*0018*/ 	.short	0x0001
        /*001a*/ 	.short	0x0064
        /*001c*/ 	.short	0x0001
        /*001e*/ 	.short	0x0000
        /*0020*/ 	.short	0x0001
        /*0022*/ 	.short	0x0000


//--------------------- .nv.info                  --------------------------
	.section	.nv.info,"",@"SHT_CUDA_INFO"
	.align	4


	//----- nvinfo : EIATTR_REGCOUNT
	.align		4
        /*0000*/ 	.byte	0x04, 0x2f
        /*0002*/ 	.short	(.L_4 - .L_3)
	.align		4
.L_3:
        /*0004*/ 	.word	index@(matmul_kernel)
        /*0008*/ 	.word	0x00000060


	//----- nvinfo : EIATTR_FRAME_SIZE
	.align		4
.L_4:
        /*000c*/ 	.byte	0x04, 0x11
        /*000e*/ 	.short	(.L_6 - .L_5)
	.align		4
.L_5:
        /*0010*/ 	.word	index@($__internal_2_$__cuda_sm10x_tcgen05_guardrail_trap_unallocated_columns_being_dealloced)
        /*0014*/ 	.word	0x00000870


	//----- nvinfo : EIATTR_FRAME_SIZE
	.align		4
.L_6:
        /*0018*/ 	.byte	0x04, 0x11
        /*001a*/ 	.short	(.L_8 - .L_7)
	.align		4
.L_7:
        /*001c*/ 	.word	index@($__internal_1_$__cuda_sm10x_tcgen05_guardrail_trap_phase_invalid_during_alloc)
        /*0020*/ 	.word	0x00000870


	//----- nvinfo : EIATTR_FRAME_SIZE
	.align		4
.L_8:
        /*0024*/ 	.byte	0x04, 0x11
        /*0026*/ 	.short	(.L_10 - .L_9)
	.align		4
.L_9:
        /*0028*/ 	.word	index@($__internal_0_$__cuda_sm10x_tcgen05_guardrail_trap_col_being_dealloced_not_returned_by_alloc)
        /*002c*/ 	.word	0x00000870


	//----- nvinfo : EIATTR_FRAME_SIZE
	.align		4
.L_10:
        /*0030*/ 	.byte	0x04, 0x11
        /*0032*/ 	.short	(.L_12 - .L_11)
	.align		4
.L_11:
        /*0034*/ 	.word	index@(matmul_kernel)
        /*0038*/ 	.word	0x00000870


	//----- nvinfo : EIATTR_MIN_STACK_SIZE
	.align		4
.L_12:
        /*003c*/ 	.byte	0x04, 0x12
        /*003e*/ 	.short	(.L_14 - .L_13)
	.align		4
.L_13:
        /*0040*/ 	.word	index@(matmul_kernel)
        /*0044*/ 	.word	0x00000870
.L_14:


//--------------------- .nv.info.matmul_kernel    --------------------------
	.section	.nv.info.matmul_kernel,"",@"SHT_CUDA_INFO"
	.sectionflags	@""
	.align	4


	//----- nvinfo : EIATTR_CUDA_API_VERSION
	.align		4
        /*0000*/ 	.byte	0x04, 0x37
        /*0002*/ 	.short	(.L_16 - .L_15)
.L_15:
        /*0004*/ 	.word	0x00000081


	//----- nvinfo : EIATTR_KPARAM_INFO
	.align		4
.L_16:
        /*0008*/ 	.byte	0x04, 0x17
        /*000a*/ 	.short	(.L_18 - .L_17)
.L_17:
        /*000c*/ 	.word	0x00000000
        /*0010*/ 	.short	0x000d
        /*0012*/ 	.short	0x0048
        /*0014*/ 	.byte	0x00, 0xf4, 0x21, 0x00


	//----- nvinfo : EIATTR_KPARAM_INFO
	.align		4
.L_18:
        /*0018*/ 	.byte	0x04, 0x17
        /*001a*/ 	.short	(.L_20 - .L_19)
.L_19:
        /*001c*/ 	.word	0x00000000
        /*0020*/ 	.short	0x000c
        /*0022*/ 	.short	0x0040
        /*0024*/ 	.byte	0x00, 0xf4, 0x21, 0x00


	//----- nvinfo : EIATTR_KPARAM_INFO
	.align		4
.L_20:
        /*0028*/ 	.byte	0x04, 0x17
        /*002a*/ 	.short	(.L_22 - .L_21)
.L_21:
        /*002c*/ 	.word	0x00000000
        /*0030*/ 	.short	0x000b
        /*0032*/ 	.short	0x0038
        /*0034*/ 	.byte	0x00, 0xf0, 0x11, 0x00


	//----- nvinfo : EIATTR_KPARAM_INFO
	.align		4
.L_22:
        /*0038*/ 	.byte	0x04, 0x17
        /*003a*/ 	.short	(.L_24 - .L_23)
.L_23:
        /*003c*/ 	.word	0x00000000
        /*0040*/ 	.short	0x000a
        /*0042*/ 	.short	0x0034
        /*0044*/ 	.byte	0x00, 0xf0, 0x11, 0x00


	//----- nvinfo : EIATTR_KPARAM_INFO
	.align		4
.L_24:
        /*0048*/ 	.byte	0x04, 0x17
        /*004a*/ 	.short	(.L_26 - .L_25)
.L_25:
        /*004c*/ 	.word	0x00000000
        /*0050*/ 	.short	0x0009
        /*0052*/ 	.short	0x0030
        /*0054*/ 	.byte	0x00, 0xf0, 0x11, 0x00


	//----- nvinfo : EIATTR_KPARAM_INFO
	.align		4
.L_26:
        /*0058*/ 	.byte	0x04, 0x17
        /*005a*/ 	.short	(.L_28 - .L_27)
.L_27:
        /*005c*/ 	.word	0x00000000
        /*0060*/ 	.short	0x0008
        /*0062*/ 	.short	0x002c
        /*0064*/ 	.byte	0x00, 0xf0, 0x11, 0x00


	//----- nvinfo : EIATTR_KPARAM_INFO
	.align		4
.L_28:
        /*0068*/ 	.byte	0x04, 0x17
        /*006a*/ 	.short	(.L_30 - .L_29)
.L_29:
        /*006c*/ 	.word	0x00000000
        /*0070*/ 	.short	0x0007
        /*0072*/ 	.short	0x0028
        /*0074*/ 	.byte	0x00, 0xf0, 0x11, 0x00


	//----- nvinfo : EIATTR_KPARAM_INFO
	.align		4
.L_30:
        /*0078*/ 	.byte	0x04, 0x17
        /*007a*/ 	.short	(.L_32 - .L_31)
.L_31:
        /*007c*/ 	.word	0x00000000
        /*0080*/ 	.short	0x0006
        /*0082*/ 	.short	0x0024
        /*0084*/ 	.byte	0x00, 0xf0, 0x11, 0x00


	//----- nvinfo : EIATTR_KPARAM_INFO
	.align		4
.L_32:
        /*0088*/ 	.byte	0x04, 0x17
        /*008a*/ 	.short	(.L_34 - .L_33)
.L_33:
        /*008c*/ 	.word	0x00000000
        /*0090*/ 	.short	0x0005
        /*0092*/ 	.short	0x0020
        /*0094*/ 	.byte	0x00, 0xf0, 0x11, 0x00


	//----- nvinfo : EIATTR_KPARAM_INFO
	.align		4
.L_34:
        /*0098*/ 	.byte	0x04, 0x17
        /*009a*/ 	.short	(.L_36 - .L_35)
.L_35:
        /*009c*/ 	.word	0x00000000
        /*00a0*/ 	.short	0x0004
        /*00a2*/ 	.short	0x001c
        /*00a4*/ 	.byte	0x00, 0xf0, 0x11, 0x00


	//----- nvinfo : EIATTR_KPARAM_INFO
	.align		4
.L_36:
        /*00a8*/ 	.byte	0x04, 0x17
        /*00aa*/ 	.short	(.L_38 - .L_37)
.L_37:
        /*00ac*/ 	.word	0x00000000
        /*00b0*/ 	.short	0x0003
        /*00b2*/ 	.short	0x0018
        /*00b4*/ 	.byte	0x00, 0xf0, 0x11, 0x00


	//----- nvinfo : EIATTR_KPARAM_INFO
	.align		4
.L_38:
        /*00b8*/ 	.byte	0x04, 0x17
        /*00ba*/ 	.short	(.L_40 - .L_39)
.L_39:
        /*00bc*/ 	.word	0x00000000
        /*00c0*/ 	.short	0x0002
        /*00c2*/ 	.short	0x0010
        /*00c4*/ 	.byte	0x00, 0xf4, 0x21, 0x00


	//----- nvinfo : EIATTR_KPARAM_INFO
	.align		4
.L_40:
        /*00c8*/ 	.byte	0x04, 0x17
        /*00ca*/ 	.short	(.L_42 - .L_41)
.L_41:
        /*00cc*/ 	.word	0x00000000
        /*00d0*/ 	.short	0x0001
        /*00d2*/ 	.short	0x0008
        /*00d4*/ 	.byte	0x00, 0xf4, 0x21, 0x00


	//----- nvinfo : EIATTR_KPARAM_INFO
	.align		4
.L_42:
        /*00d8*/ 	.byte	0x04, 0x17
        /*00da*/ 	.short	(.L_44 - .L_43)
.L_43:
        /*00dc*/ 	.word	0x00000000
        /*00e0*/ 	.short	0x0000
        /*00e2*/ 	.short	0x0000
        /*00e4*/ 	.byte	0x00, 0xf4, 0x21, 0x00


	//----- nvinfo : EIATTR_AT_ENTRY_FRAGMENTS
	.align		4
.L_44:
        /*00e8*/ 	.byte	0x04, 0x4f
        /*00ea*/ 	.short	(.L_46 - .L_45)


	//   ....[0]....
.L_45:
        /*00ec*/ 	.word	0x00000004


	//----- nvinfo : EIATTR_RESERVED_SMEM_USED
	.align		4
.L_46:
        /*00f0*/ 	.byte	0x01, 0x41
	.zero		2


	//----- nvinfo : EIATTR_SPARSE_MMA_MASK
	.align		4
        /*00f4*/ 	.byte	0x03, 0x50
        /*00f6*/ 	.short	0x0000


	//----- nvinfo : EIATTR_TCGEN05_1CTA_USED
	.align		4
        /*00f8*/ 	.byte	0x01, 0x51
	.zero		2


	//----- nvinfo : EIATTR_MAXREG_COUNT
	.align		4
        /*00fc*/ 	.byte	0x03, 0x1b
        /*00fe*/ 	.short	0x00ff


	//----- nvinfo : EIATTR_NUM_BARRIERS
	.align		4
        /*0100*/ 	.byte	0x02, 0x4c
        /*0102*/ 	.byte	0x01
	.zero		1


	//----- nvinfo : EIATTR_ANNOTATIONS
	.align		4
        /*0104*/ 	.byte	0x04, 0x55
        /*0106*/ 	.short	(.L_48 - .L_47)


	//   ....[0]....
.L_47:
        /*0108*/ 	.word	0x00000001
        /*010c*/ 	.byte	0xa0, 0x09, 0x00, 0x00, 0x01, 0x00, 0x00, 0x00, 0x80, 0x10, 0x00, 0x00, 0x01, 0x00, 0x00, 0x00
        /* <DEDUP_REMOVED lines=1325> */
        /*53ec*/ 	.byte	0x30, 0x75, 0x02, 0x00


	//----- nvinfo : EIATTR_INT_WARP_WIDE_INSTR_OFFSETS
	.align		4
.L_48:
        /*53f0*/ 	.byte	0x04, 0x31
        /*53f2*/ 	.short	(.L_50 - .L_49)


	//   ....[0]....
.L_49:
        /*53f4*/ 	.word	0x00001b30


	//   ....[1]....
        /*53f8*/ 	.word	0x00001b40


	//   ....[2]....
        /*53fc*/ 	.word	0x00002860


	//   ....[3]....
        /*5400*/ 	.word	0x00027730


	//   ....[4]....
        /*5404*/ 	.word	0x00027780


	//----- nvinfo : EIATTR_COOP_GROUP_MASK_REGIDS
	.align		4
.L_50:
        /*5408*/ 	.byte	0x04, 0x29
        /*540a*/ 	.short	(.L_52 - .L_51)


	//   ....[0]....
.L_51:
        /*540c*/ 	.word	0xffffffff


	//   ....[1]....
        /*5410*/ 	.word	0xffffffff


	//   ....[2]....
        /*5414*/ 	.word	0xffffffff


	//   ....[3]....
        /*5418*/ 	.word	0xffffffff


	//----- nvinfo : EIATTR_COOP_GROUP_INSTR_OFFSETS
	.align		4
.L_52:
        /*541c*/ 	.byte	0x04, 0x28
        /*541e*/ 	.short	(.L_54 - .L_53)


	//   ....[0]....
.L_53:
        /*5420*/ 	.word	0x00000080


	//   ....[1]....
        /*5424*/ 	.word	0x00000340


	//   ....[2]....
        /*5428*/ 	.word	0x000275c0


	//   ....[3]....
        /*542c*/ 	.word	0x00027830


	//----- nvinfo : EIATTR_VRC_CTA_INIT_COUNT
	.align		4
.L_54:
        /*5430*/ 	.byte	0x02, 0x4a
        /*5432*/ 	.byte	0x80
	.zero		1


	//----- nvinfo : EIATTR_MBARRIER_INSTR_OFFSETS
	.align		4
        /*5434*/ 	.byte	0x04, 0x39
        /*5436*/ 	.short	(.L_56 - .L_55)


	//   ....[0]....
.L_55:
        /*5438*/ 	.word	0x00001cd0
        /*543c*/ 	.word	0x000000ff
        /*5440*/ 	.word	0x00000000
        /*5444*/ 	.short	0x0100
        /*5446*/ 	.byte	0x0b
	.zero		1


	//   ....[1]....
        /*5448*/ 	.word	0x00007130
        /*544c*/ 	.word	0x000000ff
        /*5450*/ 	.word	0x0000a008
        /*5454*/ 	.short	0x0100
        /*5456*/ 	.byte	0x0a
	.zero		1


	//   ....[2]....
        /*5458*/ 	.word	0x0000df20
        /*545c*/ 	.word	0x000000ff
        /*5460*/ 	.word	0x00000000
        /*5464*/ 	.short	0x010a
        /*5466*/ 	.byte	0x0b
	.zero		1


	//   ....[3]....
        /*5468*/ 	.word	0x00013890
        /*546c*/ 	.word	0x000000ff
        /*5470*/ 	.word	0x00000000
        /*5474*/ 	.short	0x010a
        /*5476*/ 	.byte	0x0b
	.zero		1


	//   ....[4]....
        /*5478*/ 	.word	0x00013950
        /*547c*/ 	.word	0x000000ff
        /*5480*/ 	.word	0x0000a000
        /*5484*/ 	.short	0x0108
        /*5486*/ 	.byte	0x0a
	.zero		1


	//   ....[5]....
        /*5488*/ 	.word	0x000139d0
        /*548c*/ 	.word	0x000000ff
        /*5490*/ 	.word	0x0000a008
        /*5494*/ 	.short	0x0108
        /*5496*/ 	.byte	0x0a
	.zero		1


	//   ....[6]....
        /*5498*/ 	.word	0x00027850
        /*549c*/ 	.word	0x000000ff
        /*54a0*/ 	.word	0x00000000
        /*54a4*/ 	.short	0x010a
        /*54a6*/ 	.byte	0x0b
	.zero		1


	//   ....[7]....
        /*54a8*/ 	.word	0x00027880
        /*54ac*/ 	.word	0x000000ff
        /*54b0*/ 	.word	0x00000000
        /*54b4*/ 	.short	0x010a
        /*54b6*/ 	.byte	0x0b
	.zero		1


	//----- nvinfo : EIATTR_NUM_MBARRIERS
	.align		4
.L_56:
        /*54b8*/ 	.byte	0x03, 0x38
        /*54ba*/ 	.short	0x0002


	//----- nvinfo : EIATTR_EXIT_INSTR_OFFSETS
	.align		4
        /*54bc*/ 	.byte	0x04, 0x1c
        /*54be*/ 	.short	(.L_58 - .L_57)


	//   ....[0]....
.L_57:
        /*54c0*/ 	.word	0x00027840


	//----- nvinfo : EIATTR_REQNTID
	.align		4
.L_58:
        /*54c4*/ 	.byte	0x04, 0x10
        /*54c6*/ 	.short	(.L_60 - .L_59)
.L_59:
        /*54c8*/ 	.word	0x00000080
        /*54cc*/ 	.word	0x00000001
        /*54d0*/ 	.word	0x00000001


	//----- nvinfo : EIATTR_CRS_STACK_SIZE
	.align		4
.L_60:
        /*54d4*/ 	.byte	0x04, 0x1e
        /*54d6*/ 	.short	(.L_62 - .L_61)
.L_61:
        /*54d8*/ 	.word	0x00000000


	//----- nvinfo : EIATTR_CBANK_PARAM_SIZE
	.align		4
.L_62:
        /*54dc*/ 	.byte	0x03, 0x19
        /*54de*/ 	.short	0x0050


	//----- nvinfo : EIATTR_PARAM_CBANK
	.align		4
        /*54e0*/ 	.byte	0x04, 0x0a
        /*54e2*/ 	.short	(.L_64 - .L_63)
	.align		4
.L_63:
        /*54e4*/ 	.word	index@(.nv.constant0.matmul_kernel)
        /*54e8*/ 	.short	0x0380
        /*54ea*/ 	.short	0x0050


	//----- nvinfo : EIATTR_SW_WAR
	.align		4
.L_64:
        /*54ec*/ 	.byte	0x04, 0x36
        /*54ee*/ 	.short	(.L_66 - .L_65)
.L_65:
        /*54f0*/ 	.word	0x00000008
.L_66:


//--------------------- .nv.compat                --------------------------
	.section	.nv.compat,"",@"SHT_CUDA_COMPAT_INFO"
	.align	4
        /*0000*/ 	.byte	0x02, 0x02, 0x02, 0x00, 0x02, 0x05, 0x05, 0x00, 0x02, 0x03, 0x00, 0x00, 0x02, 0x06, 0x01, 0x00


//--------------------- .nv.callgraph             --------------------------
	.section	.nv.callgraph,"",@"SHT_CUDA_CALLGRAPH"
	.align	4
	.sectionentsize	8
	.align		4
        /*0000*/ 	.word	0x00000000
	.align		4
        /*0004*/ 	.word	0xffffffff
	.align		4
        /*0008*/ 	.word	0x00000000
	.align		4
        /*000c*/ 	.word	0xfffffffe
	.align		4
        /*0010*/ 	.word	0x00000000
	.align		4
        /*0014*/ 	.word	0xfffffffd
	.align		4
        /*0018*/ 	.word	0x00000000
	.align		4
        /*001c*/ 	.word	0xfffffffc


//--------------------- .text.matmul_kernel       --------------------------
	.section	.text.matmul_kernel,"ax",@progbits
	.align	128
        .global         matmul_kernel
        .type           matmul_kernel,@function
        .size           matmul_kernel,(.L_x_20 - matmul_kernel)
        .other          matmul_kernel,@"STO_CUDA_ENTRY STV_DEFAULT"
matmul_kernel:
.text.matmul_kernel:
[----:B------:R-:W0:Y:S01]  /*0000*/  LDC R1, c[0x0][0x37c] ;  /* 0x0000df00ff017b82 */ /* 0x000e220000000800 */
[----:B------:R-:W1:Y:S01]  /*0010*/  S2R R0, SR_TID.X ;  /* 0x0000000000007919 */ /* 0x000e620000002100 */
[----:B0-----:R-:W-:Y:S01]  /*0020*/  VIADD R1, R1, 0xfffff790 ;  /* 0xfffff79001017836 */ /* 0x001fe20000000000 */
[----:B------:R-:W0:Y:S01]  /*0030*/  LDCU.64 UR22, c[0x0][0x358] ;  /* 0x00006b00ff1677ac */ /* 0x000e220008000a00 */
[----:B-1----:R-:W-:-:S13]  /*0040*/  ISETP.GE.U32.AND P0, PT, R0, 0x20, PT ;  /* 0x000000200000780c */ /* 0x002fda0003f06070 */
[----:B------:R-:W-:Y:S02]  /*0050*/  VOTEU.ANY UP0, P0 ;  /* 0x0000000000ff7886 */ /* 0x000fe40000000100 */
[----:B------:R-:W-:Y:S05]  /*0060*/  BRA.U UP0, `(.L_x_0) ;  /* 0x0000000100b87547 */ /* 0x000fea000b800000 */
[----:B------:R-:W1:Y:S01]  /*0070*/  S2UR UR6, SR_CgaCtaId ;  /* 0x00000000000679c3 */ /* 0x000e620000008800 */
[----:B------:R-:W-:Y:S01]  /*0080*/  NOP ;  /* 0x0000000000007918 */ /* 0x000fe20000000000 */
[----:B------:R-:W-:Y:S02]  /*0090*/  UMOV UR4, 0x40 ;  /* 0x0000004000047882 */ /* 0x000fe40000000000 */
[----:B-1----:R-:W-:-:S09]  /*00a0*/  ULEA UR4, UR6, UR4, 0x18 ;  /* 0x0000000406047291 */ /* 0x002fd2000f8ec0ff */
[----:B------:R-:W1:Y:S01]  /*00b0*/  LDS.U8 R0, [UR4] ;  /* 0x00000004ff007984 */ /* 0x000e620008000000 */
[----:B------:R-:W-:Y:S02]  /*00c0*/  UMOV UR4, 0x400 ;  /* 0x0000040000047882 */ /* 0x000fe40000000000 */
[----:B------:R-:W-:Y:S01]  /*00d0*/  ULEA UR4, UR6, UR4, 0x18 ;  /* 0x0000000406047291 */ /* 0x000fe2000f8ec0ff */
[----:B-1----:R-:W-:-:S13]  /*00e0*/  ISETP.NE.AND P0, PT, R0, RZ, PT ;  /* 0x000000ff0000720c */ /* 0x002fda0003f05270 */
[----:B------:R-:W-:Y:S05]  /*00f0*/  @P0 BRA `(.L_x_1) ;  /* 0x00000000007c0947 */ /* 0x000fea0003800000 */
[----:B------:R-:W-:-:S13]  /*0100*/  ELECT P0, URZ, PT ;  /* 0x0000000000ff782f */ /* 0x000fda0003800000 */
[----:B------:R-:W-:Y:S05]  /*0110*/  @!P0 BRA `(.L_x_2) ;  /* 0x0000000000848947 */ /* 0x000fea0003800000 */
[----:B------:R-:W-:Y:S01]  /*0120*/  UMOV UR5, 0x10 ;  /* 0x0000001000057882 */ /* 0x000fe20000000000 */
[----:B------:R-:W-:Y:S02]  /*0130*/  IMAD.MOV.U32 R4, RZ, RZ, 0x1 ;  /* 0x00000001ff047424 */ /* 0x000fe400078e00ff */
[----:B------:R-:W-:Y:S02]  /*0140*/  IMAD.MOV.U32 R5, RZ, RZ, 0xffff ;  /* 0x0000ffffff057424 */ /* 0x000fe400078e00ff */
[----:B------:R-:W-:Y:S04]  /*0150*/  DEPBAR.LE SB1, 0x36 ;  /* 0x00009d800000791a */ /* 0x000fe80000000000 */
[----:B------:R-:W1:Y:S02]  /*0160*/  UTCATOMSWS.FIND_AND_SET.ALIGN UP1, UR5, UR5 ;  /* 0x00000005000575e3 */ /* 0x000e640008020800 */
[----:B-1----:R-:W-:-:S04]  /*0170*/  PLOP3.LUT P0, PT, PT, PT, UP1, 0x80, 0x8 ;  /* 0x000000000008781c */ /* 0x002fc80003f0f018 */
[----:B------:R-:W-:-:S04]  /*0180*/  SEL R0, RZ, 0xffffffff, !P0 ;  /* 0xffffffffff007807 */ /* 0x000fc80004000000 */
[----:B------:R-:W-:Y:S01]  /*0190*/  ISETP.NE.AND P0, PT, R0, RZ, PT ;  /* 0x000000ff0000720c */ /* 0x000fe20003f05270 */
[----:B------:R-:W-:-:S12]  /*01a0*/  IMAD.U32 R0, RZ, RZ, UR5 ;  /* 0x00000005ff007e24 */ /* 0x000fd8000f8e00ff */
[----:B------:R-:W-:Y:S05]  /*01b0*/  @P0 BRA `(.L_x_3) ;  /* 0x0000000000240947 */ /* 0x000fea0003800000 */
.L_x_4:
[----:B------:R-:W-:Y:S05]  /*01c0*/  NANOSLEEP 0x64 ;  /* 0x000000640000795d */ /* 0x000fea0003800000 */
[----:B------:R-:W-:-:S05]  /*01d0*/  UMOV UR5, 0x10 ;  /* 0x0000001000057882 */ /* 0x000fca0000000000 */
[----:B------:R-:W-:Y:S04]  /*01e0*/  DEPBAR.LE SB1, 0x36 ;  /* 0x00009d800000791a */ /* 0x000fe80000000000 */
[----:B------:R-:W1:Y:S02]  /*01f0*/  UTCATOMSWS.FIND_AND_SET.ALIGN UP1, UR5, UR5 ;  /* 0x00000005000575e3 */ /* 0x000e640008020800 */
[----:B-1----:R-:W-:-:S04]  /*0200*/  PLOP3.LUT P0, PT, PT, PT, UP1, 0x80, 0x8 ;  /* 0x000000000008781c */ /* 0x002fc80003f0f018 */
[----:B------:R-:W-:-:S04]  /*0210*/  SEL R0, RZ, 0xffffffff, !P0 ;  /* 0xffffffffff007807 */ /* 0x000fc80004000000 */
[----:B------:R-:W-:Y:S01]  /*0220*/  ISETP.NE.AND P0, PT, R0, RZ, PT ;  /* 0x000000ff0000720c */ /* 0x000fe20003f05270 */
[----:B------:R-:W-:-:S12]  /*0230*/  IMAD.U32 R0, RZ, RZ, UR5 ;  /* 0x00000005ff007e24 */ /* 0x000fd8000f8e00ff */
[----:B------:R-:W-:Y:S05]  /*0240*/  @!P0 BRA `(.L_x_4) ;  /* 0xfffffffc00dc8947 */ /* 0x000fea000383ffff */
.L_x_3:
[C---:B------:R-:W-:Y:S01]  /*0250*/  VIADD R3, R0.reuse, 0x10 ;  /* 0x0000001000037836 */ /* 0x040fe20000000000 */
[----:B------:R-:W-:Y:S01]  /*0260*/  UMOV UR5, 0x50 ;  /* 0x0000005000057882 */ /* 0x000fe20000000000 */
[----:B------:R-:W-:Y:S01]  /*0270*/  SHF.L.U32 R2, R5, R0, RZ ;  /* 0x0000000005027219 */ /* 0x000fe200000006ff */
[----:B------:R-:W-:Y:S01]  /*0280*/  ULEA UR5, UR6, UR5, 0x18 ;  /* 0x0000000506057291 */ /* 0x000fe2000f8ec0ff */
[----:B------:R-:W-:Y:S01]  /*0290*/  IMAD.SHL.U32 R0, R0, 0x20, RZ ;  /* 0x0000002000007824 */ /* 0x000fe200078e00ff */
[----:B------:R-:W-:-:S04]  /*02a0*/  SHF.L.U32 R3, R4, R3, RZ ;  /* 0x0000000304037219 */ /* 0x000fc800000006ff */
[----:B------:R-:W-:-:S05]  /*02b0*/  LOP3.LUT R2, R3, R2, RZ, 0xfc, !PT ;  /* 0x0000000203027212 */ /* 0x000fca00078efcff */
[----:B------:R1:W-:Y:S04]  /*02c0*/  ATOMS.OR RZ, [UR5], R2 ;  /* 0x00000002ffff798c */ /* 0x0003e8000b000005 */
[----:B------:R1:W-:Y:S01]  /*02d0*/  STS [UR4], R0 ;  /* 0x00000000ff007988 */ /* 0x0003e20008000804 */
[----:B------:R-:W-:Y:S05]  /*02e0*/  BRA `(.L_x_2) ;  /* 0x0000000000107947 */ /* 0x000fea0003800000 */
.L_x_1:
[----:B------:R-:W-:Y:S01]  /*02f0*/  IMAD.MOV.U32 R0, RZ, RZ, -0x1 ;  /* 0xffffffffff007424 */ /* 0x000fe200078e00ff */
[----:B------:R-:W-:-:S04]  /*0300*/  MOV R2, 0x330 ;  /* 0x0000033000027802 */ /* 0x000fc80000000f00 */
[----:B------:R1:W-:Y:S03]  /*0310*/  STS [UR4], R0 ;  /* 0x00000000ff007988 */ /* 0x0003e60008000804 */
[----:B01----:R-:W-:Y:S05]  /*0320*/  CALL.REL.NOINC `($__internal_1_$__cuda_sm10x_tcgen05_guardrail_trap_phase_invalid_during_alloc) ;  /* 0x00000274006c7944 */ /* 0x003fea0003c00000 */
.L_x_2:
[----:B------:R-:W-:Y:S05]  /*0330*/  WARPSYNC.ALL ;  /* 0x0000000000007948 */ /* 0x000fea0003800000 */
[----:B------:R-:W-:Y:S01]  /*0340*/  NOP ;  /* 0x0000000000007918 */ /* 0x000fe20000000000 */
.L_x_0:
[----:B------:R-:W2:Y:S01]  /*0350*/  LDC.64 R32, c[0x0][0x398] ;  /* 0x0000e600ff207b82 */ /* 0x000ea20000000a00 */
[----:B------:R-:W3:Y:S01]  /*0360*/  S2R R5, SR_CTAID.X ;  /* 0x0000000000057919 */ /* 0x000ee20000002500 */
[----:B------:R-:W-:Y:S01]  /*0370*/  UMOV UR10, 0x400 ;  /* 0x00000400000a7882 */ /* 0x000fe20000000000 */
[----:B------:R-:W4:Y:S01]  /*0380*/  LDCU UR14, c[0x0][0x3a4] ;  /* 0x00007480ff0e77ac */ /* 0x000f220008000800 */
[----:B------:R-:W5:Y:S01]  /*0390*/  S2R R13, SR_TID.X ;  /* 0x00000000000d7919 */ /* 0x000f620000002100 */
[----:B------:R-:W1:Y:S03]  /*03a0*/  LDCU.64 UR6, c[0x0][0x3a8] ;  /* 0x00007500ff0677ac */ /* 0x000e660008000a00 */
[----:B------:R-:W0:Y:S01]  /*03b0*/  S2UR UR5, SR_CgaCtaId ;  /* 0x00000000000579c3 */ /* 0x000e220000008800 */
[----:B------:R-:W0:Y:S01]  /*03c0*/  LDCU.128 UR16, c[0x0][0x380] ;  /* 0x00007000ff1077ac */ /* 0x000e220008000c00 */
[----:B------:R-:W-:-:S06]  /*03d0*/  UMOV UR12, 0x1 ;  /* 0x00000001000c7882 */ /* 0x000fcc0000000000 */
[----:B------:R-:W1:Y:S02]  /*03e0*/  LDC R25, c[0x0][0x3a0] ;  /* 0x0000e800ff197b82 */ /* 0x000e640000000800 */
[----:B-12---:R-:W-:Y:S01]  /*03f0*/  VIADD R0, R33, 0x7f ;  /* 0x0000007f21007836 */ /* 0x006fe20000000000 */
[----:B------:R-:W-:-:S04]  /*0400*/  IABS R29, R33 ;  /* 0x00000021001d7213 */ /* 0x000fc80000000000 */
[----:B------:R-:W-:Y:S01]  /*0410*/  SHF.R.S32.HI R3, RZ, 0x1f, R0 ;  /* 0x0000001fff037819 */ /* 0x000fe20000011400 */
[----:B0-----:R-:W-:-:S03]  /*0420*/  ULEA UR10, UR5, UR10, 0x18 ;  /* 0x0000000a050a7291 */ /* 0x001fc6000f8ec0ff */
[----:B------:R-:W-:Y:S01]  /*0430*/  LEA.HI R3, R3, R0, RZ, 0x7 ;  /* 0x0000000003037211 */ /* 0x000fe200078f38ff */
[----:B------:R-:W-:Y:S01]  /*0440*/  BAR.SYNC.DEFER_BLOCKING 0x0 ;  /* 0x0000000000007b1d */ /* 0x000fe20000010000 */
[----:B---3--:R-:W-:Y:S01]  /*0450*/  IABS R8, R5 ;  /* 0x0000000500087213 */ /* 0x008fe20000000000 */
[----:B------:R-:W-:Y:S01]  /*0460*/  UIADD3 UR11, UPT, UPT, UR10, 0xa000, URZ ;  /* 0x0000a0000a0b7890 */ /* 0x000fe2000fffe0ff */
[----:B------:R-:W-:Y:S02]  /*0470*/  SHF.R.S32.HI R4, RZ, 0x7, R3 ;  /* 0x00000007ff047819 */ /* 0x000fe40000011403 */
[----:B-----5:R-:W-:Y:S01]  /*0480*/  SHF.R.U32.HI R31, RZ, 0x5, R13 ;  /* 0x00000005ff1f7819 */ /* 0x020fe2000001160d */
[----:B------:R-:W-:Y:S01]  /*0490*/  VIADD R14, R25, 0xffffffe2 ;  /* 0xffffffe2190e7836 */ /* 0x000fe20000000000 */
[-C--:B------:R-:W-:Y:S02]  /*04a0*/  IABS R7, R4.reuse ;  /* 0x0000000400077213 */ /* 0x080fe40000000000 */
[----:B------:R-:W-:-:S02]  /*04b0*/  IABS R10, R4 ;  /* 0x00000004000a7213 */ /* 0x000fc40000000000 */
[----:B------:R-:W0:Y:S01]  /*04c0*/  I2F.RP R0, R7 ;  /* 0x0000000700007306 */ /* 0x000e220000209400 */
[----:B------:R-:W-:Y:S02]  /*04d0*/  SGXT.U32 R31, R31, 0x2 ;  /* 0x000000021f1f781a */ /* 0x000fe40000000000 */
[----:B------:R-:W-:Y:S01]  /*04e0*/  LOP3.LUT R16, R13, 0x7f, RZ, 0xc0, !PT ;  /* 0x0000007f0d107812 */ /* 0x000fe200078ec0ff */
[----:B------:R-:W1:Y:S04]  /*04f0*/  LDS R11, [UR10] ;  /* 0x0000000aff0b7984 */ /* 0x000e680008000800 */
[----:B0-----:R-:W0:Y:S02]  /*0500*/  MUFU.RCP R0, R0 ;  /* 0x0000000000007308 */ /* 0x001e240000001000 */
[----:B0-----:R-:W-:-:S02]  /*0510*/  VIADD R2, R0, 0xffffffe ;  /* 0x0ffffffe00027836 */ /* 0x001fc40000000000 */
[----:B------:R-:W-:-:S04]  /*0520*/  IMAD.MOV R0, RZ, RZ, -R10 ;  /* 0x000000ffff007224 */ /* 0x000fc800078e0a0a */
[----:B------:R0:W2:Y:S02]  /*0530*/  F2I.FTZ.U32.TRUNC.NTZ R3, R2 ;  /* 0x0000000200037305 */ /* 0x0000a4000021f000 */
[----:B0-----:R-:W-:Y:S02]  /*0540*/  IMAD.MOV.U32 R2, RZ, RZ, RZ ;  /* 0x000000ffff027224 */ /* 0x001fe400078e00ff */
[----:B--2---:R-:W-:Y:S01]  /*0550*/  IMAD.MOV R6, RZ, RZ, -R3 ;  /* 0x000000ffff067224 */ /* 0x004fe200078e0a03 */
[----:B-1----:R-:W-:-:S03]  /*0560*/  R2UR UR8, R11 ;  /* 0x000000000b0872ca */ /* 0x002fc600000e0000 */
[----:B------:R-:W-:Y:S02]  /*0570*/  IMAD R9, R6, R7, RZ ;  /* 0x0000000706097224 */ /* 0x000fe400078e02ff */
[----:B------:R-:W-:Y:S02]  /*0580*/  IMAD.MOV.U32 R6, RZ, RZ, R8 ;  /* 0x000000ffff067224 */ /* 0x000fe400078e0008 */
[----:B------:R-:W-:-:S06]  /*0590*/  IMAD.HI.U32 R3, R3, R9, R2 ;  /* 0x0000000903037227 */ /* 0x000fcc00078e0002 */
[----:B------:R-:W-:-:S04]  /*05a0*/  IMAD.HI.U32 R3, R3, R6, RZ ;  /* 0x0000000603037227 */ /* 0x000fc800078e00ff */
[----:B------:R-:W-:Y:S01]  /*05b0*/  IMAD R0, R3, R0, R6 ;  /* 0x0000000003007224 */ /* 0x000fe200078e0206 */
[----:B------:R-:W-:Y:S04]  /*05c0*/  BAR.SYNC.DEFER_BLOCKING 0x0 ;  /* 0x0000000000007b1d */ /* 0x000fe80000010000 */
[----:B------:R-:W-:-:S13]  /*05d0*/  ISETP.GT.U32.AND P1, PT, R7, R0, PT ;  /* 0x000000000700720c */ /* 0x000fda0003f24070 */
[----:B------:R-:W-:Y:S02]  /*05e0*/  @!P1 IMAD.IADD R0, R0, 0x1, -R7 ;  /* 0x0000000100009824 */ /* 0x000fe400078e0a07 */
[----:B------:R-:W-:Y:S01]  /*05f0*/  @!P1 VIADD R3, R3, 0x1 ;  /* 0x0000000103039836 */ /* 0x000fe20000000000 */
[----:B------:R-:W-:Y:S02]  /*0600*/  ISETP.NE.AND P1, PT, R4, RZ, PT ;  /* 0x000000ff0400720c */ /* 0x000fe40003f25270 */
[----:B------:R-:W-:Y:S02]  /*0610*/  ISETP.GE.U32.AND P0, PT, R0, R7, PT ;  /* 0x000000070000720c */ /* 0x000fe40003f06070 */
[----:B------:R-:W-:-:S04]  /*0620*/  LOP3.LUT R0, R5, R4, RZ, 0x3c, !PT ;  /* 0x0000000405007212 */ /* 0x000fc800078e3cff */
[----:B------:R-:W-:Y:S01]  /*0630*/  ISETP.GE.AND P2, PT, R0, RZ, PT ;  /* 0x000000ff0000720c */ /* 0x000fe20003f46270 */
[----:B------:R-:W-:-:S06]  /*0640*/  VIADD R0, R32, 0x1ff ;  /* 0x000001ff20007836 */ /* 0x000fcc0000000000 */
[----:B------:R-:W-:-:S04]  /*0650*/  @P0 VIADD R3, R3, 0x1 ;  /* 0x0000000103030836 */ /* 0x000fc80000000000 */
[----:B------:R-:W-:Y:S01]  /*0660*/  IMAD.MOV.U32 R8, RZ, RZ, R3 ;  /* 0x000000ffff087224 */ /* 0x000fe200078e0003 */
[----:B------:R-:W-:-:S03]  /*0670*/  SHF.R.S32.HI R3, RZ, 0x1f, R0 ;  /* 0x0000001fff037819 */ /* 0x000fc60000011400 */
[----:B------:R-:W-:Y:S01]  /*0680*/  @!P2 IMAD.MOV R8, RZ, RZ, -R8 ;  /* 0x000000ffff08a224 */ /* 0x000fe200078e0a08 */
[----:B------:R-:W-:Y:S02]  /*0690*/  LEA.HI R3, R3, R0, RZ, 0x9 ;  /* 0x0000000003037211 */ /* 0x000fe400078f48ff */
[----:B------:R-:W-:-:S04]  /*06a0*/  @!P1 LOP3.LUT R8, RZ, R4, RZ, 0x33, !PT ;  /* 0x00000004ff089212 */ /* 0x000fc800078e33ff */
[----:B------:R-:W-:Y:S01]  /*06b0*/  LEA.HI.SX32 R3, R3, -R8, 0x17 ;  /* 0x8000000803037211 */ /* 0x000fe200078fbaff */
[----:B------:R-:W-:-:S03]  /*06c0*/  IMAD.MOV R6, RZ, RZ, -R8 ;  /* 0x000000ffff067224 */ /* 0x000fc600078e0a08 */
[----:B------:R-:W-:Y:S01]  /*06d0*/  VIMNMX R10, PT, PT, R3, 0x1, PT ;  /* 0x00000001030a7848 */ /* 0x000fe20003fe0100 */
[----:B------:R-:W-:-:S03]  /*06e0*/  IMAD R9, R4, R6, R5 ;  /* 0x0000000604097224 */ /* 0x000fc600078e0205 */
[-C--:B------:R-:W-:Y:S02]  /*06f0*/  IABS R7, R10.reuse ;  /* 0x0000000a00077213 */ /* 0x080fe40000000000 */
[----:B------:R-:W-:Y:S02]  /*0700*/  IABS R4, R10 ;  /* 0x0000000a00047213 */ /* 0x000fe40000000000 */
[----:B------:R-:W0:Y:S08]  /*0710*/  I2F.RP R0, R7 ;  /* 0x0000000700007306 */ /* 0x000e300000209400 */
[----:B0-----:R-:W0:Y:S02]  /*0720*/  MUFU.RCP R0, R0 ;  /* 0x0000000000007308 */ /* 0x001e240000001000 */
[----:B0-----:R-:W-:Y:S01]  /*0730*/  VIADD R2, R0, 0xffffffe ;  /* 0x0ffffffe00027836 */ /* 0x001fe20000000000 */
[----:B------:R-:W-:-:S05]  /*0740*/  IABS R0, R9 ;  /* 0x0000000900007213 */ /* 0x000fca0000000000 */
[----:B------:R0:W1:Y:S02]  /*0750*/  F2I.FTZ.U32.TRUNC.NTZ R3, R2 ;  /* 0x0000000200037305 */ /* 0x000064000021f000 */
[----:B0-----:R-:W-:Y:S02]  /*0760*/  IMAD.MOV.U32 R2, RZ, RZ, RZ ;  /* 0x000000ffff027224 */ /* 0x001fe400078e00ff */
[----:B-1----:R-:W-:-:S04]  /*0770*/  IMAD.MOV R12, RZ, RZ, -R3 ;  /* 0x000000ffff0c7224 */ /* 0x002fc800078e0a03 */
[----:B------:R-:W-:-:S04]  /*0780*/  IMAD R5, R12, R7, RZ ;  /* 0x000000070c057224 */ /* 0x000fc800078e02ff */
[----:B------:R-:W-:Y:S02]  /*0790*/  IMAD.HI.U32 R3, R3, R5, R2 ;  /* 0x0000000503037227 */ /* 0x000fe400078e0002 */
[----:B------:R-:W0:Y:S02]  /*07a0*/  I2F.RP R5, R29 ;  /* 0x0000001d00057306 */ /* 0x000e240000209400 */
[----:B------:R-:W-:Y:S01]  /*07b0*/  IMAD.MOV R2, RZ, RZ, -R4 ;  /* 0x000000ffff027224 */ /* 0x000fe200078e0a04 */
[----:B------:R-:W-:Y:S01]  /*07c0*/  IABS R4, R32 ;  /* 0x0000002000047213 */ /* 0x000fe20000000000 */
[----:B------:R-:W-:-:S04]  /*07d0*/  IMAD.HI.U32 R3, R3, R0, RZ ;  /* 0x0000000003037227 */ /* 0x000fc800078e00ff */
[----:B------:R-:W-:Y:S02]  /*07e0*/  IMAD R0, R3, R2, R0 ;  /* 0x0000000203007224 */ /* 0x000fe400078e0200 */
[----:B------:R-:W-:-:S03]  /*07f0*/  IMAD.MOV.U32 R2, RZ, RZ, R4 ;  /* 0x000000ffff027224 */ /* 0x000fc600078e0004 */
[----:B------:R-:W-:Y:S01]  /*0800*/  ISETP.GT.U32.AND P1, PT, R7, R0, PT ;  /* 0x000000000700720c */ /* 0x000fe20003f24070 */
[----:B------:R-:W1:Y:S08]  /*0810*/  I2F.RP R4, R2 ;  /* 0x0000000200047306 */ /* 0x000e700000209400 */
[----:B0-----:R-:W0:Y:S04]  /*0820*/  MUFU.RCP R5, R5 ;  /* 0x0000000500057308 */ /* 0x001e280000001000 */
[----:B------:R-:W-:-:S02]  /*0830*/  @!P1 IMAD.IADD R0, R0, 0x1, -R7 ;  /* 0x0000000100009824 */ /* 0x000fc400078e0a07 */
[----:B------:R-:W-:Y:S01]  /*0840*/  @!P1 VIADD R3, R3, 0x1 ;  /* 0x0000000103039836 */ /* 0x000fe20000000000 */
[----:B------:R-:W-:Y:S01]  /*0850*/  ISETP.NE.AND P1, PT, R10, RZ, PT ;  /* 0x000000ff0a00720c */ /* 0x000fe20003f25270 */
[----:B-1----:R-:W1:Y:S01]  /*0860*/  MUFU.RCP R4, R4 ;  /* 0x0000000400047308 */ /* 0x002e620000001000 */
[----:B------:R-:W-:Y:S02]  /*0870*/  ISETP.GE.U32.AND P0, PT, R0, R7, PT ;  /* 0x000000070000720c */ /* 0x000fe40003f06070 */
[----:B------:R-:W-:-:S04]  /*0880*/  LOP3.LUT R0, R9, R10, RZ, 0x3c, !PT ;  /* 0x0000000a09007212 */ /* 0x000fc800078e3cff */
[----:B------:R-:W-:Y:S01]  /*0890*/  ISETP.GE.AND P2, PT, R0, RZ, PT ;  /* 0x000000ff0000720c */ /* 0x000fe20003f46270 */
[----:B0-----:R-:W-:-:S04]  /*08a0*/  VIADD R18, R5, 0xffffffe ;  /* 0x0ffffffe05127836 */ /* 0x001fc80000000000 */
[----:B------:R0:W2:Y:S02]  /*08b0*/  F2I.FTZ.U32.TRUNC.NTZ R19, R18 ;  /* 0x0000001200137305 */ /* 0x0000a4000021f000 */
[----:B------:R-:W-:Y:S02]  /*08c0*/  @P0 VIADD R3, R3, 0x1 ;  /* 0x0000000103030836 */ /* 0x000fe40000000000 */
[----:B-1----:R-:W-:Y:S02]  /*08d0*/  VIADD R5, R4, 0xffffffe ;  /* 0x0ffffffe04057836 */ /* 0x002fe40000000000 */
[----:B------:R-:W-:Y:S02]  /*08e0*/  IMAD.MOV.U32 R0, RZ, RZ, R3 ;  /* 0x000000ffff007224 */ /* 0x000fe400078e0003 */
[----:B0-----:R-:W-:Y:S02]  /*08f0*/  IMAD.MOV.U32 R18, RZ, RZ, RZ ;  /* 0x000000ffff127224 */ /* 0x001fe400078e00ff */
[----:B------:R-:W0:Y:S01]  /*0900*/  F2I.FTZ.U32.TRUNC.NTZ R5, R5 ;  /* 0x0000000500057305 */ /* 0x000e22000021f000 */
[----:B------:R-:W-:Y:S01]  /*0910*/  @!P2 IMAD.MOV R0, RZ, RZ, -R0 ;  /* 0x000000ffff00a224 */ /* 0x000fe200078e0a00 */
[----:B------:R-:W-:Y:S01]  /*0920*/  @!P1 LOP3.LUT R0, RZ, R10, RZ, 0x33, !PT ;  /* 0x0000000aff009212 */ /* 0x000fe200078e33ff */
[----:B--2---:R-:W-:-:S04]  /*0930*/  IMAD.MOV R4, RZ, RZ, -R19 ;  /* 0x000000ffff047224 */ /* 0x004fc800078e0a13 */
[----:B------:R-:W-:Y:S02]  /*0940*/  IMAD.SHL.U32 R53, R0, 0x80, RZ ;  /* 0x0000008000357824 */ /* 0x000fe400078e00ff */
[----:B------:R-:W-:Y:S01]  /*0950*/  IMAD R3, R4, R29, RZ ;  /* 0x0000001d04037224 */ /* 0x000fe200078e02ff */
[----:B------:R-:W-:Y:S02]  /*0960*/  SHF.R.U32.HI R4, RZ, 0x5, R13 ;  /* 0x00000005ff047819 */ /* 0x000fe4000001160d */
[----:B------:R-:W-:Y:S01]  /*0970*/  LOP3.LUT R31, R53, R31, RZ, 0xfc, !PT ;  /* 0x0000001f351f7212 */ /* 0x000fe200078efcff */
[----:B------:R-:W-:Y:S01]  /*0980*/  IMAD.HI.U32 R18, R19, R3, R18 ;  /* 0x0000000313127227 */ /* 0x000fe200078e0012 */
[----:B------:R-:W-:Y:S01]  /*0990*/  R2UR UR13, R4 ;  /* 0x00000000040d72ca */ /* 0x000fe200000e0000 */
[----:B------:R1:W-:Y:S01]  /*09a0*/  STL [R1+0x700], R53 ;  /* 0x0007003501007387 */ /* 0x0003e20000100800 */
[----:B------:R-:W-:Y:S01]  /*09b0*/  IABS R37, R31 ;  /* 0x0000001f00257213 */ /* 0x000fe20000000000 */
[----:B0-----:R-:W-:Y:S01]  /*09c0*/  IMAD.MOV R7, RZ, RZ, -R5 ;  /* 0x000000ffff077224 */ /* 0x001fe200078e0a05 */
[C---:B------:R-:W-:Y:S01]  /*09d0*/  LOP3.LUT R68, R31.reuse, 0x4, RZ, 0xfc, !PT ;  /* 0x000000041f447812 */ /* 0x040fe200078efcff */
[----:B------:R-:W-:Y:S01]  /*09e0*/  IMAD.MOV R3, RZ, RZ, -R0 ;  /* 0x000000ffff037224 */ /* 0x000fe200078e0a00 */
[----:B------:R-:W-:Y:S01]  /*09f0*/  LOP3.LUT R72, R31, 0x10, RZ, 0xfc, !PT ;  /* 0x000000101f487812 */ /* 0x000fe200078efcff */
[----:B------:R-:W-:Y:S01]  /*0a00*/  IMAD.HI.U32 R0, R18, R37, RZ ;  /* 0x0000002512007227 */ /* 0x000fe200078e00ff */
[----:B------:R-:W-:-:S02]  /*0a10*/  IABS R36, R68 ;  /* 0x0000004400247213 */ /* 0x000fc40000000000 */
[----:B------:R-:W-:Y:S01]  /*0a20*/  LOP3.LUT R70, R31, 0xc, RZ, 0xfc, !PT ;  /* 0x0000000c1f467812 */ /* 0x000fe200078efcff */
[----:B------:R-:W-:Y:S01]  /*0a30*/  IMAD R7, R7, R2, RZ ;  /* 0x0000000207077224 */ /* 0x000fe200078e02ff */
[C---:B------:R-:W-:Y:S01]  /*0a40*/  LOP3.LUT R71, R31.reuse, 0x14, RZ, 0xfc, !PT ;  /* 0x000000141f477812 */ /* 0x040fe200078efcff */
[----:B------:R-:W-:Y:S01]  /*0a50*/  IMAD.MOV.U32 R4, RZ, RZ, RZ ;  /* 0x000000ffff047224 */ /* 0x000fe200078e00ff */
[----:B------:R-:W-:Y:S01]  /*0a60*/  LOP3.LUT R73, R31, 0x18, RZ, 0xfc, !PT ;  /* 0x000000181f497812 */ /* 0x000fe200078efcff */
[----:B------:R-:W-:Y:S01]  /*0a70*/  IMAD.MOV R6, RZ, RZ, -R0 ;  /* 0x000000ffff067224 */ /* 0x000fe200078e0a00 */
[----:B------:R-:W-:Y:S01]  /*0a80*/  IABS R40, R72 ;  /* 0x0000004800287213 */ /* 0x000fe20000000000 */
[----:B------:R-:W-:Y:S01]  /*0a90*/  IMAD.HI.U32 R0, R5, R7, R4 ;  /* 0x0000000705007227 */ /* 0x000fe200078e0004 */
[C---:B------:R-:W-:Y:S01]  /*0aa0*/  LOP3.LUT R69, R31.reuse, 0x8, RZ, 0xfc, !PT ;  /* 0x000000081f457812 */ /* 0x040fe200078efcff */
[----:B------:R-:W-:Y:S01]  /*0ab0*/  USHF.L.U32 UR4, UR13, 0x15, URZ ;  /* 0x000000150d047899 */ /* 0x000fe200080006ff */
[----:B------:R-:W-:Y:S01]  /*0ac0*/  IABS R34, R70 ;  /* 0x0000004600227213 */ /* 0x000fe20000000000 */
[----:B------:R-:W-:Y:S01]  /*0ad0*/  IMAD.HI.U32 R4, R18, R36, RZ ;  /* 0x0000002412047227 */ /* 0x000fe200078e00ff */
[----:B------:R-:W-:Y:S01]  /*0ae0*/  IABS R39, R71 ;  /* 0x0000004700277213 */ /* 0x000fe20000000000 */
[----:B------:R-:W-:Y:S01]  /*0af0*/  ULOP3.LUT UR4, UR4, 0x600000, URZ, 0xc0, !UPT ;  /* 0x0060000004047892 */ /* 0x000fe2000f8ec0ff */
[----:B------:R-:W-:Y:S01]  /*0b00*/  IABS R38, R73 ;  /* 0x0000004900267213 */ /* 0x000fe20000000000 */
[----:B------:R-:W-:Y:S01]  /*0b10*/  IMAD R3, R10, R3, R9 ;  /* 0x000000030a037224 */ /* 0x000fe200078e0209 */
[----:B------:R-:W-:Y:S01]  /*0b20*/  IABS R35, R69 ;  /* 0x0000004500237213 */ /* 0x000fe20000000000 */
[----:B------:R-:W-:Y:S01]  /*0b30*/  IMAD.MOV R4, RZ, RZ, -R4 ;  /* 0x000000ffff047224 */ /* 0x000fe200078e0a04 */
[C---:B------:R-:W-:Y:S01]  /*0b40*/  LOP3.LUT R76, R31.reuse, 0x28, RZ, 0xfc, !PT ;  /* 0x000000281f4c7812 */ /* 0x040fe200078efcff */
[----:B------:R-:W-:Y:S01]  /*0b50*/  IMAD.IADD R3, R8, 0x1, R3 ;  /* 0x0000000108037824 */ /* 0x000fe200078e0203 */
[----:B------:R-:W-:Y:S01]  /*0b60*/  LOP3.LUT R74, R31, 0x20, RZ, 0xfc, !PT ;  /* 0x000000201f4a7812 */ /* 0x000fe200078efcff */
[----:B------:R-:W-:Y:S01]  /*0b70*/  IMAD R37, R29, R6, R37 ;  /* 0x000000061d257224 */ /* 0x000fe200078e0225 */
[C---:B------:R-:W-:Y:S01]  /*0b80*/  LOP3.LUT R77, R31.reuse, 0x24, RZ, 0xfc, !PT ;  /* 0x000000241f4d7812 */ /* 0x040fe200078efcff */
[C---:B------:R-:W-:Y:S01]  /*0b90*/  IMAD.HI.U32 R7, R18.reuse, R40, RZ ;  /* 0x0000002812077227 */ /* 0x040fe200078e00ff */
[C---:B------:R-:W-:Y:S01]  /*0ba0*/  LOP3.LUT R79, R31.reuse, 0x2c, RZ, 0xfc, !PT ;  /* 0x0000002c1f4f7812 */ /* 0x040fe200078efcff */
[----:B------:R-:W-:Y:S01]  /*0bb0*/  UIADD3 UR9, UPT, UPT, UR8, UR4, URZ ;  /* 0x0000000408097290 */ /* 0x000fe2000fffe0ff */
[----:B------:R-:W-:Y:S01]  /*0bc0*/  LOP3.LUT R86, R31, 0x30, RZ, 0xfc, !PT ;  /* 0x000000301f567812 */ /* 0x000fe200078efcff */
[----:B------:R-:W-:Y:S01]  /*0bd0*/  IMAD R36, R29, R4, R36 ;  /* 0x000000041d247224 */ /* 0x000fe200078e0224 */
[----:B------:R-:W-:Y:S01]  /*0be0*/  IABS R41, R76 ;  /* 0x0000004c00297213 */ /* 0x000fe20000000000 */
[----:B------:R-:W-:Y:S01]  /*0bf0*/  IMAD.HI.U32 R6, R18, R34, RZ ;  /* 0x0000002212067227 */ /* 0x000fe200078e00ff */
[----:B------:R-:W-:-:S02]  /*0c00*/  IABS R43, R74 ;  /* 0x0000004a002b7213 */ /* 0x000fc40000000000 */
[----:B------:R-:W-:Y:S01]  /*0c10*/  IABS R42, R77 ;  /* 0x0000004d002a7213 */ /* 0x000fe20000000000 */
[C---:B------:R-:W-:Y:S01]  /*0c20*/  IMAD.HI.U32 R8, R18.reuse, R39, RZ ;  /* 0x0000002712087227 */ /* 0x040fe200078e00ff */
[----:B------:R-:W-:Y:S02]  /*0c30*/  IABS R45, R79 ;  /* 0x0000004f002d7213 */ /* 0x000fe40000000000 */
[----:B------:R-:W-:Y:S01]  /*0c40*/  IABS R44, R86 ;  /* 0x00000056002c7213 */ /* 0x000fe20000000000 */
[C---:B------:R-:W-:Y:S01]  /*0c50*/  IMAD.HI.U32 R4, R18.reuse, R38, RZ ;  /* 0x0000002612047227 */ /* 0x040fe200078e00ff */
[C---:B------:R-:W-:Y:S02]  /*0c60*/  LOP3.LUT R80, R31.reuse, 0x34, RZ, 0xfc, !PT ;  /* 0x000000341f507812 */ /* 0x040fe400078efcff */
[C---:B------:R-:W-:Y:S01]  /*0c70*/  LOP3.LUT R26, R31.reuse, 0x40, RZ, 0xfc, !PT ;  /* 0x000000401f1a7812 */ /* 0x040fe200078efcff */
[----:B------:R-:W-:Y:S01]  /*0c80*/  IMAD.MOV R7, RZ, RZ, -R7 ;  /* 0x000000ffff077224 */ /* 0x000fe200078e0a07 */
[----:B------:R-:W-:Y:S01]  /*0c90*/  LOP3.LUT R27, R31, 0x38, RZ, 0xfc, !PT ;  /* 0x000000381f1b7812 */ /* 0x000fe200078efcff */
[----:B------:R-:W-:Y:S01]  /*0ca0*/  IMAD.HI.U32 R5, R18, R35, RZ ;  /* 0x0000002312057227 */ /* 0x000fe200078e00ff */
[----:B------:R-:W-:-:S02]  /*0cb0*/  IABS R52, R80 ;  /* 0x0000005000347213 */ /* 0x000fc40000000000 */
[----:B------:R-:W-:Y:S01]  /*0cc0*/  IABS R47, R26 ;  /* 0x0000001a002f7213 */ /* 0x000fe20000000000 */
[----:B------:R-:W-:Y:S01]  /*0cd0*/  IMAD.MOV R6, RZ, RZ, -R6 ;  /* 0x000000ffff067224 */ /* 0x000fe200078e0a06 */
[----:B------:R-:W-:Y:S01]  /*0ce0*/  LOP3.LUT R67, R31, 0x44, RZ, 0xfc, !PT ;  /* 0x000000441f437812 */ /* 0x000fe200078efcff */
[----:B------:R-:W-:Y:S01]  /*0cf0*/  IMAD.MOV R8, RZ, RZ, -R8 ;  /* 0x000000ffff087224 */ /* 0x000fe200078e0a08 */
[----:B------:R-:W-:Y:S01]  /*0d00*/  IABS R48, R27 ;  /* 0x0000001b00307213 */ /* 0x000fe20000000000 */
[----:B------:R-:W-:Y:S01]  /*0d10*/  IMAD.MOV R4, RZ, RZ, -R4 ;  /* 0x000000ffff047224 */ /* 0x000fe200078e0a04 */
[----:B------:R-:W-:Y:S01]  /*0d20*/  IABS R46, R67 ;  /* 0x00000043002e7213 */ /* 0x000fe20000000000 */
[----:B------:R-:W-:Y:S01]  /*0d30*/  IMAD R40, R29, R7, R40 ;  /* 0x000000071d287224 */ /* 0x000fe200078e0228 */
[C---:B------:R-:W-:Y:S01]  /*0d40*/  LOP3.LUT R22, R31.reuse, 0x48, RZ, 0xfc, !PT ;  /* 0x000000481f167812 */ /* 0x040fe200078efcff */
[----:B------:R-:W-:Y:S01]  /*0d50*/  IMAD.MOV R10, RZ, RZ, -R5 ;  /* 0x000000ffff0a7224 */ /* 0x000fe200078e0a05 */
[----:B------:R-:W-:Y:S01]  /*0d60*/  LOP3.LUT R24, R31, 0x4c, RZ, 0xfc, !PT ;  /* 0x0000004c1f187812 */ /* 0x000fe200078efcff */
[C---:B------:R-:W-:Y:S01]  /*0d70*/  IMAD R34, R29.reuse, R6, R34 ;  /* 0x000000061d227224 */ /* 0x040fe200078e0222 */
[----:B------:R-:W-:Y:S01]  /*0d80*/  IABS R59, R22 ;  /* 0x00000016003b7213 */ /* 0x000fe20000000000 */
[----:B------:R-:W-:Y:S01]  /*0d90*/  IMAD R39, R29, R8, R39 ;  /* 0x000000081d277224 */ /* 0x000fe200078e0227 */
[----:B------:R-:W-:Y:S01]  /*0da0*/  IABS R58, R24 ;  /* 0x00000018003a7213 */ /* 0x000fe20000000000 */
[----:B------:R-:W-:Y:S01]  /*0db0*/  IMAD.HI.U32 R7, R18, R41, RZ ;  /* 0x0000002912077227 */ /* 0x000fe200078e00ff */
[----:B------:R-:W-:-:S02]  /*0dc0*/  LOP3.LUT R51, R31, 0x58, RZ, 0xfc, !PT ;  /* 0x000000581f337812 */ /* 0x000fc400078efcff */
[----:B------:R-:W-:Y:S01]  /*0dd0*/  LOP3.LUT R66, R31, 0x50, RZ, 0xfc, !PT ;  /* 0x000000501f427812 */ /* 0x000fe200078efcff */
[----:B------:R-:W-:Y:S01]  /*0de0*/  IMAD R38, R29, R4, R38 ;  /* 0x000000041d267224 */ /* 0x000fe200078e0226 */
[C---:B------:R-:W-:Y:S01]  /*0df0*/  LOP3.LUT R23, R31.reuse, 0x54, RZ, 0xfc, !PT ;  /* 0x000000541f177812 */ /* 0x040fe200078efcff */
[C---:B------:R-:W-:Y:S01]  /*0e00*/  IMAD.HI.U32 R5, R18.reuse, R43, RZ ;  /* 0x0000002b12057227 */ /* 0x040fe200078e00ff */
[----:B------:R-:W-:Y:S02]  /*0e10*/  IABS R61, R51 ;  /* 0x00000033003d7213 */ /* 0x000fe40000000000 */
[----:B------:R-:W-:Y:S01]  /*0e20*/  IABS R57, R66 ;  /* 0x0000004200397213 */ /* 0x000fe20000000000 */
[C---:B------:R-:W-:Y:S01]  /*0e30*/  IMAD.HI.U32 R6, R18.reuse, R42, RZ ;  /* 0x0000002a12067227 */ /* 0x040fe200078e00ff */
[----:B------:R-:W-:Y:S02]  /*0e40*/  IABS R62, R23 ;  /* 0x00000017003e7213 */ /* 0x000fe40000000000 */
[C---:B------:R-:W-:Y:S01]  /*0e50*/  LOP3.LUT R49, R31.reuse, 0x60, RZ, 0xfc, !PT ;  /* 0x000000601f317812 */ /* 0x040fe200078efcff */
[----:B------:R-:W-:Y:S01]  /*0e60*/  IMAD.HI.U32 R8, R18, R45, RZ ;  /* 0x0000002d12087227 */ /* 0x000fe200078e00ff */
[----:B------:R-:W-:-:S02]  /*0e70*/  LOP3.LUT R50, R31, 0x64, RZ, 0xfc, !PT ;  /* 0x000000641f327812 */ /* 0x000fc400078efcff */
[----:B------:R-:W-:Y:S01]  /*0e80*/  IABS R60, R49 ;  /* 0x00000031003c7213 */ /* 0x000fe20000000000 */
[----:B------:R-:W-:Y:S01]  /*0e90*/  IMAD.HI.U32 R4, R18, R44, RZ ;  /* 0x0000002c12047227 */ /* 0x000fe200078e00ff */
[----:B------:R-:W-:Y:S02]  /*0ea0*/  IABS R64, R50 ;  /* 0x0000003200407213 */ /* 0x000fe40000000000 */
[----:B------:R-:W-:Y:S01]  /*0eb0*/  LOP3.LUT R82, R31, 0x68, RZ, 0xfc, !PT ;  /* 0x000000681f527812 */ /* 0x000fe200078efcff */
[----:B------:R-:W-:Y:S02]  /*0ec0*/  IMAD R35, R29, R10, R35 ;  /* 0x0000000a1d237224 */ /* 0x000fe400078e0223 */
[----:B------:R-:W-:Y:S01]  /*0ed0*/  IMAD.MOV R12, RZ, RZ, -R7 ;  /* 0x000000ffff0c7224 */ /* 0x000fe200078e0a07 */
[----:B------:R-:W-:Y:S01]  /*0ee0*/  IABS R63, R82 ;  /* 0x00000052003f7213 */ /* 0x000fe20000000000 */
[----:B------:R-:W-:Y:S02]  /*0ef0*/  IMAD.MOV R10, RZ, RZ, -R5 ;  /* 0x000000ffff0a7224 */ /* 0x000fe400078e0a05 */
[----:B------:R-:W-:-:S02]  /*0f00*/  IMAD.MOV R6, RZ, RZ, -R6 ;  /* 0x000000ffff067224 */ /* 0x000fc400078e0a06 */
[----:B------:R-:W-:Y:S02]  /*0f10*/  IMAD.MOV R8, RZ, RZ, -R8 ;  /* 0x000000ffff087224 */ /* 0x000fe400078e0a08 */
[----:B------:R-:W-:Y:S02]  /*0f20*/  IMAD.MOV R7, RZ, RZ, -R4 ;  /* 0x000000ffff077224 */ /* 0x000fe400078e0a04 */
[----:B------:R-:W-:-:S04]  /*0f30*/  IMAD.HI.U32 R5, R18, R52, RZ ;  /* 0x0000003412057227 */ /* 0x000fc800078e00ff */
[----:B------:R-:W-:-:S04]  /*0f40*/  IMAD.HI.U32 R4, R18, R47, RZ ;  /* 0x0000002f12047227 */ /* 0x000fc800078e00ff */
[C---:B------:R-:W-:Y:S02]  /*0f50*/  IMAD R42, R29.reuse, R6, R42 ;  /* 0x000000061d2a7224 */ /* 0x040fe400078e022a */
[----:B------:R-:W-:Y:S02]  /*0f60*/  IMAD R45, R29, R8, R45 ;  /* 0x000000081d2d7224 */ /* 0x000fe400078e022d */
[----:B------:R-:W-:-:S04]  /*0f70*/  IMAD.HI.U32 R6, R18, R48, RZ ;  /* 0x0000003012067227 */ /* 0x000fc800078e00ff */
[----:B------:R-:W-:Y:S02]  /*0f80*/  IMAD.MOV R8, RZ, RZ, -R5 ;  /* 0x000000ffff087224 */ /* 0x000fe400078e0a05 */
[----:B------:R-:W-:Y:S02]  /*0f90*/  IMAD.MOV R4, RZ, RZ, -R4 ;  /* 0x000000ffff047224 */ /* 0x000fe400078e0a04 */
[----:B------:R-:W-:-:S04]  /*0fa0*/  IMAD.HI.U32 R5, R18, R46, RZ ;  /* 0x0000002e12057227 */ /* 0x000fc800078e00ff */
[----:B------:R-:W-:Y:S02]  /*0fb0*/  IMAD.MOV R6, RZ, RZ, -R6 ;  /* 0x000000ffff067224 */ /* 0x000fe400078e0a06 */
[----:B------:R-:W-:Y:S02]  /*0fc0*/  IMAD R47, R29, R4, R47 ;  /* 0x000000041d2f7224 */ /* 0x000fe400078e022f */
[----:B------:R-:W-:Y:S02]  /*0fd0*/  IMAD.MOV R5, RZ, RZ, -R5 ;  /* 0x000000ffff057224 */ /* 0x000fe400078e0a05 */
[----:B------:R-:W-:-:S04]  /*0fe0*/  IMAD.HI.U32 R4, R18, R59, RZ ;  /* 0x0000003b12047227 */ /* 0x000fc800078e00ff */
[C---:B------:R-:W-:Y:S02]  /*0ff0*/  IMAD R48, R29.reuse, R6, R48 ;  /* 0x000000061d307224 */ /* 0x040fe400078e0230 */
[----:B------:R-:W-:Y:S02]  /*1000*/  IMAD R46, R29, R5, R46 ;  /* 0x000000051d2e7224 */ /* 0x000fe400078e022e */
[----:B------:R-:W-:Y:S02]  /*1010*/  IMAD.MOV R6, RZ, RZ, -R4 ;  /* 0x000000ffff067224 */ /* 0x000fe400078e0a04 */
[----:B------:R-:W-:-:S04]  /*1020*/  IMAD.HI.U32 R5, R18, R58, RZ ;  /* 0x0000003a12057227 */ /* 0x000fc800078e00ff */
[----:B------:R-:W-:Y:S02]  /*1030*/  IMAD R28, R3, 0x200, R16 ;  /* 0x00000200031c7824 */ /* 0x000fe400078e0210 */
[C---:B------:R-:W-:Y:S02]  /*1040*/  IMAD R44, R29.reuse, R7, R44 ;  /* 0x000000071d2c7224 */ /* 0x040fe400078e022c */
[----:B------:R-:W-:Y:S01]  /*1050*/  IMAD R59, R29, R6, R59 ;  /* 0x000000061d3b7224 */ /* 0x000fe200078e023b */
[----:B------:R-:W-:Y:S01]  /*1060*/  IABS R9, R28 ;  /* 0x0000001c00097213 */ /* 0x000fe20000000000 */
[----:B------:R-:W-:Y:S01]  /*1070*/  IMAD.MOV R7, RZ, RZ, -R5 ;  /* 0x000000ffff077224 */ /* 0x000fe200078e0a05 */
[----:B------:R1:W-:Y:S01]  /*1080*/  STL [R1+0x704], R28 ;  /* 0x0007041c01007387 */ /* 0x0003e20000100800 */
[----:B------:R-:W-:-:S04]  /*1090*/  IMAD.HI.U32 R6, R18, R61, RZ ;  /* 0x0000003d12067227 */ /* 0x000fc800078e00ff */
[C---:B------:R-:W-:Y:S02]  /*10a0*/  VIADD R21, R28.reuse, 0x80 ;  /* 0x000000801c157836 */ /* 0x040fe40000000000 */
[----:B------:R-:W-:Y:S02]  /*10b0*/  VIADD R19, R28, 0x100 ;  /* 0x000001001c137836 */ /* 0x000fe40000000000 */
[C---:B------:R-:W-:Y:S01]  /*10c0*/  IMAD.HI.U32 R4, R18.reuse, R57, RZ ;  /* 0x0000003912047227 */ /* 0x040fe200078e00ff */
[----:B------:R1:W-:Y:S02]  /*10d0*/  STL [R1+0x710], R21 ;  /* 0x0007101501007387 */ /* 0x0003e40000100800 */
[----:B------:R-:W-:Y:S01]  /*10e0*/  IABS R11, R19 ;  /* 0x00000013000b7213 */ /* 0x000fe20000000000 */
[----:B------:R-:W-:Y:S01]  /*10f0*/  IMAD.HI.U32 R5, R18, R62, RZ ;  /* 0x0000003e12057227 */ /* 0x000fe200078e00ff */
[----:B------:R1:W-:Y:S03]  /*1100*/  STL [R1+0x708], R19 ;  /* 0x0007081301007387 */ /* 0x0003e60000100800 */
[----:B------:R-:W-:-:S02]  /*1110*/  VIADD R20, R28, 0x180 ;  /* 0x000001801c147836 */ /* 0x000fc40000000000 */
[C---:B------:R-:W-:Y:S01]  /*1120*/  IMAD R58, R29.reuse, R7, R58 ;  /* 0x000000071d3a7224 */ /* 0x040fe200078e023a */
[----:B------:R-:W-:Y:S01]  /*1130*/  IABS R7, R21 ;  /* 0x0000001500077213 */ /* 0x000fe20000000000 */
[----:B------:R-:W-:Y:S01]  /*1140*/  IMAD.MOV R6, RZ, RZ, -R6 ;  /* 0x000000ffff067224 */ /* 0x000fe200078e0a06 */
[----:B------:R-:W-:Y:S01]  /*1150*/  IABS R13, R20 ;  /* 0x00000014000d7213 */ /* 0x000fe20000000000 */
[----:B------:R-:W-:Y:S01]  /*1160*/  IMAD.MOV R4, RZ, RZ, -R4 ;  /* 0x000000ffff047224 */ /* 0x000fe200078e0a04 */
[----:B------:R1:W-:Y:S01]  /*1170*/  STL [R1+0x70c], R20 ;  /* 0x00070c1401007387 */ /* 0x0003e20000100800 */
[----:B------:R-:W-:Y:S02]  /*1180*/  IMAD.MOV R5, RZ, RZ, -R5 ;  /* 0x000000ffff057224 */ /* 0x000fe400078e0a05 */
[C---:B------:R-:W-:Y:S02]  /*1190*/  IMAD R61, R29.reuse, R6, R61 ;  /* 0x000000061d3d7224 */ /* 0x040fe400078e023d */
[----:B------:R-:W-:-:S02]  /*11a0*/  IMAD R57, R29, R4, R57 ;  /* 0x000000041d397224 */ /* 0x000fc400078e0239 */
[----:B------:R-:W-:Y:S02]  /*11b0*/  IMAD R62, R29, R5, R62 ;  /* 0x000000051d3e7224 */ /* 0x000fe400078e023e */
[----:B------:R-:W-:-:S04]  /*11c0*/  IMAD.HI.U32 R6, R18, R60, RZ ;  /* 0x0000003c12067227 */ /* 0x000fc800078e00ff */
[----:B------:R-:W-:-:S04]  /*11d0*/  IMAD.HI.U32 R3, R0, R9, RZ ;  /* 0x0000000900037227 */ /* 0x000fc800078e00ff */
[----:B------:R-:W-:-:S04]  /*11e0*/  IMAD.HI.U32 R4, R0, R7, RZ ;  /* 0x0000000700047227 */ /* 0x000fc800078e00ff */
[----:B------:R-:W-:-:S04]  /*11f0*/  IMAD.HI.U32 R5, R0, R11, RZ ;  /* 0x0000000b00057227 */ /* 0x000fc800078e00ff */
[----:B------:R-:W-:-:S04]  /*1200*/  IMAD.HI.U32 R0, R0, R13, RZ ;  /* 0x0000000d00007227 */ /* 0x000fc800078e00ff */
[----:B------:R-:W-:Y:S02]  /*1210*/  IMAD.MOV R6, RZ, RZ, -R6 ;  /* 0x000000ffff067224 */ /* 0x000fe400078e0a06 */
[----:B------:R-:W-:Y:S02]  /*1220*/  IMAD.MOV R3, RZ, RZ, -R3 ;  /* 0x000000ffff037224 */ /* 0x000fe400078e0a03 */
[----:B------:R-:W-:Y:S02]  /*1230*/  IMAD.MOV R5, RZ, RZ, -R5 ;  /* 0x000000ffff057224 */ /* 0x000fe400078e0a05 */
[----:B------:R-:W-:Y:S02]  /*1240*/  IMAD.MOV R0, RZ, RZ, -R0 ;  /* 0x000000ffff007224 */ /* 0x000fe400078e0a00 */
[----:B------:R-:W-:Y:S02]  /*1250*/  IMAD R60, R29, R6, R60 ;  /* 0x000000061d3c7224 */ /* 0x000fe400078e023c */
[----:B------:R-:W-:-:S02]  /*1260*/  IMAD R9, R2, R3, R9 ;  /* 0x0000000302097224 */ /* 0x000fc400078e0209 */
[C---:B------:R-:W-:Y:S02]  /*1270*/  IMAD R3, R2.reuse, R5, R11 ;  /* 0x0000000502037224 */ /* 0x040fe400078e020b */
[C---:B------:R-:W-:Y:S02]  /*1280*/  VIADD R6, R25.reuse, 0xffffffec ;  /* 0xffffffec19067836 */ /* 0x040fe40000000000 */
[----:B------:R-:W-:Y:S02]  /*1290*/  IMAD.MOV R4, RZ, RZ, -R4 ;  /* 0x000000ffff047224 */ /* 0x000fe400078e0a04 */
[----:B------:R-:W-:Y:S01]  /*12a0*/  IMAD R5, R2, R0, R13 ;  /* 0x0000000002057224 */ /* 0x000fe200078e020d */
[----:B------:R-:W-:Y:S01]  /*12b0*/  ISETP.GE.U32.AND P6, PT, R6, 0x7fffffcd, PT ;  /* 0x7fffffcd0600780c */ /* 0x000fe20003fc6070 */
[----:B------:R-:W-:Y:S02]  /*12c0*/  VIADD R0, R25, 0xffffffee ;  /* 0xffffffee19007836 */ /* 0x000fe40000000000 */
[----:B------:R-:W-:-:S02]  /*12d0*/  IMAD R7, R2, R4, R7 ;  /* 0x0000000402077224 */ /* 0x000fc400078e0207 */
[C---:B------:R-:W-:Y:S01]  /*12e0*/  VIADD R4, R25.reuse, 0xffffffed ;  /* 0xffffffed19047836 */ /* 0x040fe20000000000 */
[----:B------:R-:W-:Y:S01]  /*12f0*/  ISETP.GE.U32.AND P1, PT, R0, 0x7fffffcf, PT ;  /* 0x7fffffcf0000780c */ /* 0x000fe20003f26070 */
[C---:B------:R-:W-:Y:S02]  /*1300*/  VIADD R6, R25.reuse, 0xffffffef ;  /* 0xffffffef19067836 */ /* 0x040fe40000000000 */
[C---:B------:R-:W-:Y:S01]  /*1310*/  VIADD R0, R25.reuse, 0xffffffe9 ;  /* 0xffffffe919007836 */ /* 0x040fe20000000000 */
[----:B------:R-:W-:Y:S01]  /*1320*/  ISETP.GE.U32.AND P0, PT, R4, 0x7fffffce, PT ;  /* 0x7fffffce0400780c */ /* 0x000fe20003f06070 */
[C---:B------:R-:W-:Y:S01]  /*1330*/  VIADD R4, R25.reuse, 0xffffffe8 ;  /* 0xffffffe819047836 */ /* 0x040fe20000000000 */
[----:B------:R-:W-:Y:S01]  /*1340*/  ISETP.GE.U32.AND P2, PT, R6, 0x7fffffd0, PT ;  /* 0x7fffffd00600780c */ /* 0x000fe20003f46070 */
[C---:B------:R-:W-:Y:S01]  /*1350*/  VIADD R6, R25.reuse, 0xffffffea ;  /* 0xffffffea19067836 */ /* 0x040fe20000000000 */
[----:B------:R-:W-:Y:S01]  /*1360*/  ISETP.GE.U32.AND P4, PT, R0, 0x7fffffca, PT ;  /* 0x7fffffca0000780c */ /* 0x000fe20003f86070 */
[C---:B------:R-:W-:Y:S01]  /*1370*/  VIADD R0, R25.reuse, 0xffffffeb ;  /* 0xffffffeb19007836 */ /* 0x040fe20000000000 */
[----:B------:R-:W-:Y:S01]  /*1380*/  ISETP.GE.U32.AND P3, PT, R4, 0x7fffffc9, PT ;  /* 0x7fffffc90400780c */ /* 0x000fe20003f66070 */
[----:B------:R-:W-:Y:S01]  /*1390*/  VIADD R4, R25, 0xffffffe4 ;  /* 0xffffffe419047836 */ /* 0x000fe20000000000 */
[----:B------:R-:W-:Y:S01]  /*13a0*/  ISETP.GE.U32.AND P5, PT, R6, 0x7fffffcb, PT ;  /* 0x7fffffcb0600780c */ /* 0x000fe20003fa6070 */
[----:B------:R-:W-:Y:S01]  /*13b0*/  IMAD R43, R29, R10, R43 ;  /* 0x0000000a1d2b7224 */ /* 0x000fe200078e022b */
[----:B------:R-:W-:Y:S01]  /*13c0*/  SEL R6, RZ, 0x1, P6 ;  /* 0x00000001ff067807 */ /* 0x000fe20003000000 */
[C---:B------:R-:W-:Y:S01]  /*13d0*/  VIADD R10, R25.reuse, 0xffffffe6 ;  /* 0xffffffe6190a7836 */ /* 0x040fe20000000000 */
[----:B------:R-:W-:Y:S01]  /*13e0*/  ISETP.GE.U32.AND P6, PT, R0, 0x7fffffcc, PT ;  /* 0x7fffffcc0000780c */ /* 0x000fe20003fc6070 */
[----:B------:R-:W-:Y:S01]  /*13f0*/  VIADD R0, R25, 0xffffffe5 ;  /* 0xffffffe519007836 */ /* 0x000fe20000000000 */
[----:B------:R-:W-:Y:S01]  /*1400*/  SEL R13, RZ, 0x1fffe, P0 ;  /* 0x0001fffeff0d7807 */ /* 0x000fe20000000000 */
[----:B------:R-:W-:Y:S01]  /*1410*/  IMAD R41, R29, R12, R41 ;  /* 0x0000000c1d297224 */ /* 0x000fe200078e0229 */
[----:B------:R-:W-:Y:S01]  /*1420*/  ISETP.GE.U32.AND P0, PT, R4, 0x7fffffc5, PT ;  /* 0x7fffffc50400780c */ /* 0x000fe20003f06070 */
[C---:B------:R-:W-:Y:S01]  /*1430*/  VIADD R12, R25.reuse, 0xffffffe3 ;  /* 0xffffffe3190c7836 */ /* 0x040fe20000000000 */
[----:B------:R-:W-:Y:S01]  /*1440*/  SEL R4, RZ, 0x4, P1 ;  /* 0x00000004ff047807 */ /* 0x000fe20000800000 */
[----:B------:R-:W-:Y:S01]  /*1450*/  IMAD.IADD R6, R6, 0x1, R13 ;  /* 0x0000000106067824 */ /* 0x000fe200078e020d */
[----:B------:R-:W-:Y:S01]  /*1460*/  ISETP.GE.U32.AND P1, PT, R0, 0x7fffffc6, PT ;  /* 0x7fffffc60000780c */ /* 0x000fe20003f26070 */
[----:B------:R-:W-:Y:S01]  /*1470*/  VIADD R0, R25, 0xffffffe1 ;  /* 0xffffffe119007836 */ /* 0x000fe20000000000 */
[----:B------:R-:W-:Y:S01]  /*1480*/  SEL R11, RZ, 0x7fff8, P2 ;  /* 0x0007fff8ff0b7807 */ /* 0x000fe20001000000 */
[----:B------:R-:W-:Y:S01]  /*1490*/  IMAD R52, R29, R8, R52 ;  /* 0x000000081d347224 */ /* 0x000fe200078e0234 */
[----:B------:R-:W-:Y:S01]  /*14a0*/  ISETP.GE.U32.AND P2, PT, R10, 0x7fffffc7, PT ;  /* 0x7fffffc70a00780c */ /* 0x000fe20003f46070 */
[----:B------:R-:W-:Y:S01]  /*14b0*/  VIADD R8, R25, 0xffffffe7 ;  /* 0xffffffe719087836 */ /* 0x000fe20000000000 */
[----:B------:R-:W-:-:S02]  /*14c0*/  SEL R10, RZ, 0x1, P3 ;  /* 0x00000001ff0a7807 */ /* 0x000fc40001800000 */
[----:B------:R-:W-:Y:S02]  /*14d0*/  SEL R17, RZ, 0x1fffe, P4 ;  /* 0x0001fffeff117807 */ /* 0x000fe40002000000 */
[----:B------:R-:W-:Y:S01]  /*14e0*/  ISETP.GE.U32.AND P4, PT, R0, 0x7fffffc2, PT ;  /* 0x7fffffc20000780c */ /* 0x000fe20003f86070 */
[----:B------:R-:W-:Y:S01]  /*14f0*/  VIADD R0, R25, 0xffffffe0 ;  /* 0xffffffe019007836 */ /* 0x000fe20000000000 */
[----:B------:R-:W-:Y:S01]  /*1500*/  SEL R13, RZ, 0x1fffe, P1 ;  /* 0x0001fffeff0d7807 */ /* 0x000fe20000800000 */
[----:B------:R-:W-:Y:S01]  /*1510*/  IMAD.IADD R10, R10, 0x1, R17 ;  /* 0x000000010a0a7824 */ /* 0x000fe200078e0211 */
[----:B------:R-:W-:Y:S02]  /*1520*/  ISETP.GT.U32.AND P1, PT, R2, R9, PT ;  /* 0x000000090200720c */ /* 0x000fe40003f24070 */
[----:B------:R-:W-:Y:S02]  /*1530*/  SEL R15, RZ, 0x7fff8, P6 ;  /* 0x0007fff8ff0f7807 */ /* 0x000fe40003000000 */
[----:B------:R-:W-:-:S02]  /*1540*/  ISETP.GE.U32.AND P6, PT, R12, 0x7fffffc4, PT ;  /* 0x7fffffc40c00780c */ /* 0x000fc40003fc6070 */
[----:B------:R-:W-:Y:S02]  /*1550*/  SEL R12, RZ, 0x1, P0 ;  /* 0x00000001ff0c7807 */ /* 0x000fe40000000000 */
[----:B------:R-:W-:Y:S02]  /*1560*/  ISETP.GE.U32.AND P0, PT, R0, 0x7fffffc1, PT ;  /* 0x7fffffc10000780c */ /* 0x000fe40003f06070 */
[----:B------:R-:W-:Y:S01]  /*1570*/  ISETP.GE.U32.AND P3, PT, R8, 0x7fffffc8, PT ;  /* 0x7fffffc80800780c */ /* 0x000fe20003f66070 */
[----:B------:R-:W-:Y:S01]  /*1580*/  IMAD.IADD R12, R12, 0x1, R13 ;  /* 0x000000010c0c7824 */ /* 0x000fe200078e020d */
[----:B------:R-:W-:Y:S01]  /*1590*/  SEL R8, RZ, 0x4, P5 ;  /* 0x00000004ff087807 */ /* 0x000fe20002800000 */
[----:B------:R-:W-:Y:S01]  /*15a0*/  @!P1 IMAD.IADD R9, R9, 0x1, -R2 ;  /* 0x0000000109099824 */ /* 0x000fe200078e0a02 */
[----:B------:R-:W-:Y:S02]  /*15b0*/  SEL R17, RZ, 0x1fffe, P4 ;  /* 0x0001fffeff117807 */ /* 0x000fe40002000000 */
[----:B------:R-:W-:-:S02]  /*15c0*/  LOP3.LUT R10, R10, 0x3, RZ, 0xc0, !PT ;  /* 0x000000030a0a7812 */ /* 0x000fc400078ec0ff */
[----:B------:R-:W-:Y:S02]  /*15d0*/  ISETP.GE.U32.AND P5, PT, R14, 0x7fffffc3, PT ;  /* 0x7fffffc30e00780c */ /* 0x000fe40003fa6070 */
[----:B------:R-:W-:Y:S02]  /*15e0*/  ISETP.GT.U32.AND P4, PT, R2, R5, PT ;  /* 0x000000050200720c */ /* 0x000fe40003f84070 */
[----:B------:R-:W-:Y:S02]  /*15f0*/  SEL R14, RZ, 0x1, P0 ;  /* 0x00000001ff0e7807 */ /* 0x000fe40000000000 */
[----:B------:R-:W-:Y:S02]  /*1600*/  IADD3 R8, PT, PT, R10, R15, R8 ;  /* 0x0000000f0a087210 */ /* 0x000fe40007ffe008 */
[----:B------:R-:W-:Y:S01]  /*1610*/  SEL R10, RZ, 0x4, P2 ;  /* 0x00000004ff0a7807 */ /* 0x000fe20001000000 */
[----:B------:R-:W-:Y:S01]  /*1620*/  IMAD.IADD R14, R14, 0x1, R17 ;  /* 0x000000010e0e7824 */ /* 0x000fe200078e0211 */
[----:B------:R-:W-:-:S02]  /*1630*/  SEL R13, RZ, 0x7fff8, P3 ;  /* 0x0007fff8ff0d7807 */ /* 0x000fc40001800000 */
[C---:B------:R-:W-:Y:S02]  /*1640*/  ISETP.GT.U32.AND P2, PT, R2.reuse, R7, PT ;  /* 0x000000070200720c */ /* 0x040fe40003f44070 */
[----:B------:R-:W-:Y:S01]  /*1650*/  ISETP.GT.U32.AND P3, PT, R2, R3, PT ;  /* 0x000000030200720c */ /* 0x000fe20003f64070 */
[----:B------:R-:W-:Y:S01]  /*1660*/  @!P4 IMAD.IADD R5, R5, 0x1, -R2 ;  /* 0x000000010505c824 */ /* 0x000fe200078e0a02 */
[----:B------:R-:W-:Y:S02]  /*1670*/  LOP3.LUT R6, R6, 0x3, RZ, 0xc0, !PT ;  /* 0x0000000306067812 */ /* 0x000fe400078ec0ff */
[----:B------:R-:W-:Y:S02]  /*1680*/  ISETP.GT.U32.AND P1, PT, R2, R9, PT ;  /* 0x000000090200720c */ /* 0x000fe40003f24070 */
[----:B------:R-:W-:Y:S01]  /*1690*/  IADD3 R11, PT, PT, R6, R11, R4 ;  /* 0x0000000b060b7210 */ /* 0x000fe20007ffe004 */
[----:B------:R-:W-:Y:S01]  /*16a0*/  IMAD.HI.U32 R6, R18, R63, RZ ;  /* 0x0000003f12067227 */ /* 0x000fe200078e00ff */
[----:B------:R-:W-:-:S02]  /*16b0*/  SEL R4, RZ, 0x4, P5 ;  /* 0x00000004ff047807 */ /* 0x000fc40002800000 */
[----:B------:R-:W-:Y:S01]  /*16c0*/  SEL R15, RZ, 0x7fff8, P6 ;  /* 0x0007fff8ff0f7807 */ /* 0x000fe20003000000 */
[--C-:B------:R-:W-:Y:S01]  /*16d0*/  @!P2 IMAD.IADD R7, R7, 0x1, -R2.reuse ;  /* 0x000000010707a824 */ /* 0x100fe200078e0a02 */
[----:B------:R-:W-:Y:S01]  /*16e0*/  LOP3.LUT R14, R14, 0x3, RZ, 0xc0, !PT ;  /* 0x000000030e0e7812 */ /* 0x000fe200078ec0ff */
[----:B------:R-:W-:Y:S01]  /*16f0*/  @!P3 IMAD.IADD R3, R3, 0x1, -R2 ;  /* 0x000000010303b824 */ /* 0x000fe200078e0a02 */
[----:B------:R-:W-:Y:S01]  /*1700*/  LOP3.LUT R12, R12, 0x3, RZ, 0xc0, !PT ;  /* 0x000000030c0c7812 */ /* 0x000fe200078ec0ff */
[----:B------:R-:W-:Y:S01]  /*1710*/  IMAD.MOV R6, RZ, RZ, -R6 ;  /* 0x000000ffff067224 */ /* 0x000fe200078e0a06 */
[----:B------:R-:W-:Y:S01]  /*1720*/  ISETP.GE.AND P4, PT, R28, RZ, PT ;  /* 0x000000ff1c00720c */ /* 0x000fe20003f86270 */
[----:B------:R-:W-:Y:S01]  /*1730*/  @!P1 IMAD.IADD R9, R9, 0x1, -R2 ;  /* 0x0000000109099824 */ /* 0x000fe200078e0a02 */
[----:B------:R-:W-:Y:S01]  /*1740*/  IADD3 R14, PT, PT, R14, R15, R4 ;  /* 0x0000000f0e0e7210 */ /* 0x000fe20007ffe004 */
[----:B------:R-:W-:Y:S01]  /*1750*/  IMAD.HI.U32 R4, R18, R64, RZ ;  /* 0x0000004012047227 */ /* 0x000fe200078e00ff */
[----:B------:R-:W-:-:S02]  /*1760*/  IADD3 R10, PT, PT, R12, R13, R10 ;  /* 0x0000000d0c0a7210 */ /* 0x000fc40007ffe00a */
[----:B------:R-:W-:Y:S01]  /*1770*/  LOP3.LUT R13, R14, 0xf, RZ, 0xc0, !PT ;  /* 0x0000000f0e0d7812 */ /* 0x000fe200078ec0ff */
[----:B------:R-:W-:Y:S01]  /*1780*/  IMAD.SHL.U32 R12, R8, 0x100, RZ ;  /* 0x00000100080c7824 */ /* 0x000fe200078e00ff */
[C---:B------:R-:W-:Y:S01]  /*1790*/  ISETP.GT.U32.AND P2, PT, R2.reuse, R7, PT ;  /* 0x000000070200720c */ /* 0x040fe20003f44070 */
[----:B------:R-:W-:Y:S01]  /*17a0*/  IMAD.MOV R8, RZ, RZ, -R4 ;  /* 0x000000ffff087224 */ /* 0x000fe200078e0a04 */
[----:B------:R-:W-:Y:S01]  /*17b0*/  ISETP.GT.U32.AND P3, PT, R2, R3, PT ;  /* 0x000000030200720c */ /* 0x000fe20003f64070 */
[----:B------:R-:W-:Y:S01]  /*17c0*/  IMAD R10, R10, 0x10, R13 ;  /* 0x000000100a0a7824 */ /* 0x000fe200078e020d */
[----:B------:R-:W-:Y:S01]  /*17d0*/  ISETP.GT.U32.AND P5, PT, R2, R5, PT ;  /* 0x000000050200720c */ /* 0x000fe20003fa4070 */
[----:B------:R-:W-:Y:S01]  /*17e0*/  @!P4 IMAD.MOV R9, RZ, RZ, -R9 ;  /* 0x000000ffff09c224 */ /* 0x000fe200078e0a09 */
[----:B------:R-:W-:Y:S01]  /*17f0*/  LOP3.LUT R4, R12, 0xf00, RZ, 0xe2, !PT ;  /* 0x00000f000c047812 */ /* 0x000fe200078ee2ff */
[----:B------:R-:W-:Y:S01]  /*1800*/  IMAD R63, R29, R6, R63 ;  /* 0x000000061d3f7224 */ /* 0x000fe200078e023f */
[----:B------:R-:W-:Y:S01]  /*1810*/  ISETP.GE.AND P6, PT, R20, RZ, PT ;  /* 0x000000ff1400720c */ /* 0x000fe20003fc6270 */
[----:B------:R-:W-:Y:S01]  /*1820*/  VIADD R6, R25, 0xffffffff ;  /* 0xffffffff19067836 */ /* 0x000fe20000000000 */
[----:B------:R-:W-:Y:S01]  /*1830*/  ISETP.GE.AND P4, PT, R19, RZ, PT ;  /* 0x000000ff1300720c */ /* 0x000fe20003f86270 */
[----:B------:R-:W-:Y:S01]  /*1840*/  IMAD R4, R11, 0x1000, R4 ;  /* 0x000010000b047824 */ /* 0x000fe200078e0204 */
[----:B------:R-:W-:Y:S01]  /*1850*/  LOP3.LUT R11, R10, 0xff, RZ, 0xc0, !PT ;  /* 0x000000ff0a0b7812 */ /* 0x000fe200078ec0ff */
[--C-:B------:R-:W-:Y:S01]  /*1860*/  @!P2 IMAD.IADD R7, R7, 0x1, -R2.reuse ;  /* 0x000000010707a824 */ /* 0x100fe200078e0a02 */
[----:B------:R-:W-:Y:S01]  /*1870*/  ISETP.GE.AND P1, PT, R21, RZ, PT ;  /* 0x000000ff1500720c */ /* 0x000fe20003f26270 */
[----:B------:R-:W-:Y:S01]  /*1880*/  @!P3 IMAD.IADD R3, R3, 0x1, -R2 ;  /* 0x000000010303b824 */ /* 0x000fe200078e0a02 */
[----:B------:R-:W-:Y:S01]  /*1890*/  ISETP.GE.U32.AND P2, PT, R6, 0x7fffffe0, PT ;  /* 0x7fffffe00600780c */ /* 0x000fe20003f46070 */
[----:B------:R-:W-:-:S02]  /*18a0*/  IMAD.IADD R4, R4, 0x1, R11 ;  /* 0x0000000104047824 */ /* 0x000fc400078e020b */
[----:B------:R-:W-:Y:S02]  /*18b0*/  @!P5 IMAD.IADD R5, R5, 0x1, -R2 ;  /* 0x000000010505d824 */ /* 0x000fe400078e0a02 */
[----:B------:R-:W-:Y:S01]  /*18c0*/  VIADD R2, R25, 0xfffffffe ;  /* 0xfffffffe19027836 */ /* 0x000fe20000000000 */
[----:B------:R-:W-:Y:S01]  /*18d0*/  LOP3.LUT R30, R4, 0xffff, RZ, 0xc0, !PT ;  /* 0x0000ffff041e7812 */ /* 0x000fe200078ec0ff */
[----:B------:R-:W-:Y:S01]  /*18e0*/  @!P6 IMAD.MOV R5, RZ, RZ, -R5 ;  /* 0x000000ffff05e224 */ /* 0x000fe200078e0a05 */
[----:B------:R-:W-:Y:S01]  /*18f0*/  ISETP.NE.AND P6, PT, R32, RZ, PT ;  /* 0x000000ff2000720c */ /* 0x000fe20003fc5270 */
[----:B------:R-:W-:Y:S01]  /*1900*/  @!P4 IMAD.MOV R3, RZ, RZ, -R3 ;  /* 0x000000ffff03c224 */ /* 0x000fe200078e0a03 */
[----:B------:R-:W-:Y:S01]  /*1910*/  ISETP.GE.U32.AND P5, PT, R2, 0x7fffffdf, PT ;  /* 0x7fffffdf0200780c */ /* 0x000fe20003fa6070 */
[----:B------:R-:W-:Y:S01]  /*1920*/  @!P1 IMAD.MOV R7, RZ, RZ, -R7 ;  /* 0x000000ffff079224 */ /* 0x000fe200078e0a07 */
[----:B------:R-:W-:Y:S01]  /*1930*/  LOP3.LUT R32, RZ, R32, RZ, 0x33, !PT ;  /* 0x00000020ff207212 */ /* 0x000fe200078e33ff */
[----:B------:R-:W-:Y:S01]  /*1940*/  IMAD R64, R29, R8, R64 ;  /* 0x000000081d407224 */ /* 0x000fe200078e0240 */
[----:B------:R-:W-:Y:S01]  /*1950*/  SHF.R.U32.HI R2, RZ, 0xf, R30 ;  /* 0x0000000fff027819 */ /* 0x000fe2000001161e */
[----:B------:R-:W-:Y:S01]  /*1960*/  VIADD R8, R25, 0xfffffff7 ;  /* 0xfffffff719087836 */ /* 0x000fe20000000000 */
[----:B------:R-:W-:-:S02]  /*1970*/  SEL R6, R32, R3, !P6 ;  /* 0x0000000320067207 */ /* 0x000fc40007000000 */
[----:B------:R-:W-:Y:S02]  /*1980*/  LOP3.LUT P1, RZ, R2, 0x1, RZ, 0xc0, !PT ;  /* 0x0000000102ff7812 */ /* 0x000fe4000782c0ff */
[----:B------:R-:W-:Y:S02]  /*1990*/  PRMT R3, RZ, 0x7610, R3 ;  /* 0x00007610ff037816 */ /* 0x000fe40000000003 */
[----:B------:R-:W-:Y:S02]  /*19a0*/  PRMT R2, RZ, 0x7610, R2 ;  /* 0x00007610ff027816 */ /* 0x000fe40000000002 */
[C---:B------:R-:W-:Y:S01]  /*19b0*/  SEL R9, R32.reuse, R9, !P6 ;  /* 0x0000000920097207 */ /* 0x040fe20007000000 */
[----:B------:R1:W-:Y:S01]  /*19c0*/  STL.S16 [R1+0x144], R3 ;  /* 0x0001440301007387 */ /* 0x0003e20000100600 */
[----:B------:R-:W-:Y:S02]  /*19d0*/  SEL R7, R32, R7, !P6 ;  /* 0x0000000720077207 */ /* 0x000fe40007000000 */
[----:B------:R-:W-:Y:S01]  /*19e0*/  ISETP.GE.U32.AND P3, PT, R8, 0x7fffffd8, PT ;  /* 0x7fffffd80800780c */ /* 0x000fe20003f66070 */
[----:B------:R1:W-:Y:S01]  /*19f0*/  STL.S16 [R1+0x228], R2 ;  /* 0x0002280201007387 */ /* 0x0003e20000100600 */
[----:B------:R-:W-:-:S02]  /*1a00*/  ISETP.NE.U32.AND P4, PT, R16, RZ, PT ;  /* 0x000000ff1000720c */ /* 0x000fc40003f85070 */
[----:B------:R-:W-:Y:S01]  /*1a10*/  SEL R32, R32, R5, !P6 ;  /* 0x0000000520207207 */ /* 0x000fe20007000000 */
[----:B----4-:R-:W-:Y:S10]  /*1a20*/  BRA.U UP0, `(.L_x_5) ;  /* 0x0000000100187547 */ /* 0x010ff4000b800000 */
[----:B------:R-:W-:Y:S01]  /*1a30*/  ELECT P6, URZ, PT ;  /* 0x0000000000ff782f */ /* 0x000fe200038c0000 */
[----:B-1----:R-:W-:Y:S01]  /*1a40*/  IMAD.MOV.U32 R2, RZ, RZ, 0x1 ;  /* 0x00000001ff027424 */ /* 0x002fe200078e00ff */
[----:B------:R-:W-:Y:S01]  /*1a50*/  UMOV UR4, 0x40 ;  /* 0x0000004000047882 */ /* 0x000fe20000000000 */
[----:B------:R-:W-:Y:S01]  /*1a60*/  UVIRTCOUNT.DEALLOC.SMPOOL 0x80 ;  /* 0x000000800000784c */ /* 0x000fe20000000000 */
[----:B------:R-:W-:-:S09]  /*1a70*/  ULEA UR4, UR5, UR4, 0x18 ;  /* 0x0000000405047291 */ /* 0x000fd2000f8ec0ff */
[----:B------:R0:W-:Y:S03]  /*1a80*/  @P6 STS.U8 [UR4], R2 ;  /* 0x00000002ff006988 */ /* 0x0001e60008000004 */
.L_x_5:
[----:B------:R-:W2:Y:S01]  /*1a90*/  LDL R8, [R1+0x228] ;  /* 0x0002280001087983 */ /* 0x000ea20000100800 */
[----:B------:R-:W-:Y:S01]  /*1aa0*/  STTM.x64 tmem[UR9], RZ ;  /* 0x000000ff000079ed */ /* 0x000fe20008340009 */
[----:B------:R-:W-:Y:S01]  /*1ab0*/  STTM.x64 tmem[UR9+0x40], RZ ;  /* 0x000040ff000079ed */ /* 0x000fe20008340009 */
[----:B------:R-:W-:Y:S01]  /*1ac0*/  STTM.x64 tmem[UR9+0x80], RZ ;  /* 0x000080ff000079ed */ /* 0x000fe20008340009 */
[----:B------:R-:W-:Y:S01]  /*1ad0*/  STTM.x64 tmem[UR9+0xc0], RZ ;  /* 0x0000c0ff000079ed */ /* 0x000fe20008340009 */
[----:B------:R-:W-:Y:S01]  /*1ae0*/  STTM.x64 tmem[UR9+0x100], RZ ;  /* 0x000100ff000079ed */ /* 0x000fe20008340009 */
[----:B------:R-:W-:Y:S01]  /*1af0*/  STTM.x64 tmem[UR9+0x140], RZ ;  /* 0x000140ff000079ed */ /* 0x000fe20008340009 */
[----:B------:R-:W-:Y:S01]  /*1b00*/  STTM.x64 tmem[UR9+0x180], RZ ;  /* 0x000180ff000079ed */ /* 0x000fe20008340009 */
[----:B------:R-:W-:Y:S01]  /*1b10*/  STTM.x64 tmem[UR9+0x1c0], RZ ;  /* 0x0001c0ff000079ed */ /* 0x000fe20008340009 */
[----:B------:R-:W3:Y:S02]  /*1b20*/  FENCE.VIEW.ASYNC.T ;  /* 0x00000000000073c6 */ /* 0x000ee40000000200 */
[----:B---3--:R-:W-:Y:S01]  /*1b30*/  VOTEU.ALL UP1, P4 ;  /* 0x0000000000ff7886 */ /* 0x008fe20002020000 */
[----:B------:R-:W-:Y:S01]  /*1b40*/  VOTEU.ALL UP2, P4 ;  /* 0x0000000000ff7886 */ /* 0x000fe20002040000 */
[----:B-1----:R-:W-:Y:S01]  /*1b50*/  IMAD R3, R9, UR14, RZ ;  /* 0x0000000e09037c24 */ /* 0x002fe2000f8e02ff */
[----:B------:R-:W3:Y:S01]  /*1b60*/  LDL R12, [R1+0x144] ;  /* 0x00014400010c7983 */ /* 0x000ee20000100800 */
[----:B------:R-:W-:Y:S01]  /*1b70*/  IMAD R5, R7, UR14, RZ ;  /* 0x0000000e07057c24 */ /* 0x000fe2000f8e02ff */
[----:B------:R-:W-:-:S04]  /*1b80*/  @!UP1 UIADD3 UR4, UPT, UPT, -UR12, 0x100000, URZ ;  /* 0x001000000c049890 */ /* 0x000fc8000fffe1ff */
[----:B------:R-:W-:Y:S02]  /*1b90*/  @!UP1 USHF.L.U32 UR5, UR4, 0xb, URZ ;  /* 0x0000000b04059899 */ /* 0x000fe400080006ff */
[----:B------:R-:W-:Y:S01]  /*1ba0*/  @!UP1 USHF.L.U32 UR4, UR4, 0x1, URZ ;  /* 0x0000000104049899 */ /* 0x000fe200080006ff */
[----:B------:R-:W-:Y:S01]  /*1bb0*/  PRMT R11, RZ, 0x7610, R11 ;  /* 0x00007610ff0b7816 */ /* 0x000fe2000000000b */
[----:B------:R-:W-:Y:S01]  /*1bc0*/  BAR.SYNC.DEFER_BLOCKING 0x0 ;  /* 0x0000000000007b1d */ /* 0x000fe20000010000 */
[----:B0-----:R-:W-:-:S04]  /*1bd0*/  IADD3 R2, P6, PT, R3, UR16, RZ ;  /* 0x0000001003027c10 */ /* 0x001fc8000ffde0ff */
[----:B------:R-:W-:Y:S02]  /*1be0*/  LEA.HI.X.SX32 R3, R3, UR17, 0x1, P6 ;  /* 0x0000001103037c11 */ /* 0x000fe4000b0f0eff */
[----:B------:R-:W-:Y:S01]  /*1bf0*/  PRMT R10, RZ, 0x7610, R10 ;  /* 0x00007610ff0a7816 */ /* 0x000fe2000000000a */
[----:B------:R-:W-:Y:S01]  /*1c00*/  USHF.R.S32.HI UR15, URZ, 0x1f, UR6 ;  /* 0x0000001fff0f7899 */ /* 0x000fe20008011406 */
[----:B------:R-:W-:Y:S01]  /*1c10*/  PRMT R19, RZ, 0x7610, R19 ;  /* 0x00007610ff137816 */ /* 0x000fe20000000013 */
[----:B------:R-:W0:Y:S01]  /*1c20*/  LDCU UR30, c[0x0][0x3b0] ;  /* 0x00007600ff1e77ac */ /* 0x000e220008000800 */
[----:B------:R-:W-:Y:S02]  /*1c30*/  PRMT R16, RZ, 0x7610, R16 ;  /* 0x00007610ff107816 */ /* 0x000fe40000000010 */
[----:B------:R-:W-:Y:S01]  /*1c40*/  PRMT R20, RZ, 0x7610, R20 ;  /* 0x00007610ff147816 */ /* 0x000fe20000000014 */
[----:B------:R-:W1:Y:S01]  /*1c50*/  LDCU UR27, c[0x0][0x3b0] ;  /* 0x00007600ff1b77ac */ /* 0x000e620008000800 */
[----:B------:R-:W-:-:S02]  /*1c60*/  PRMT R15, RZ, 0x7610, R15 ;  /* 0x00007610ff0f7816 */ /* 0x000fc4000000000f */
[----:B------:R-:W-:Y:S01]  /*1c70*/  PRMT R21, RZ, 0x7610, R21 ;  /* 0x00007610ff157816 */ /* 0x000fe20000000015 */
[----:B------:R-:W4:Y:S01]  /*1c80*/  LDCU UR24, c[0x0][0x3b0] ;  /* 0x00007600ff1877ac */ /* 0x000f220008000800 */
[----:B------:R-:W-:Y:S02]  /*1c90*/  PRMT R17, RZ, 0x7610, R17 ;  /* 0x00007610ff117816 */ /* 0x000fe40000000011 */
[----:B------:R-:W-:Y:S01]  /*1ca0*/  PRMT R14, RZ, 0x7610, R14 ;  /* 0x00007610ff0e7816 */ /* 0x000fe2000000000e */
[----:B------:R-:W0:Y:S01]  /*1cb0*/  LDCU UR25, c[0x0][0x3b0] ;  /* 0x00007600ff1977ac */ /* 0x000e220008000800 */
[----:B------:R-:W0:Y:S02]  /*1cc0*/  FENCE.VIEW.ASYNC.S ;  /* 0x00000000000073c6 */ /* 0x000e240000000000 */
[----:B0-----:R0:W0:Y:S02]  /*1cd0*/  @!UP2 SYNCS.EXCH.64 URZ, [UR11], UR4 ;  /* 0x000000040bffa5b2 */ /* 0x0010240008000100 */
[----:B0-----:R-:W-:Y:S01]  /*1ce0*/  BAR.SYNC.DEFER_BLOCKING 0x0 ;  /* 0x0000000000007b1d */ /* 0x001fe20000010000 */
[----:B------:R-:W-:-:S04]  /*1cf0*/  IADD3 R4, P6, PT, R5, UR16, RZ ;  /* 0x0000001005047c10 */ /* 0x000fc8000ffde0ff */
[----:B------:R-:W-:Y:S01]  /*1d00*/  LEA.HI.X.SX32 R5, R5, UR17, 0x1, P6 ;  /* 0x0000001105057c11 */ /* 0x000fe2000b0f0eff */
[----:B------:R-:W0:Y:S01]  /*1d10*/  LDCU UR29, c[0x0][0x3b0] ;  /* 0x00007600ff1d77ac */ /* 0x000e220008000800 */
[----:B------:R-:W-:Y:S01]  /*1d20*/  LOP3.LUT R92, R31, 0x6c, RZ, 0xfc, !PT ;  /* 0x0000006c1f5c7812 */ /* 0x000fe200078efcff */
[----:B------:R-:W0:Y:S01]  /*1d30*/  LDCU UR21, c[0x0][0x3b0] ;  /* 0x00007600ff1577ac */ /* 0x000e220008000800 */
[----:B------:R-:W0:Y:S01]  /*1d40*/  LDCU UR28, c[0x0][0x3b0] ;  /* 0x00007600ff1c77ac */ /* 0x000e220008000800 */
[----:B------:R-:W0:Y:S01]  /*1d50*/  LDCU UR26, c[0x0][0x3b0] ;  /* 0x00007600ff1a77ac */ /* 0x000e220008000800 */
[----:B------:R-:W0:Y:S01]  /*1d60*/  LDCU UR31, c[0x0][0x3b0] ;  /* 0x00007600ff1f77ac */ /* 0x000e220008000800 */
[----:B------:R-:W0:Y:S01]  /*1d70*/  LDCU UR32, c[0x0][0x3b0] ;  /* 0x00007600ff2077ac */ /* 0x000e220008000800 */
[----:B--2---:R-:W2:Y:S04]  /*1d80*/  @!P2 LDG.E.U8 R8, desc[UR22][R4.64] ;  /* 0x000000160408a981 */ /* 0x004ea8000c1e1100 */
[----:B------:R-:W-:Y:S04]  /*1d90*/  STL [R1+0x848], R27 ;  /* 0x0008481b01007387 */ /* 0x000fe80000100800 */
        /* <DEDUP_REMOVED lines=26> */
[----:B------:R-:W-:Y:S01]  /*1f40*/  STL [R1+0x7f0], R81 ;  /* 0x0007f05101007387 */ /* 0x000fe20000100800 */
[----:B------:R-:W-:-:S03]  /*1f50*/  IMAD R7, R6, UR14, RZ ;  /* 0x0000000e06077c24 */ /* 0x000fc6000f8e02ff */
[----:B------:R-:W-:Y:S04]  /*1f60*/  STL [R1+0x7ec], R72 ;  /* 0x0007ec4801007387 */ /* 0x000fe80000100800 */
[----:B------:R-:W-:Y:S04]  /*1f70*/  STL [R1+0x7e8], R71 ;  /* 0x0007e84701007387 */ /* 0x000fe80000100800 */
[----:B------:R-:W-:Y:S04]  /*1f80*/  STL [R1+0x7e4], R73 ;  /* 0x0007e44901007387 */ /* 0x000fe80000100800 */
[----:B------:R-:W-:Y:S04]  /*1f90*/  STL [R1+0x7e0], R75 ;  /* 0x0007e04b01007387 */ /* 0x000fe80000100800 */
[----:B------:R-:W-:Y:S01]  /*1fa0*/  STL [R1+0x7dc], R74 ;  /* 0x0007dc4a01007387 */ /* 0x000fe20000100800 */
[----:B------:R-:W-:-:S03]  /*1fb0*/  IMAD R9, R32, UR14, RZ ;  /* 0x0000000e20097c24 */ /* 0x000fc6000f8e02ff */
[----:B------:R-:W-:Y:S01]  /*1fc0*/  STL [R1+0x7d8], R77 ;  /* 0x0007d84d01007387 */ /* 0x000fe20000100800 */
[----:B------:R-:W-:-:S03]  /*1fd0*/  IADD3 R6, P6, PT, R7, UR16, RZ ;  /* 0x0000001007067c10 */ /* 0x000fc6000ffde0ff */
[----:B------:R-:W-:Y:S04]  /*1fe0*/  STL [R1+0x7d4], R76 ;  /* 0x0007d44c01007387 */ /* 0x000fe80000100800 */
[----:B------:R-:W-:Y:S04]  /*1ff0*/  STL [R1+0x7d0], R79 ;  /* 0x0007d04f01007387 */ /* 0x000fe80000100800 */
[----:B------:R-:W-:Y:S01]  /*2000*/  STL [R1+0x7cc], R86 ;  /* 0x0007cc5601007387 */ /* 0x000fe20000100800 */
[----:B------:R-:W-:-:S03]  /*2010*/  LEA.HI.X.SX32 R7, R7, UR17, 0x1, P6 ;  /* 0x0000001107077c11 */ /* 0x000fc6000b0f0eff */
[----:B------:R-:W-:Y:S04]  /*2020*/  STL [R1+0x7c8], R80 ;  /* 0x0007c85001007387 */ /* 0x000fe80000100800 */
[----:B------:R-:W-:Y:S04]  /*2030*/  STL [R1+0x7c4], R33 ;  /* 0x0007c42101007387 */ /* 0x000fe80000100800 */
[----:B------:R-:W-:Y:S04]  /*2040*/  STL [R1+0x754], R0 ;  /* 0x0007540001007387 */ /* 0x000fe80000100800 */
[----:B------:R-:W4:Y:S04]  /*2050*/  @!P2 LDG.E.U8 R11, desc[UR22][R6.64] ;  /* 0x00000016060ba981 */ /* 0x000f28000c1e1100 */
[----:B---3--:R-:W3:Y:S04]  /*2060*/  @!P2 LDG.E.U8 R12, desc[UR22][R2.64] ;  /* 0x00000016020ca981 */ /* 0x008ee8000c1e1100 */
[----:B--2---:R2:W-:Y:S02]  /*2070*/  @!P2 STL [R1+0x228], R8 ;  /* 0x000228080100a387 */ /* 0x0045e40000100800 */
[----:B--2---:R-:W-:-:S04]  /*2080*/  IADD3 R8, P6, PT, R9, UR16, RZ ;  /* 0x0000001009087c10 */ /* 0x004fc8000ffde0ff */
[----:B------:R-:W-:-:S05]  /*2090*/  LEA.HI.X.SX32 R9, R9, UR17, 0x1, P6 ;  /* 0x0000001109097c11 */ /* 0x000fca000b0f0eff */
[----:B------:R-:W2:Y:S01]  /*20a0*/  @!P2 LDG.E.U8 R10, desc[UR22][R8.64] ;  /* 0x00000016080aa981 */ /* 0x000ea2000c1e1100 */
[----:B------:R-:W-:-:S04]  /*20b0*/  USHF.L.U32 UR4, UR6, 0x3, URZ ;  /* 0x0000000306047899 */ /* 0x000fc800080006ff */
[----:B------:R-:W-:Y:S01]  /*20c0*/  USHF.R.S32.HI UR16, URZ, 0x1f, UR4 ;  /* 0x0000001fff107899 */ /* 0x000fe20008011404 */
[----:B------:R-:W-:Y:S01]  /*20d0*/  PRMT R66, RZ, 0x7610, R66 ;  /* 0x00007610ff427816 */ /* 0x000fe20000000042 */
[----:B----4-:R4:W-:Y:S04]  /*20e0*/  STL [R1+0x150], R11 ;  /* 0x0001500b01007387 */ /* 0x0109e80000100800 */
[----:B---3--:R-:W-:Y:S01]  /*20f0*/  @!P2 STL [R1+0x144], R12 ;  /* 0x0001440c0100a387 */ /* 0x008fe20000100800 */
[----:B------:R-:W-:Y:S02]  /*2100*/  IADD3 R55, P2, PT, R4, UR4, RZ ;  /* 0x0000000404377c10 */ /* 0x000fe4000ff5e0ff */
[----:B----4-:R-:W-:Y:S02]  /*2110*/  IADD3 R11, P6, PT, R2, UR4, RZ ;  /* 0x00000004020b7c10 */ /* 0x010fe4000ffde0ff */
[----:B------:R-:W-:-:S02]  /*2120*/  IADD3.X R56, PT, PT, R5, UR16, RZ, P2, !PT ;  /* 0x0000001005387c10 */ /* 0x000fc400097fe4ff */
[----:B------:R-:W-:Y:S01]  /*2130*/  IADD3.X R78, PT, PT, R3, UR16, RZ, P6, !PT ;  /* 0x00000010034e7c10 */ /* 0x000fe2000b7fe4ff */
[----:B--2---:R2:W-:Y:S04]  /*2140*/  STL [R1+0x14c], R10 ;  /* 0x00014c0a01007387 */ /* 0x0045e80000100800 */
[----:B------:R3:W-:Y:S01]  /*2150*/  STL [R1+0x180], R11 ;  /* 0x0001800b01007387 */ /* 0x0007e20000100800 */
[----:B--2---:R-:W-:-:S04]  /*2160*/  SHF.R.U32.HI R10, RZ, 0x7, R30 ;  /* 0x00000007ff0a7819 */ /* 0x004fc8000001161e */
[----:B------:R-:W-:Y:S01]  /*2170*/  LOP3.LUT P2, RZ, R10, 0x1, RZ, 0xc0, !PT ;  /* 0x000000010aff7812 */ /* 0x000fe2000784c0ff */
[----:B------:R-:W-:Y:S02]  /*2180*/  @!P3 IMAD.MOV.U32 R10, RZ, RZ, R11 ;  /* 0x000000ffff0ab224 */ /* 0x000fe400078e000b */
[----:B---3--:R-:W-:-:S05]  /*2190*/  @!P3 IMAD.MOV.U32 R11, RZ, RZ, R78 ;  /* 0x000000ffff0bb224 */ /* 0x008fca00078e004e */
[----:B------:R-:W2:Y:S01]  /*21a0*/  @!P3 LDG.E.U8 R66, desc[UR22][R10.64] ;  /* 0x000000160a42b981 */ /* 0x000ea2000c1e1100 */
[----:B------:R-:W-:Y:S02]  /*21b0*/  USHF.L.U32 UR5, UR6, 0x4, URZ ;  /* 0x0000000406057899 */ /* 0x000fe400080006ff */
[----:B------:R-:W-:Y:S02]  /*21c0*/  UIMAD UR14, UR6, 0x18, URZ ;  /* 0x00000018060e78a4 */ /* 0x000fe4000f8e02ff */
[----:B------:R-:W-:Y:S02]  /*21d0*/  USHF.R.S32.HI UR17, URZ, 0x1f, UR5 ;  /* 0x0000001fff117899 */ /* 0x000fe40008011405 */
[C---:B------:R-:W-:Y:S01]  /*21e0*/  IADD3 R12, P6, PT, R2.reuse, UR5, RZ ;  /* 0x00000005020c7c10 */ /* 0x040fe2000ffde0ff */
[----:B------:R-:W-:Y:S01]  /*21f0*/  STL [R1+0x188], R55 ;  /* 0x0001883701007387 */ /* 0x000fe20000100800 */
[----:B------:R-:W-:Y:S02]  /*2200*/  USHF.R.S32.HI UR20, URZ, 0x1f, UR14 ;  /* 0x0000001fff147899 */ /* 0x000fe4000801140e */
[----:B------:R-:W-:Y:S01]  /*2210*/  IADD3.X R13, PT, PT, R3, UR17, RZ, P6, !PT ;  /* 0x00000011030d7c10 */ /* 0x000fe2000b7fe4ff */
[----:B------:R-:W-:Y:S01]  /*2220*/  STL [R1+0x17c], R78 ;  /* 0x00017c4e01007387 */ /* 0x000fe20000100800 */
[----:B------:R-:W-:-:S03]  /*2230*/  IADD3 R54, P6, PT, R2, UR14, RZ ;  /* 0x0000000e02367c10 */ /* 0x000fc6000ffde0ff */
[----:B------:R3:W-:Y:S01]  /*2240*/  STL [R1+0x440], R12 ;  /* 0x0004400c01007387 */ /* 0x0007e20000100800 */
[----:B------:R-:W-:-:S03]  /*2250*/  PRMT R67, RZ, 0x7610, R67 ;  /* 0x00007610ff437816 */ /* 0x000fc60000000043 */
[----:B------:R-:W-:Y:S04]  /*2260*/  STL [R1+0x184], R56 ;  /* 0x0001843801007387 */ /* 0x000fe80000100800 */
[----:B------:R-:W-:Y:S04]  /*2270*/  STL [R1+0x43c], R13 ;  /* 0x00043c0d01007387 */ /* 0x000fe80000100800 */
[----:B------:R-:W-:Y:S01]  /*2280*/  STL [R1+0x4e0], R54 ;  /* 0x0004e03601007387 */ /* 0x000fe20000100800 */
[----:B------:R-:W-:-:S03]  /*2290*/  PRMT R32, RZ, 0x7610, R32 ;  /* 0x00007610ff207816 */ /* 0x000fc60000000020 */
[----:B------:R3:W4:Y:S02]  /*22a0*/  @P1 LDG.E.U8 R67, desc[UR22][R12.64] ;  /* 0x000000160c431981 */ /* 0x000724000c1e1100 */
[----:B---3--:R-:W-:Y:S01]  /*22b0*/  @P2 IMAD.MOV.U32 R12, RZ, RZ, R54 ;  /* 0x000000ffff0c2224 */ /* 0x008fe200078e0036 */
[----:B------:R-:W-:Y:S01]  /*22c0*/  PRMT R26, RZ, 0x7610, R26 ;  /* 0x00007610ff1a7816 */ /* 0x000fe2000000001a */
[----:B--2---:R2:W-:Y:S02]  /*22d0*/  STL [R1+0x220], R66 ;  /* 0x0002204201007387 */ /* 0x0045e40000100800 */
[----:B--2---:R-:W-:-:S05]  /*22e0*/  IADD3.X R66, PT, PT, R3, UR20, RZ, P6, !PT ;  /* 0x0000001403427c10 */ /* 0x004fca000b7fe4ff */
[----:B------:R-:W-:Y:S01]  /*22f0*/  @P2 IMAD.MOV.U32 R13, RZ, RZ, R66 ;  /* 0x000000ffff0d2224 */ /* 0x000fe200078e0042 */
[----:B------:R-:W-:-:S04]  /*2300*/  IADD3 R10, P6, PT, R2, UR6, RZ ;  /* 0x00000006020a7c10 */ /* 0x000fc8000ffde0ff */
[----:B------:R2:W3:Y:S01]  /*2310*/  @P2 LDG.E.U8 R32, desc[UR22][R12.64] ;  /* 0x000000160c202981 */ /* 0x0004e2000c1e1100 */
[----:B------:R-:W-:-:S05]  /*2320*/  IADD3.X R11, PT, PT, R3, UR15, RZ, P6, !PT ;  /* 0x0000000f030b7c10 */ /* 0x000fca000b7fe4ff */
[----:B------:R-:W4:Y:S01]  /*2330*/  @!P5 LDG.E.U8 R19, desc[UR22][R10.64] ;  /* 0x000000160a13d981 */ /* 0x000f22000c1e1100 */
[----:B--2---:R-:W-:Y:S02]  /*2340*/  @!P3 IMAD.MOV.U32 R12, RZ, RZ, R55 ;  /* 0x000000ffff0cb224 */ /* 0x004fe400078e0037 */
[----:B------:R-:W-:-:S05]  /*2350*/  @!P3 IMAD.MOV.U32 R13, RZ, RZ, R56 ;  /* 0x000000ffff0db224 */ /* 0x000fca00078e0038 */
[----:B------:R2:W2:Y:S04]  /*2360*/  @!P3 LDG.E.U8 R26, desc[UR22][R12.64] ;  /* 0x000000160c1ab981 */ /* 0x0004a8000c1e1100 */
[----:B------:R-:W-:Y:S01]  /*2370*/  STL [R1+0x4dc], R66 ;  /* 0x0004dc4201007387 */ /* 0x000fe20000100800 */
[----:B------:R-:W-:-:S03]  /*2380*/  PRMT R27, RZ, 0x7610, R27 ;  /* 0x00007610ff1b7816 */ /* 0x000fc6000000001b */
[----:B---3--:R3:W-:Y:S04]  /*2390*/  STL [R1+0x22c], R32 ;  /* 0x00022c2001007387 */ /* 0x0087e80000100800 */
[----:B------:R-:W-:Y:S01]  /*23a0*/  STL [R1+0x75c], R10 ;  /* 0x00075c0a01007387 */ /* 0x000fe20000100800 */
[----:B---3--:R-:W-:-:S05]  /*23b0*/  IADD3 R32, P6, PT, R6, UR4, RZ ;  /* 0x0000000406207c10 */ /* 0x008fca000ffde0ff */
[----:B------:R-:W-:Y:S01]  /*23c0*/  STL [R1+0x190], R32 ;  /* 0x0001902001007387 */ /* 0x000fe20000100800 */
[----:B------:R-:W-:-:S03]  /*23d0*/  IADD3.X R54, PT, PT, R7, UR16, RZ, P6, !PT ;  /* 0x0000001007367c10 */ /* 0x000fc6000b7fe4ff */
[----:B------:R-:W-:Y:S04]  /*23e0*/  STL [R1+0x758], R11 ;  /* 0x0007580b01007387 */ /* 0x000fe80000100800 */
[----:B----4-:R3:W-:Y:S01]  /*23f0*/  STL [R1+0x230], R19 ;  /* 0x0002301301007387 */ /* 0x0107e20000100800 */
[----:B--2---:R-:W-:-:S03]  /*2400*/  @!P3 IMAD.MOV.U32 R12, RZ, RZ, R32 ;  /* 0x000000ffff0cb224 */ /* 0x004fc600078e0020 */
[----:B------:R-:W-:Y:S01]  /*2410*/  STL [R1+0x18c], R54 ;  /* 0x00018c3601007387 */ /* 0x000fe20000100800 */
[----:B---3--:R-:W-:Y:S01]  /*2420*/  IADD3 R19, P6, PT, R8, UR4, RZ ;  /* 0x0000000408137c10 */ /* 0x008fe2000ffde0ff */
[----:B------:R-:W-:-:S04]  /*2430*/  @!P3 IMAD.MOV.U32 R13, RZ, RZ, R54 ;  /* 0x000000ffff0db224 */ /* 0x000fc800078e0036 */
[----:B------:R-:W-:Y:S04]  /*2440*/  STL [R1+0x198], R19 ;  /* 0x0001981301007387 */ /* 0x000fe80000100800 */
[----:B------:R2:W-:Y:S04]  /*2450*/  STL [R1+0x158], R26 ;  /* 0x0001581a01007387 */ /* 0x0005e80000100800 */
[----:B------:R3:W4:Y:S01]  /*2460*/  @!P3 LDG.E.U8 R27, desc[UR22][R12.64] ;  /* 0x000000160c1bb981 */ /* 0x000722000c1e1100 */
[----:B--2---:R-:W-:Y:S01]  /*2470*/  IADD3.X R26, PT, PT, R9, UR16, RZ, P6, !PT ;  /* 0x00000010091a7c10 */ /* 0x004fe2000b7fe4ff */
[----:B---3--:R-:W-:-:S04]  /*2480*/  @!P3 IMAD.MOV.U32 R12, RZ, RZ, R19 ;  /* 0x000000ffff0cb224 */ /* 0x008fc800078e0013 */
[----:B------:R-:W-:-:S05]  /*2490*/  @!P3 IMAD.MOV.U32 R13, RZ, RZ, R26 ;  /* 0x000000ffff0db224 */ /* 0x000fca00078e001a */
[----:B------:R2:W3:Y:S01]  /*24a0*/  @!P3 LDG.E.U8 R16, desc[UR22][R12.64] ;  /* 0x000000160c10b981 */ /* 0x0004e2000c1e1100 */
[----:B------:R-:W-:-:S03]  /*24b0*/  IADD3 R32, P6, PT, R4, UR5, RZ ;  /* 0x0000000504207c10 */ /* 0x000fc6000ffde0ff */
[----:B------:R0:W-:Y:S01]  /*24c0*/  STL [R1+0x194], R26 ;  /* 0x0001941a01007387 */ /* 0x0001e20000100800 */
[----:B------:R-:W-:-:S03]  /*24d0*/  IADD3.X R54, PT, PT, R5, UR17, RZ, P6, !PT ;  /* 0x0000001105367c10 */ /* 0x000fc6000b7fe4ff */
[----:B------:R-:W-:Y:S01]  /*24e0*/  STL [R1+0x448], R32 ;  /* 0x0004482001007387 */ /* 0x000fe20000100800 */
[----:B0-----:R-:W-:-:S03]  /*24f0*/  IADD3 R26, P3, PT, R6, UR5, RZ ;  /* 0x00000005061a7c10 */ /* 0x001fc6000ff7e0ff */
[----:B------:R-:W-:Y:S01]  /*2500*/  STL [R1+0x224], R67 ;  /* 0x0002244301007387 */ /* 0x000fe20000100800 */
[----:B------:R-:W-:Y:S01]  /*2510*/  PRMT R28, RZ, 0x7610, R28 ;  /* 0x00007610ff1c7816 */ /* 0x000fe2000000001c */
[----:B--2---:R-:W-:Y:S02]  /*2520*/  @P1 IMAD.MOV.U32 R12, RZ, RZ, R32 ;  /* 0x000000ffff0c1224 */ /* 0x004fe400078e0020 */
[----:B------:R-:W-:-:S05]  /*2530*/  @P1 IMAD.MOV.U32 R13, RZ, RZ, R54 ;  /* 0x000000ffff0d1224 */ /* 0x000fca00078e0036 */
[----:B------:R0:W2:Y:S02]  /*2540*/  @P1 LDG.E.U8 R28, desc[UR22][R12.64] ;  /* 0x000000160c1c1981 */ /* 0x0000a4000c1e1100 */
[----:B0-----:R-:W-:Y:S02]  /*2550*/  @P1 IMAD.MOV.U32 R12, RZ, RZ, R26 ;  /* 0x000000ffff0c1224 */ /* 0x001fe400078e001a */
[----:B---3--:R0:W-:Y:S04]  /*2560*/  STL [R1+0x1e4], R16 ;  /* 0x0001e41001007387 */ /* 0x0081e80000100800 */
[----:B------:R-:W-:Y:S04]  /*2570*/  STL [R1+0x450], R26 ;  /* 0x0004501a01007387 */ /* 0x000fe80000100800 */
[----:B------:R-:W-:Y:S04]  /*2580*/  STL [R1+0x444], R54 ;  /* 0x0004443601007387 */ /* 0x000fe80000100800 */
[----:B----4-:R3:W-:Y:S01]  /*2590*/  STL [R1+0x154], R27 ;  /* 0x0001541b01007387 */ /* 0x0107e20000100800 */
[----:B0-----:R-:W-:-:S02]  /*25a0*/  IADD3 R16, P6, PT, R8, UR5, RZ ;  /* 0x0000000508107c10 */ /* 0x001fc4000ffde0ff */
[----:B---3--:R-:W-:Y:S02]  /*25b0*/  IADD3.X R27, PT, PT, R7, UR17, RZ, P3, !PT ;  /* 0x00000011071b7c10 */ /* 0x008fe40009ffe4ff */
[----:B------:R-:W-:-:S03]  /*25c0*/  IADD3.X R19, PT, PT, R9, UR17, RZ, P6, !PT ;  /* 0x0000001109137c10 */ /* 0x000fc6000b7fe4ff */
[----:B------:R-:W-:-:S05]  /*25d0*/  @P1 IMAD.MOV.U32 R13, RZ, RZ, R27 ;  /* 0x000000ffff0d1224 */ /* 0x000fca00078e001b */
[----:B------:R0:W3:Y:S02]  /*25e0*/  @P1 LDG.E.U8 R20, desc[UR22][R12.64] ;  /* 0x000000160c141981 */ /* 0x0000e4000c1e1100 */
[----:B0-----:R-:W-:Y:S02]  /*25f0*/  @P1 IMAD.MOV.U32 R12, RZ, RZ, R16 ;  /* 0x000000ffff0c1224 */ /* 0x001fe400078e0010 */
[----:B------:R-:W-:-:S05]  /*2600*/  @P1 IMAD.MOV.U32 R13, RZ, RZ, R19 ;  /* 0x000000ffff0d1224 */ /* 0x000fca00078e0013 */
[----:B------:R0:W4:Y:S01]  /*2610*/  @P1 LDG.E.U8 R15, desc[UR22][R12.64] ;  /* 0x000000160c0f1981 */ /* 0x000122000c1e1100 */
[----:B------:R-:W-:-:S03]  /*2620*/  IADD3 R26, P1, PT, R4, UR14, RZ ;  /* 0x0000000e041a7c10 */ /* 0x000fc6000ff3e0ff */
[----:B------:R-:W-:Y:S04]  /*2630*/  STL [R1+0x458], R16 ;  /* 0x0004581001007387 */ /* 0x000fe80000100800 */
[----:B------:R1:W-:Y:S04]  /*2640*/  STL [R1+0x44c], R27 ;  /* 0x00044c1b01007387 */ /* 0x0003e80000100800 */
[----:B------:R2:W-:Y:S01]  /*2650*/  STL [R1+0x454], R19 ;  /* 0x0004541301007387 */ /* 0x0005e20000100800 */
[----:B0-----:R-:W-:Y:S01]  /*2660*/  @P2 IMAD.MOV.U32 R12, RZ, RZ, R26 ;  /* 0x000000ffff0c2224 */ /* 0x001fe200078e001a */
[----:B-1----:R-:W-:-:S02]  /*2670*/  IADD3.X R27, PT, PT, R5, UR20, RZ, P1, !PT ;  /* 0x00000014051b7c10 */ /* 0x002fc40008ffe4ff */
[----:B--2---:R-:W-:-:S03]  /*2680*/  IADD3 R19, P3, PT, R6, UR14, RZ ;  /* 0x0000000e06137c10 */ /* 0x004fc6000ff7e0ff */
[----:B------:R-:W-:-:S05]  /*2690*/  @P2 IMAD.MOV.U32 R13, RZ, RZ, R27 ;  /* 0x000000ffff0d2224 */ /* 0x000fca00078e001b */
[----:B------:R0:W2:Y:S02]  /*26a0*/  @P2 LDG.E.U8 R21, desc[UR22][R12.64] ;  /* 0x000000160c152981 */ /* 0x0000a4000c1e1100 */
[----:B0-----:R-:W-:Y:S02]  /*26b0*/  @P2 IMAD.MOV.U32 R12, RZ, RZ, R19 ;  /* 0x000000ffff0c2224 */ /* 0x001fe400078e0013 */
[----:B----4-:R0:W-:Y:S04]  /*26c0*/  STL [R1+0x218], R15 ;  /* 0x0002180f01007387 */ /* 0x0101e80000100800 */
[----:B------:R-:W-:Y:S04]  /*26d0*/  STL [R1+0x4e8], R26 ;  /* 0x0004e81a01007387 */ /* 0x000fe80000100800 */
[----:B------:R-:W-:Y:S04]  /*26e0*/  STL [R1+0x4f0], R19 ;  /* 0x0004f01301007387 */ /* 0x000fe80000100800 */
[----:B---3--:R1:W-:Y:S01]  /*26f0*/  STL [R1+0x21c], R20 ;  /* 0x00021c1401007387 */ /* 0x0083e20000100800 */
[----:B0-----:R-:W-:-:S02]  /*2700*/  IADD3 R15, P6, PT, R8, UR14, RZ ;  /* 0x0000000e080f7c10 */ /* 0x001fc4000ffde0ff */
[----:B-1----:R-:W-:Y:S02]  /*2710*/  IADD3.X R20, PT, PT, R7, UR20, RZ, P3, !PT ;  /* 0x0000001407147c10 */ /* 0x002fe40009ffe4ff */
[----:B------:R-:W-:Y:S01]  /*2720*/  IADD3.X R16, PT, PT, R9, UR20, RZ, P6, !PT ;  /* 0x0000001409107c10 */ /* 0x000fe2000b7fe4ff */
[----:B------:R-:W-:Y:S01]  /*2730*/  STL [R1+0x4e4], R27 ;  /* 0x0004e41b01007387 */ /* 0x000fe20000100800 */
[----:B------:R-:W-:Y:S01]  /*2740*/  PRMT R11, RZ, 0x7610, R11 ;  /* 0x00007610ff0b7816 */ /* 0x000fe2000000000b */
[----:B------:R-:W-:Y:S01]  /*2750*/  @P2 IMAD.MOV.U32 R13, RZ, RZ, R20 ;  /* 0x000000ffff0d2224 */ /* 0x000fe200078e0014 */
[----:B------:R-:W-:Y:S02]  /*2760*/  PRMT R10, RZ, 0x7610, R10 ;  /* 0x00007610ff0a7816 */ /* 0x000fe4000000000a */
[----:B------:R-:W-:Y:S01]  /*2770*/  PRMT R0, RZ, 0x7610, R0 ;  /* 0x00007610ff007816 */ /* 0x000fe20000000000 */
[----:B------:R-:W-:Y:S01]  /*2780*/  VIADD R19, R53, UR13 ;  /* 0x0000000d35137c36 */ /* 0x000fe20008000000 */
[----:B------:R0:W3:Y:S01]  /*2790*/  @P2 LDG.E.U8 R17, desc[UR22][R12.64] ;  /* 0x000000160c112981 */ /* 0x0000e2000c1e1100 */
[----:B------:R-:W-:-:S02]  /*27a0*/  IMAD.MOV.U32 R67, RZ, RZ, R51 ;  /* 0x000000ffff437224 */ /* 0x000fc400078e0033 */
[----:B------:R-:W-:Y:S02]  /*27b0*/  IMAD.MOV.U32 R78, RZ, RZ, R49 ;  /* 0x000000ffff4e7224 */ /* 0x000fe400078e0031 */
[----:B------:R-:W-:Y:S02]  /*27c0*/  IMAD.MOV.U32 R66, RZ, RZ, R50 ;  /* 0x000000ffff427224 */ /* 0x000fe400078e0032 */
[----:B------:R-:W-:Y:S02]  /*27d0*/  IMAD.MOV.U32 R82, RZ, RZ, R24 ;  /* 0x000000ffff527224 */ /* 0x000fe400078e0018 */
[----:B------:R-:W-:Y:S02]  /*27e0*/  IMAD.MOV.U32 R89, RZ, RZ, R22 ;  /* 0x000000ffff597224 */ /* 0x000fe400078e0016 */
[----:B------:R-:W-:Y:S01]  /*27f0*/  IMAD.MOV.U32 R90, RZ, RZ, R23 ;  /* 0x000000ffff5a7224 */ /* 0x000fe200078e0017 */
[----:B------:R-:W-:Y:S01]  /*2800*/  UIMAD UR4, UR6, 0x9, URZ ;  /* 0x00000009060478a4 */ /* 0x000fe2000f8e02ff */
[----:B0-----:R-:W-:Y:S01]  /*2810*/  @P2 IMAD.MOV.U32 R12, RZ, RZ, R15 ;  /* 0x000000ffff0c2224 */ /* 0x001fe200078e000f */
[----:B------:R-:W-:Y:S01]  /*2820*/  PRMT R91, RZ, 0x7610, R91 ;  /* 0x00007610ff5b7816 */ /* 0x000fe2000000005b */
[----:B------:R-:W-:Y:S01]  /*2830*/  @P2 IMAD.MOV.U32 R13, RZ, RZ, R16 ;  /* 0x000000ffff0d2224 */ /* 0x000fe200078e0010 */
[----:B------:R-:W-:Y:S01]  /*2840*/  UIMAD UR5, UR6, 0x11, URZ ;  /* 0x00000011060578a4 */ /* 0x000fe2000f8e02ff */
[----:B------:R-:W-:Y:S01]  /*2850*/  PRMT R85, RZ, 0x7610, R85 ;  /* 0x00007610ff557816 */ /* 0x000fe20000000055 */
[----:B------:R-:W-:Y:S01]  /*2860*/  VOTEU.ALL UP2, P4 ;  /* 0x0000000000ff7886 */ /* 0x000fe20002040000 */
[----:B------:R-:W-:Y:S01]  /*2870*/  PRMT R88, RZ, 0x7610, R88 ;  /* 0x00007610ff587816 */ /* 0x000fe20000000058 */
[----:B------:R0:W4:Y:S01]  /*2880*/  @P2 LDG.E.U8 R14, desc[UR22][R12.64] ;  /* 0x000000160c0e2981 */ /* 0x000122000c1e1100 */
[----:B------:R-:W-:Y:S01]  /*2890*/  PRMT R71, RZ, 0x7610, R71 ;  /* 0x00007610ff477816 */ /* 0x000fe20000000047 */
[----:B------:R-:W1:Y:S02]  /*28a0*/  LDCU UR20, c[0x0][0x3b0] ;  /* 0x00007600ff1477ac */ /* 0x000e640008000800 */
[----:B------:R2:W-:Y:S01]  /*28b0*/  STL [R1+0x4f8], R15 ;  /* 0x0004f80f01007387 */ /* 0x0005e20000100800 */
[----:B0-----:R-:W-:-:S03]  /*28c0*/  IADD3 R12, P1, PT, R4, UR6, RZ ;  /* 0x00000006040c7c10 */ /* 0x001fc6000ff3e0ff */
[----:B------:R0:W-:Y:S01]  /*28d0*/  STL [R1+0x4ec], R20 ;  /* 0x0004ec1401007387 */ /* 0x0001e20000100800 */
[----:B------:R-:W-:Y:S02]  /*28e0*/  IADD3 R13, P2, PT, R6, UR6, RZ ;  /* 0x00000006060d7c10 */ /* 0x000fe4000ff5e0ff */
[----:B--2---:R-:W-:Y:S01]  /*28f0*/  IADD3.X R15, PT, PT, R5, UR15, RZ, P1, !PT ;  /* 0x0000000f050f7c10 */ /* 0x004fe20008ffe4ff */
[----:B------:R2:W-:Y:S04]  /*2900*/  STL [R1+0x4f4], R16 ;  /* 0x0004f41001007387 */ /* 0x0005e80000100800 */
[----:B------:R-:W-:Y:S01]  /*2910*/  STL [R1+0x1d4], R28 ;  /* 0x0001d41c01007387 */ /* 0x000fe20000100800 */
[----:B0-----:R-:W-:Y:S01]  /*2920*/  @!P5 IMAD.MOV.U32 R20, RZ, RZ, R12 ;  /* 0x000000ffff14d224 */ /* 0x001fe200078e000c */
[----:B--2---:R-:W-:-:S02]  /*2930*/  IADD3.X R16, PT, PT, R7, UR15, RZ, P2, !PT ;  /* 0x0000000f07107c10 */ /* 0x004fc400097fe4ff */
[C---:B------:R-:W-:Y:S02]  /*2940*/  ISETP.GT.U32.AND P1, PT, R29.reuse, R34, PT ;  /* 0x000000221d00720c */ /* 0x040fe40003f24070 */
[C---:B------:R-:W-:Y:S02]  /*2950*/  ISETP.GT.U32.AND P6, PT, R29.reuse, R35, PT ;  /* 0x000000231d00720c */ /* 0x040fe40003fc4070 */
[----:B------:R-:W-:-:S09]  /*2960*/  ISETP.GT.U32.AND P2, PT, R29, R39, PT ;  /* 0x000000271d00720c */ /* 0x000fd20003f44070 */
[--C-:B------:R-:W-:Y:S02]  /*2970*/  @!P1 IMAD.IADD R34, R34, 0x1, -R29.reuse ;  /* 0x0000000122229824 */ /* 0x100fe400078e0a1d */
[----:B------:R-:W-:-:S03]  /*2980*/  @!P6 IMAD.IADD R35, R35, 0x1, -R29 ;  /* 0x000000012323e824 */ /* 0x000fc600078e0a1d */
[----:B------:R-:W-:Y:S01]  /*2990*/  ISETP.GT.U32.AND P1, PT, R29, R34, PT ;  /* 0x000000221d00720c */ /* 0x000fe20003f24070 */
[----:B------:R-:W-:-:S12]  /*29a0*/  @!P2 IMAD.IADD R39, R39, 0x1, -R29 ;  /* 0x000000012727a824 */ /* 0x000fd800078e0a1d */
[----:B------:R-:W-:Y:S01]  /*29b0*/  @!P1 IMAD.IADD R34, R34, 0x1, -R29 ;  /* 0x0000000122229824 */ /* 0x000fe200078e0a1d */
[----:B------:R-:W-:Y:S01]  /*29c0*/  ISETP.GT.U32.AND P1, PT, R29, R42, PT ;  /* 0x0000002a1d00720c */ /* 0x000fe20003f24070 */
[----:B----4-:R0:W-:Y:S04]  /*29d0*/  STL [R1+0x1d8], R14 ;  /* 0x0001d80e01007387 */ /* 0x0101e80000100800 */
[----:B---3--:R-:W-:Y:S04]  /*29e0*/  STL [R1+0x1dc], R17 ;  /* 0x0001dc1101007387 */ /* 0x008fe80000100800 */
[----:B------:R2:W-:Y:S01]  /*29f0*/  STL [R1+0x1e0], R21 ;  /* 0x0001e01501007387 */ /* 0x0005e20000100800 */
[----:B0-----:R-:W-:Y:S01]  /*2a00*/  IADD3 R14, P3, PT, R8, UR6, RZ ;  /* 0x00000006080e7c10 */ /* 0x001fe2000ff7e0ff */
[----:B--2---:R-:W-:-:S03]  /*2a10*/  @!P5 IMAD.MOV.U32 R21, RZ, RZ, R15 ;  /* 0x000000ffff15d224 */ /* 0x004fc600078e000f */
[----:B------:R-:W-:Y:S02]  /*2a20*/  IADD3.X R17, PT, PT, R9, UR15, RZ, P3, !PT ;  /* 0x0000000f09117c10 */ /* 0x000fe40009ffe4ff */
[----:B------:R0:W2:Y:S02]  /*2a30*/  @!P5 LDG.E.U8 R11, desc[UR22][R20.64] ;  /* 0x00000016140bd981 */ /* 0x0000a4000c1e1100 */
[----:B0-----:R-:W-:Y:S02]  /*2a40*/  @!P5 IMAD.MOV.U32 R20, RZ, RZ, R13 ;  /* 0x000000ffff14d224 */ /* 0x001fe400078e000d */
[----:B------:R-:W-:-:S05]  /*2a50*/  @!P5 IMAD.MOV.U32 R21, RZ, RZ, R16 ;  /* 0x000000ffff15d224 */ /* 0x000fca00078e0010 */
[----:B------:R0:W3:Y:S02]  /*2a60*/  @!P5 LDG.E.U8 R10, desc[UR22][R20.64] ;  /* 0x00000016140ad981 */ /* 0x0000e4000c1e1100 */
[----:B0-----:R-:W-:Y:S02]  /*2a70*/  @!P5 IMAD.MOV.U32 R20, RZ, RZ, R14 ;  /* 0x000000ffff14d224 */ /* 0x001fe400078e000e */
[----:B------:R-:W-:-:S05]  /*2a80*/  @!P5 IMAD.MOV.U32 R21, RZ, RZ, R17 ;  /* 0x000000ffff15d224 */ /* 0x000fca00078e0011 */
[----:B------:R0:W4:Y:S01]  /*2a90*/  @!P5 LDG.E.U8 R0, desc[UR22][R20.64] ;  /* 0x000000161400d981 */ /* 0x000122000c1e1100 */
[C---:B------:R-:W-:Y:S02]  /*2aa0*/  ISETP.GT.U32.AND P5, PT, R29.reuse, R36, PT ;  /* 0x000000241d00720c */ /* 0x040fe40003fa4070 */
[----:B------:R-:W-:-:S11]  /*2ab0*/  ISETP.GT.U32.AND P3, PT, R29, R40, PT ;  /* 0x000000281d00720c */ /* 0x000fd60003f64070 */
[----:B------:R-:W-:Y:S01]  /*2ac0*/  @!P5 IMAD.IADD R36, R36, 0x1, -R29 ;  /* 0x000000012424d824 */ /* 0x000fe200078e0a1d */
[----:B------:R-:W-:-:S04]  /*2ad0*/  ISETP.GT.U32.AND P5, PT, R29, R38, PT ;  /* 0x000000261d00720c */ /* 0x000fc80003fa4070 */
[C---:B------:R-:W-:Y:S01]  /*2ae0*/  ISETP.GT.U32.AND P6, PT, R29.reuse, R36, PT ;  /* 0x000000241d00720c */ /* 0x040fe20003fc4070 */
[----:B------:R-:W-:Y:S01]  /*2af0*/  @!P3 IMAD.IADD R40, R40, 0x1, -R29 ;  /* 0x000000012828b824 */ /* 0x000fe200078e0a1d */
[----:B------:R-:W-:-:S04]  /*2b00*/  ISETP.GT.U32.AND P3, PT, R29, R35, PT ;  /* 0x000000231d00720c */ /* 0x000fc80003f64070 */
[----:B------:R-:W-:-:S03]  /*2b10*/  ISETP.GT.U32.AND P2, PT, R29, R40, PT ;  /* 0x000000281d00720c */ /* 0x000fc60003f44070 */
[----:B------:R-:W-:-:S04]  /*2b20*/  @!P5 IMAD.IADD R38, R38, 0x1, -R29 ;  /* 0x000000012626d824 */ /* 0x000fc800078e0a1d */
[--C-:B------:R-:W-:Y:S01]  /*2b30*/  @!P6 IMAD.IADD R36, R36, 0x1, -R29.reuse ;  /* 0x000000012424e824 */ /* 0x100fe200078e0a1d */
[C---:B------:R-:W-:Y:S02]  /*2b40*/  ISETP.GT.U32.AND P6, PT, R29.reuse, R38, PT ;  /* 0x000000261d00720c */ /* 0x040fe40003fc4070 */
[----:B------:R-:W-:Y:S01]  /*2b50*/  ISETP.GT.U32.AND P5, PT, R29, R39, PT ;  /* 0x000000271d00720c */ /* 0x000fe20003fa4070 */
[--C-:B------:R-:W-:Y:S01]  /*2b60*/  @!P3 IMAD.IADD R35, R35, 0x1, -R29.reuse ;  /* 0x000000012323b824 */ /* 0x100fe200078e0a1d */
[C---:B------:R-:W-:Y:S01]  /*2b70*/  ISETP.GT.U32.AND P3, PT, R29.reuse, R43, PT ;  /* 0x0000002b1d00720c */ /* 0x040fe20003f64070 */
[--C-:B------:R-:W-:Y:S01]  /*2b80*/  @!P2 IMAD.IADD R40, R40, 0x1, -R29.reuse ;  /* 0x000000012828a824 */ /* 0x100fe200078e0a1d */
[C---:B------:R-:W-:Y:S01]  /*2b90*/  ISETP.GT.U32.AND P2, PT, R29.reuse, R41, PT ;  /* 0x000000291d00720c */ /* 0x040fe20003f44070 */
[----:B------:R-:W-:Y:S01]  /*2ba0*/  @!P1 IMAD.IADD R42, R42, 0x1, -R29 ;  /* 0x000000012a2a9824 */ /* 0x000fe200078e0a1d */
[----:B------:R-:W-:-:S05]  /*2bb0*/  ISETP.GT.U32.AND P1, PT, R29, R48, PT ;  /* 0x000000301d00720c */ /* 0x000fca0003f24070 */
[--C-:B------:R-:W-:Y:S01]  /*2bc0*/  @!P6 IMAD.IADD R38, R38, 0x1, -R29.reuse ;  /* 0x000000012626e824 */ /* 0x100fe200078e0a1d */
[----:B------:R-:W-:Y:S01]  /*2bd0*/  ISETP.GT.U32.AND P6, PT, R29, R44, PT ;  /* 0x0000002c1d00720c */ /* 0x000fe20003fc4070 */
[--C-:B------:R-:W-:Y:S01]  /*2be0*/  @!P5 IMAD.IADD R39, R39, 0x1, -R29.reuse ;  /* 0x000000012727d824 */ /* 0x100fe200078e0a1d */
[----:B------:R-:W-:Y:S01]  /*2bf0*/  ISETP.GT.U32.AND P5, PT, R29, R45, PT ;  /* 0x0000002d1d00720c */ /* 0x000fe20003fa4070 */
[--C-:B------:R-:W-:Y:S01]  /*2c00*/  @!P3 IMAD.IADD R43, R43, 0x1, -R29.reuse ;  /* 0x000000012b2bb824 */ /* 0x100fe200078e0a1d */
[----:B------:R-:W-:Y:S01]  /*2c10*/  ISETP.GT.U32.AND P3, PT, R29, R52, PT ;  /* 0x000000341d00720c */ /* 0x000fe20003f64070 */
[--C-:B------:R-:W-:Y:S02]  /*2c20*/  @!P2 IMAD.IADD R41, R41, 0x1, -R29.reuse ;  /* 0x000000012929a824 */ /* 0x100fe400078e0a1d */
[----:B------:R-:W-:-:S03]  /*2c30*/  @!P1 IMAD.IADD R48, R48, 0x1, -R29 ;  /* 0x0000000130309824 */ /* 0x000fc600078e0a1d */
[----:B------:R-:W-:-:S03]  /*2c40*/  ISETP.GT.U32.AND P1, PT, R29, R41, PT ;  /* 0x000000291d00720c */ /* 0x000fc60003f24070 */
[--C-:B------:R-:W-:Y:S01]  /*2c50*/  @!P6 IMAD.IADD R44, R44, 0x1, -R29.reuse ;  /* 0x000000012c2ce824 */ /* 0x100fe200078e0a1d */
[----:B------:R-:W-:Y:S01]  /*2c60*/  ISETP.GT.U32.AND P6, PT, R29, R43, PT ;  /* 0x0000002b1d00720c */ /* 0x000fe20003fc4070 */
[--C-:B------:R-:W-:Y:S01]  /*2c70*/  @!P5 IMAD.IADD R45, R45, 0x1, -R29.reuse ;  /* 0x000000012d2dd824 */ /* 0x100fe200078e0a1d */
[C---:B------:R-:W-:Y:S01]  /*2c80*/  ISETP.GT.U32.AND P5, PT, R29.reuse, R46, PT ;  /* 0x0000002e1d00720c */ /* 0x040fe20003fa4070 */
[----:B------:R-:W-:Y:S01]  /*2c90*/  @!P3 IMAD.IADD R52, R52, 0x1, -R29 ;  /* 0x000000013434b824 */ /* 0x000fe200078e0a1d */
[----:B------:R-:W-:-:S05]  /*2ca0*/  ISETP.GT.U32.AND P3, PT, R29, R42, PT ;  /* 0x0000002a1d00720c */ /* 0x000fca0003f64070 */
[----:B------:R-:W-:Y:S01]  /*2cb0*/  @!P1 IMAD.IADD R41, R41, 0x1, -R29 ;  /* 0x0000000129299824 */ /* 0x000fe200078e0a1d */
[----:B------:R-:W-:-:S03]  /*2cc0*/  ISETP.GT.U32.AND P1, PT, R29, R48, PT ;  /* 0x000000301d00720c */ /* 0x000fc60003f24070 */
[--C-:B------:R-:W-:Y:S01]  /*2cd0*/  @!P6 IMAD.IADD R43, R43, 0x1, -R29.reuse ;  /* 0x000000012b2be824 */ /* 0x100fe200078e0a1d */
[C---:B------:R-:W-:Y:S01]  /*2ce0*/  ISETP.GT.U32.AND P6, PT, R29.reuse, R44, PT ;  /* 0x0000002c1d00720c */ /* 0x040fe20003fc4070 */
[--C-:B------:R-:W-:Y:S01]  /*2cf0*/  @!P5 IMAD.IADD R46, R46, 0x1, -R29.reuse ;  /* 0x000000012e2ed824 */ /* 0x100fe200078e0a1d */
[----:B------:R-:W-:Y:S01]  /*2d00*/  ISETP.GT.U32.AND P5, PT, R29, R52, PT ;  /* 0x000000341d00720c */ /* 0x000fe20003fa4070 */
[----:B------:R-:W-:-:S03]  /*2d10*/  @!P3 IMAD.IADD R42, R42, 0x1, -R29 ;  /* 0x000000012a2ab824 */ /* 0x000fc600078e0a1d */
[----:B------:R-:W-:-:S03]  /*2d20*/  ISETP.GT.U32.AND P3, PT, R29, R46, PT ;  /* 0x0000002e1d00720c */ /* 0x000fc60003f64070 */
[----:B------:R-:W-:Y:S01]  /*2d30*/  @!P1 IMAD.IADD R48, R48, 0x1, -R29 ;  /* 0x0000000130309824 */ /* 0x000fe200078e0a1d */
[----:B------:R-:W-:-:S03]  /*2d40*/  ISETP.GT.U32.AND P1, PT, R29, R57, PT ;  /* 0x000000391d00720c */ /* 0x000fc60003f24070 */
[--C-:B------:R-:W-:Y:S01]  /*2d50*/  @!P6 IMAD.IADD R44, R44, 0x1, -R29.reuse ;  /* 0x000000012c2ce824 */ /* 0x100fe200078e0a1d */
[C---:B------:R-:W-:Y:S01]  /*2d60*/  ISETP.GT.U32.AND P6, PT, R29.reuse, R59, PT ;  /* 0x0000003b1d00720c */ /* 0x040fe20003fc4070 */
[--C-:B------:R-:W-:Y:S01]  /*2d70*/  @!P5 IMAD.IADD R52, R52, 0x1, -R29.reuse ;  /* 0x000000013434d824 */ /* 0x100fe200078e0a1d */
[----:B------:R-:W-:Y:S01]  /*2d80*/  ISETP.GT.U32.AND P5, PT, R29, R58, PT ;  /* 0x0000003a1d00720c */ /* 0x000fe20003fa4070 */
[----:B------:R-:W-:Y:S04]  /*2d90*/  STL [R1+0x764], R12 ;  /* 0x0007640c01007387 */ /* 0x000fe80000100800 */
[----:B------:R-:W-:Y:S01]  /*2da0*/  STL [R1+0x760], R15 ;  /* 0x0007600f01007387 */ /* 0x000fe20000100800 */
[----:B------:R-:W-:-:S03]  /*2db0*/  @!P3 IMAD.IADD R46, R46, 0x1, -R29 ;  /* 0x000000012e2eb824 */ /* 0x000fc600078e0a1d */
[----:B------:R0:W-:Y:S01]  /*2dc0*/  STL [R1+0x76c], R13 ;  /* 0x00076c0d01007387 */ /* 0x0001e20000100800 */
[----:B------:R-:W-:-:S03]  /*2dd0*/  IABS R51, R92 ;  /* 0x0000005c00337213 */ /* 0x000fc60000000000 */
[----:B------:R-:W-:Y:S01]  /*2de0*/  STL [R1+0x768], R16 ;  /* 0x0007681001007387 */ /* 0x000fe20000100800 */
[----:B------:R-:W-:-:S03]  /*2df0*/  ISETP.GT.U32.AND P3, PT, R29, R61, PT ;  /* 0x0000003d1d00720c */ /* 0x000fc60003f64070 */
[----:B------:R1:W-:Y:S01]  /*2e00*/  STL [R1+0x774], R14 ;  /* 0x0007740e01007387 */ /* 0x0003e20000100800 */
[----:B0-----:R-:W-:Y:S01]  /*2e10*/  LOP3.LUT R13, R31, 0x74, RZ, 0xfc, !PT ;  /* 0x000000741f0d7812 */ /* 0x001fe200078efcff */
[----:B------:R-:W-:-:S03]  /*2e20*/  VIADD R12, R19, 0x1c ;  /* 0x0000001c130c7836 */ /* 0x000fc60000000000 */
[----:B------:R-:W-:Y:S02]  /*2e30*/  IABS R49, R13 ;  /* 0x0000000d00317213 */ /* 0x000fe40000000000 */
[----:B-1----:R-:W-:Y:S01]  /*2e40*/  LOP3.LUT R14, R31, 0x70, RZ, 0xfc, !PT ;  /* 0x000000701f0e7812 */ /* 0x002fe200078efcff */
[--C-:B------:R-:W-:Y:S01]  /*2e50*/  @!P6 IMAD.IADD R59, R59, 0x1, -R29.reuse ;  /* 0x000000013b3be824 */ /* 0x100fe200078e0a1d */
[----:B------:R-:W-:Y:S01]  /*2e60*/  ISETP.GT.U32.AND P6, PT, R29, R60, PT ;  /* 0x0000003c1d00720c */ /* 0x000fe20003fc4070 */
[----:B------:R-:W-:Y:S01]  /*2e70*/  @!P1 IMAD.IADD R57, R57, 0x1, -R29 ;  /* 0x0000000139399824 */ /* 0x000fe200078e0a1d */
[----:B------:R-:W-:Y:S01]  /*2e80*/  IABS R50, R14 ;  /* 0x0000000e00327213 */ /* 0x000fe20000000000 */
[C---:B------:R-:W-:Y:S01]  /*2e90*/  IMAD.HI.U32 R24, R18.reuse, R51, RZ ;  /* 0x0000003312187227 */ /* 0x040fe200078e00ff */
[----:B------:R-:W-:Y:S01]  /*2ea0*/  ISETP.GT.U32.AND P1, PT, R29, R37, PT ;  /* 0x000000251d00720c */ /* 0x000fe20003f24070 */
[----:B------:R-:W-:Y:S01]  /*2eb0*/  STL [R1+0x770], R17 ;  /* 0x0007701101007387 */ /* 0x000fe20000100800 */
[----:B------:R-:W-:Y:S01]  /*2ec0*/  LOP3.LUT R15, R31, 0x78, RZ, 0xfc, !PT ;  /* 0x000000781f0f7812 */ /* 0x000fe200078efcff */
[----:B------:R-:W-:Y:S01]  /*2ed0*/  IMAD.HI.U32 R22, R18, R49, RZ ;  /* 0x0000003112167227 */ /* 0x000fe200078e00ff */
[----:B------:R-:W-:-:S03]  /*2ee0*/  IABS R56, R12 ;  /* 0x0000000c00387213 */ /* 0x000fc60000000000 */
[----:B------:R-:W-:Y:S01]  /*2ef0*/  @!P5 IMAD.IADD R58, R58, 0x1, -R29 ;  /* 0x000000013a3ad824 */ /* 0x000fe200078e0a1d */
[----:B------:R-:W-:Y:S01]  /*2f00*/  ISETP.GT.U32.AND P5, PT, R29, R64, PT ;  /* 0x000000401d00720c */ /* 0x000fe20003fa4070 */
[----:B------:R-:W-:Y:S01]  /*2f10*/  IMAD.HI.U32 R23, R18, R50, RZ ;  /* 0x0000003212177227 */ /* 0x000fe200078e00ff */
[----:B------:R-:W-:-:S03]  /*2f20*/  IABS R32, R15 ;  /* 0x0000000f00207213 */ /* 0x000fc60000000000 */
[----:B------:R-:W-:Y:S02]  /*2f30*/  IMAD.MOV R24, RZ, RZ, -R24 ;  /* 0x000000ffff187224 */ /* 0x000fe400078e0a18 */
[----:B------:R-:W-:Y:S02]  /*2f40*/  IMAD.MOV R22, RZ, RZ, -R22 ;  /* 0x000000ffff167224 */ /* 0x000fe400078e0a16 */
[----:B------:R-:W-:Y:S02]  /*2f50*/  IMAD.MOV R23, RZ, RZ, -R23 ;  /* 0x000000ffff177224 */ /* 0x000fe400078e0a17 */
[----:B------:R-:W-:-:S04]  /*2f60*/  IMAD.HI.U32 R20, R18, R56, RZ ;  /* 0x0000003812147227 */ /* 0x000fc800078e00ff */
[----:B------:R-:W-:Y:S02]  /*2f70*/  IMAD R51, R29, R24, R51 ;  /* 0x000000181d337224 */ /* 0x000fe400078e0233 */
[----:B------:R-:W-:Y:S01]  /*2f80*/  @!P3 IMAD.IADD R61, R61, 0x1, -R29 ;  /* 0x000000013d3db824 */ /* 0x000fe200078e0a1d */
[C---:B------:R-:W-:Y:S01]  /*2f90*/  ISETP.GT.U32.AND P3, PT, R29.reuse, R63, PT ;  /* 0x0000003f1d00720c */ /* 0x040fe20003f64070 */
[----:B------:R-:W-:Y:S02]  /*2fa0*/  IMAD R49, R29, R22, R49 ;  /* 0x000000161d317224 */ /* 0x000fe400078e0231 */
[----:B------:R-:W-:-:S04]  /*2fb0*/  IMAD.HI.U32 R21, R18, R32, RZ ;  /* 0x0000002012157227 */ /* 0x000fc800078e00ff */
[C---:B------:R-:W-:Y:S02]  /*2fc0*/  IMAD R50, R29.reuse, R23, R50 ;  /* 0x000000171d327224 */ /* 0x040fe400078e0232 */
[----:B------:R-:W-:Y:S02]  /*2fd0*/  IMAD.MOV R20, RZ, RZ, -R20 ;  /* 0x000000ffff147224 */ /* 0x000fe400078e0a14 */
[--C-:B------:R-:W-:Y:S01]  /*2fe0*/  @!P6 IMAD.IADD R60, R60, 0x1, -R29.reuse ;  /* 0x000000013c3ce824 */ /* 0x100fe200078e0a1d */
[----:B------:R-:W-:Y:S01]  /*2ff0*/  ISETP.GT.U32.AND P6, PT, R29, R51, PT ;  /* 0x000000331d00720c */ /* 0x000fe20003fc4070 */
[----:B------:R-:W-:Y:S01]  /*3000*/  @!P1 IMAD.IADD R37, R37, 0x1, -R29 ;  /* 0x0000000125259824 */ /* 0x000fe200078e0a1d */
[C---:B------:R-:W-:Y:S01]  /*3010*/  ISETP.GT.U32.AND P1, PT, R29.reuse, R49, PT ;  /* 0x000000311d00720c */ /* 0x040fe20003f24070 */
[----:B------:R-:W-:Y:S02]  /*3020*/  IMAD.MOV R21, RZ, RZ, -R21 ;  /* 0x000000ffff157224 */ /* 0x000fe400078e0a15 */
[----:B------:R-:W-:Y:S01]  /*3030*/  @!P5 IMAD.IADD R64, R64, 0x1, -R29 ;  /* 0x000000014040d824 */ /* 0x000fe200078e0a1d */
[C---:B------:R-:W-:Y:S01]  /*3040*/  ISETP.GT.U32.AND P5, PT, R29.reuse, R50, PT ;  /* 0x000000321d00720c */ /* 0x040fe20003fa4070 */
[----:B------:R-:W-:-:S02]  /*3050*/  IMAD R56, R29, R20, R56 ;  /* 0x000000141d387224 */ /* 0x000fc400078e0238 */
[----:B------:R-:W-:Y:S02]  /*3060*/  IMAD R32, R29, R21, R32 ;  /* 0x000000151d207224 */ /* 0x000fe400078e0220 */
[----:B------:R-:W-:-:S03]  /*3070*/  @!P3 IMAD.IADD R63, R63, 0x1, -R29 ;  /* 0x000000013f3fb824 */ /* 0x000fc600078e0a1d */
[----:B------:R-:W-:Y:S01]  /*3080*/  ISETP.GT.U32.AND P3, PT, R29, R32, PT ;  /* 0x000000201d00720c */ /* 0x000fe20003f64070 */
[--C-:B------:R-:W-:Y:S01]  /*3090*/  @!P6 IMAD.IADD R51, R51, 0x1, -R29.reuse ;  /* 0x000000013333e824 */ /* 0x100fe200078e0a1d */
[----:B------:R-:W-:Y:S01]  /*30a0*/  ISETP.GT.U32.AND P6, PT, R29, R56, PT ;  /* 0x000000381d00720c */ /* 0x000fe20003fc4070 */
[--C-:B------:R-:W-:Y:S02]  /*30b0*/  @!P1 IMAD.IADD R49, R49, 0x1, -R29.reuse ;  /* 0x0000000131319824 */ /* 0x100fe400078e0a1d */
[----:B------:R-:W-:Y:S01]  /*30c0*/  @!P5 IMAD.IADD R50, R50, 0x1, -R29 ;  /* 0x000000013232d824 */ /* 0x000fe200078e0a1d */
[----:B------:R-:W-:-:S07]  /*30d0*/  USHF.R.S32.HI UR14, URZ, 0x1f, UR4 ;  /* 0x0000001fff0e7899 */ /* 0x000fce0008011404 */
[--C-:B------:R-:W-:Y:S02]  /*30e0*/  @!P3 IMAD.IADD R32, R32, 0x1, -R29.reuse ;  /* 0x000000012020b824 */ /* 0x100fe400078e0a1d */
[----:B------:R-:W-:Y:S01]  /*30f0*/  @!P6 IMAD.IADD R56, R56, 0x1, -R29 ;  /* 0x000000013838e824 */ /* 0x000fe200078e0a1d */
[----:B--2---:R0:W-:Y:S02]  /*3100*/  STL [R1+0x214], R11 ;  /* 0x0002140b01007387 */ /* 0x0041e40000100800 */
[C---:B0-----:R-:W-:Y:S02]  /*3110*/  VIADD R11, R19.reuse, 0x3c ;  /* 0x0000003c130b7836 */ /* 0x041fe40000000000 */
[----:B---3--:R0:W-:Y:S03]  /*3120*/  STL [R1+0x210], R10 ;  /* 0x0002100a01007387 */ /* 0x0081e60000100800 */
[----:B------:R-:W-:Y:S01]  /*3130*/  IABS R55, R11 ;  /* 0x0000000b00377213 */ /* 0x000fe20000000000 */
[----:B0-----:R-:W-:-:S05]  /*3140*/  VIADD R10, R19, 0x5c ;  /* 0x0000005c130a7836 */ /* 0x001fca0000000000 */
[----:B------:R-:W-:Y:S01]  /*3150*/  IABS R54, R10 ;  /* 0x0000000a00367213 */ /* 0x000fe20000000000 */
[----:B----4-:R0:W-:Y:S01]  /*3160*/  STL [R1+0x20c], R0 ;  /* 0x00020c0001007387 */ /* 0x0101e20000100800 */
[----:B------:R-:W-:-:S04]  /*3170*/  IMAD.HI.U32 R20, R18, R55, RZ ;  /* 0x0000003712147227 */ /* 0x000fc800078e00ff */
[----:B0-----:R-:W-:Y:S02]  /*3180*/  VIADD R0, R19, 0x7c ;  /* 0x0000007c13007836 */ /* 0x001fe40000000000 */
[----:B------:R-:W-:-:S03]  /*3190*/  IMAD.HI.U32 R19, R18, R54, RZ ;  /* 0x0000003612137227 */ /* 0x000fc600078e00ff */
[----:B------:R-:W-:Y:S01]  /*31a0*/  IABS R53, R0 ;  /* 0x0000000000357213 */ /* 0x000fe20000000000 */
[----:B------:R-:W-:Y:S02]  /*31b0*/  IMAD.MOV R19, RZ, RZ, -R19 ;  /* 0x000000ffff137224 */ /* 0x000fe400078e0a13 */
[----:B------:R-:W-:Y:S02]  /*31c0*/  IMAD.MOV R20, RZ, RZ, -R20 ;  /* 0x000000ffff147224 */ /* 0x000fe400078e0a14 */
[----:B------:R-:W-:-:S04]  /*31d0*/  IMAD.HI.U32 R18, R18, R53, RZ ;  /* 0x0000003512127227 */ /* 0x000fc800078e00ff */
[C---:B------:R-:W-:Y:S02]  /*31e0*/  IMAD R54, R29.reuse, R19, R54 ;  /* 0x000000131d367224 */ /* 0x040fe400078e0236 */
[C---:B------:R-:W-:Y:S02]  /*31f0*/  IMAD R55, R29.reuse, R20, R55 ;  /* 0x000000141d377224 */ /* 0x040fe400078e0237 */
[----:B------:R-:W-:Y:S01]  /*3200*/  IMAD.MOV R18, RZ, RZ, -R18 ;  /* 0x000000ffff127224 */ /* 0x000fe200078e0a12 */
[C---:B------:R-:W-:Y:S02]  /*3210*/  ISETP.GT.U32.AND P1, PT, R29.reuse, R54, PT ;  /* 0x000000361d00720c */ /* 0x040fe40003f24070 */
[C---:B------:R-:W-:Y:S01]  /*3220*/  ISETP.GT.U32.AND P5, PT, R29.reuse, R55, PT ;  /* 0x000000371d00720c */ /* 0x040fe20003fa4070 */
[----:B------:R-:W-:Y:S02]  /*3230*/  IMAD R53, R29, R18, R53 ;  /* 0x000000121d357224 */ /* 0x000fe400078e0235 */
[----:B------:R-:W-:-:S02]  /*3240*/  VIADD R18, R25, 0xfffffff6 ;  /* 0xfffffff619127836 */ /* 0x000fc40000000000 */
[----:B------:R-:W-:-:S03]  /*3250*/  VIADD R19, R25, 0xfffffffd ;  /* 0xfffffffd19137836 */ /* 0x000fc60000000000 */
[----:B------:R-:W-:Y:S01]  /*3260*/  ISETP.GE.U32.AND P3, PT, R18, 0x7fffffd7, PT ;  /* 0x7fffffd71200780c */ /* 0x000fe20003f66070 */
[----:B------:R-:W-:Y:S01]  /*3270*/  VIADD R18, R25, 0xfffffff5 ;  /* 0xfffffff519127836 */ /* 0x000fe20000000000 */
[----:B------:R-:W-:Y:S01]  /*3280*/  ISETP.GE.U32.AND P6, PT, R19, 0x7fffffde, PT ;  /* 0x7fffffde1300780c */ /* 0x000fe20003fc6070 */
[--C-:B------:R-:W-:Y:S01]  /*3290*/  @!P1 IMAD.IADD R54, R54, 0x1, -R29.reuse ;  /* 0x0000000136369824 */ /* 0x100fe200078e0a1d */
[----:B------:R-:W-:Y:S01]  /*32a0*/  IADD3 R19, P1, PT, R2, UR4, RZ ;  /* 0x0000000402137c10 */ /* 0x000fe2000ff3e0ff */
[----:B------:R-:W-:Y:S01]  /*32b0*/  @!P5 IMAD.IADD R55, R55, 0x1, -R29 ;  /* 0x000000013737d824 */ /* 0x000fe200078e0a1d */
[----:B------:R-:W-:Y:S02]  /*32c0*/  ISETP.GE.U32.AND P5, PT, R18, 0x7fffffd6, PT ;  /* 0x7fffffd61200780c */ /* 0x000fe40003fa6070 */
[----:B------:R-:W-:Y:S02]  /*32d0*/  SHF.R.U32.HI R18, RZ, 0xe, R30 ;  /* 0x0000000eff127819 */ /* 0x000fe4000001161e */
[----:B------:R-:W-:Y:S01]  /*32e0*/  IADD3.X R28, PT, PT, R3, UR14, RZ, P1, !PT ;  /* 0x0000000e031c7c10 */ /* 0x000fe20008ffe4ff */
[----:B------:R0:W-:Y:S01]  /*32f0*/  STL [R1+0x1a0], R19 ;  /* 0x0001a01301007387 */ /* 0x0001e20000100800 */
[----:B------:R-:W-:Y:S01]  /*3300*/  LOP3.LUT P1, RZ, R18, 0x1, RZ, 0xc0, !PT ;  /* 0x0000000112ff7812 */ /* 0x000fe2000782c0ff */
[----:B------:R-:W-:Y:S01]  /*3310*/  @!P3 IMAD.MOV.U32 R18, RZ, RZ, R19 ;  /* 0x000000ffff12b224 */ /* 0x000fe200078e0013 */
[----:B------:R-:W-:Y:S01]  /*3320*/  PRMT R20, RZ, 0x7610, R20 ;  /* 0x00007610ff147816 */ /* 0x000fe20000000014 */
[----:B0-----:R-:W-:-:S05]  /*3330*/  @!P3 IMAD.MOV.U32 R19, RZ, RZ, R28 ;  /* 0x000000ffff13b224 */ /* 0x001fca00078e001c */
[----:B------:R0:W2:Y:S01]  /*3340*/  @!P3 LDG.E.U8 R20, desc[UR22][R18.64] ;  /* 0x000000161214b981 */ /* 0x0000a2000c1e1100 */
[----:B------:R-:W-:-:S13]  /*3350*/  ISETP.GT.U32.AND P2, PT, R29, R47, PT ;  /* 0x0000002f1d00720c */ /* 0x000fda0003f44070 */
[----:B------:R-:W-:Y:S01]  /*3360*/  @!P2 IMAD.IADD R47, R47, 0x1, -R29 ;  /* 0x000000012f2fa824 */ /* 0x000fe200078e0a1d */
        /* <DEDUP_REMOVED lines=12> */
[----:B------:R-:W-:-:S04]  /*3430*/  IADD3 R27, P2, PT, R4, UR4, RZ ;  /* 0x00000004041b7c10 */ /* 0x000fc8000ff5e0ff */
[----:B------:R-:W-:Y:S01]  /*3440*/  IADD3.X R26, PT, PT, R5, UR14, RZ, P2, !PT ;  /* 0x0000000e051a7c10 */ /* 0x000fe200097fe4ff */
[----:B0-----:R-:W-:-:S04]  /*3450*/  @!P3 IMAD.MOV.U32 R18, RZ, RZ, R27 ;  /* 0x000000ffff12b224 */ /* 0x001fc800078e001b */
[----:B------:R-:W-:Y:S01]  /*3460*/  @!P3 IMAD.MOV.U32 R19, RZ, RZ, R26 ;  /* 0x000000ffff13b224 */ /* 0x000fe200078e001a */
[----:B------:R-:W-:Y:S04]  /*3470*/  STL [R1+0x1a8], R27 ;  /* 0x0001a81b01007387 */ /* 0x000fe80000100800 */
[----:B------:R0:W3:Y:S04]  /*3480*/  @!P3 LDG.E.U8 R91, desc[UR22][R18.64] ;  /* 0x00000016125bb981 */ /* 0x0000e8000c1e1100 */
[----:B------:R1:W-:Y:S04]  /*3490*/  STL [R1+0x19c], R28 ;  /* 0x00019c1c01007387 */ /* 0x0003e80000100800 */
[----:B-1----:R-:W4:Y:S04]  /*34a0*/  LDL.LU R28, [R1+0x85c] ;  /* 0x00085c00011c7983 */ /* 0x002f280000300800 */
[----:B------:R1:W-:Y:S04]  /*34b0*/  STL [R1+0x1a4], R26 ;  /* 0x0001a41a01007387 */ /* 0x0003e80000100800 */
[----:B--2---:R2:W-:Y:S04]  /*34c0*/  STL [R1+0x1cc], R20 ;  /* 0x0001cc1401007387 */ /* 0x0045e80000100800 */
[----:B-1----:R-:W4:Y:S04]  /*34d0*/  LDL.LU R26, [R1+0x858] ;  /* 0x00085800011a7983 */ /* 0x002f280000300800 */
[----:B------:R-:W4:Y:S01]  /*34e0*/  LDL.LU R27, [R1+0x854] ;  /* 0x00085400011b7983 */ /* 0x000f220000300800 */
[----:B--2---:R-:W-:-:S04]  /*34f0*/  IADD3 R20, P2, PT, R6, UR4, RZ ;  /* 0x0000000406147c10 */ /* 0x004fc8000ff5e0ff */
[----:B0-----:R-:W-:Y:S01]  /*3500*/  IADD3.X R18, PT, PT, R7, UR14, RZ, P2, !PT ;  /* 0x0000000e07127c10 */ /* 0x001fe200097fe4ff */
[----:B------:R-:W-:Y:S01]  /*3510*/  IMAD.MOV.U32 R19, RZ, RZ, R20 ;  /* 0x000000ffff137224 */ /* 0x000fe200078e0014 */
[----:B------:R-:W-:Y:S04]  /*3520*/  STL [R1+0x1b0], R20 ;  /* 0x0001b01401007387 */ /* 0x000fe80000100800 */
[-C--:B------:R-:W-:Y:S01]  /*3530*/  @!P3 LOP3.LUT R19, R19, R18.reuse, RZ, 0x3c, !PT ;  /* 0x000000121313b212 */ /* 0x080fe200078e3cff */
[----:B---3--:R0:W-:Y:S04]  /*3540*/  STL [R1+0x174], R91 ;  /* 0x0001745b01007387 */ /* 0x0081e80000100800 */
[----:B------:R1:W-:Y:S01]  /*3550*/  STL [R1+0x1ac], R18 ;  /* 0x0001ac1201007387 */ /* 0x0003e20000100800 */
[----:B0-----:R-:W-:Y:S01]  /*3560*/  IMAD.MOV.U32 R91, RZ, RZ, R89 ;  /* 0x000000ffff5b7224 */ /* 0x001fe200078e0059 */
[----:B-1----:R-:W-:Y:S01]  /*3570*/  @!P3 LOP3.LUT R18, R19, R18, RZ, 0x3c, !PT ;  /* 0x000000121312b212 */ /* 0x002fe200078e3cff */
[----:B------:R-:W-:-:S02]  /*3580*/  IMAD.MOV.U32 R89, RZ, RZ, R90 ;  /* 0x000000ffff597224 */ /* 0x000fc400078e005a */
[----:B------:R-:W-:Y:S01]  /*3590*/  IMAD.MOV.U32 R90, RZ, RZ, R82 ;  /* 0x000000ffff5a7224 */ /* 0x000fe200078e0052 */
[----:B------:R-:W-:Y:S01]  /*35a0*/  @!P3 LOP3.LUT R19, R19, R18, RZ, 0x3c, !PT ;  /* 0x000000121313b212 */ /* 0x000fe200078e3cff */
[----:B------:R-:W-:Y:S02]  /*35b0*/  IMAD.MOV.U32 R82, RZ, RZ, R78 ;  /* 0x000000ffff527224 */ /* 0x000fe400078e004e */
[----:B------:R-:W-:Y:S02]  /*35c0*/  IMAD.MOV.U32 R78, RZ, RZ, R66 ;  /* 0x000000ffff4e7224 */ /* 0x000fe400078e0042 */
[----:B------:R-:W-:Y:S01]  /*35d0*/  IMAD.MOV.U32 R66, RZ, RZ, R67 ;  /* 0x000000ffff427224 */ /* 0x000fe200078e0043 */
[----:B------:R-:W-:-:S04]  /*35e0*/  IADD3 R67, P2, PT, R8, UR4, RZ ;  /* 0x0000000408437c10 */ /* 0x000fc8000ff5e0ff */
[----:B------:R-:W-:Y:S02]  /*35f0*/  IADD3.X R20, PT, PT, R9, UR14, RZ, P2, !PT ;  /* 0x0000000e09147c10 */ /* 0x000fe400097fe4ff */
[----:B----4-:R-:W-:Y:S02]  /*3600*/  PRMT R28, RZ, 0x7610, R28 ;  /* 0x00007610ff1c7816 */ /* 0x010fe4000000001c */
[----:B------:R-:W-:-:S06]  /*3610*/  PRMT R26, RZ, 0x7610, R26 ;  /* 0x00007610ff1a7816 */ /* 0x000fcc000000001a */
[----:B------:R0:W2:Y:S02]  /*3620*/  @!P3 LDG.E.U8 R26, desc[UR22][R18.64] ;  /* 0x00000016121ab981 */ /* 0x0000a4000c1e1100 */
[----:B0-----:R-:W-:Y:S02]  /*3630*/  IMAD.MOV.U32 R19, RZ, RZ, R20 ;  /* 0x000000ffff137224 */ /* 0x001fe400078e0014 */
[----:B------:R-:W-:-:S05]  /*3640*/  @!P3 IMAD.MOV.U32 R18, RZ, RZ, R67 ;  /* 0x000000ffff12b224 */ /* 0x000fca00078e0043 */
[----:B------:R0:W3:Y:S01]  /*3650*/  @!P3 LDG.E.U8 R28, desc[UR22][R18.64] ;  /* 0x00000016121cb981 */ /* 0x0000e2000c1e1100 */
[----:B------:R-:W-:-:S03]  /*3660*/  USHF.R.S32.HI UR15, URZ, 0x1f, UR5 ;  /* 0x0000001fff0f7899 */ /* 0x000fc60008011405 */
[----:B------:R-:W-:Y:S04]  /*3670*/  STL [R1+0x1b8], R67 ;  /* 0x0001b84301007387 */ /* 0x000fe80000100800 */
[----:B------:R1:W-:Y:S01]  /*3680*/  STL [R1+0x1b4], R20 ;  /* 0x0001b41401007387 */ /* 0x0003e20000100800 */
[----:B------:R-:W-:Y:S02]  /*3690*/  PRMT R27, RZ, 0x7610, R27 ;  /* 0x00007610ff1b7816 */ /* 0x000fe4000000001b */
[----:B-1----:R-:W-:Y:S01]  /*36a0*/  SHF.R.U32.HI R20, RZ, 0x6, R30 ;  /* 0x00000006ff147819 */ /* 0x002fe2000001161e */
[----:B--2---:R1:W-:Y:S02]  /*36b0*/  STL [R1+0x160], R26 ;  /* 0x0001601a01007387 */ /* 0x0043e40000100800 */
[----:B-1----:R-:W-:-:S04]  /*36c0*/  IADD3 R26, P2, PT, R2, UR5, RZ ;  /* 0x00000005021a7c10 */ /* 0x002fc8000ff5e0ff */
[----:B0-----:R-:W-:Y:S01]  /*36d0*/  IADD3.X R18, PT, PT, R3, UR15, RZ, P2, !PT ;  /* 0x0000000f03127c10 */ /* 0x001fe200097fe4ff */
[----:B------:R-:W-:Y:S01]  /*36e0*/  IMAD.MOV.U32 R19, RZ, RZ, R26 ;  /* 0x000000ffff137224 */ /* 0x000fe200078e001a */
[----:B------:R-:W-:Y:S04]  /*36f0*/  STL [R1+0x460], R26 ;  /* 0x0004601a01007387 */ /* 0x000fe80000100800 */
[----:B------:R-:W-:Y:S01]  /*3700*/  @P1 LOP3.LUT R19, R19, R18, RZ, 0x3c, !PT ;  /* 0x0000001213131212 */ /* 0x000fe200078e3cff */
[----:B---3--:R0:W-:Y:S04]  /*3710*/  STL [R1+0x1d0], R28 ;  /* 0x0001d01c01007387 */ /* 0x0081e80000100800 */
[----:B------:R1:W-:Y:S01]  /*3720*/  STL [R1+0x45c], R18 ;  /* 0x00045c1201007387 */ /* 0x0003e20000100800 */
[----:B0-----:R-:W-:-:S02]  /*3730*/  IADD3 R28, P3, PT, R4, UR5, RZ ;  /* 0x00000005041c7c10 */ /* 0x001fc4000ff7e0ff */
[----:B-1----:R-:W-:Y:S02]  /*3740*/  @P1 LOP3.LUT R18, R19, R18, RZ, 0x3c, !PT ;  /* 0x0000001213121212 */ /* 0x002fe400078e3cff */
[----:B------:R-:W-:Y:S02]  /*3750*/  IADD3.X R67, PT, PT, R5, UR15, RZ, P3, !PT ;  /* 0x0000000f05437c10 */ /* 0x000fe40009ffe4ff */
[----:B------:R-:W-:Y:S02]  /*3760*/  @P1 LOP3.LUT R19, R19, R18, RZ, 0x3c, !PT ;  /* 0x0000001213131212 */ /* 0x000fe400078e3cff */
[----:B------:R-:W-:Y:S02]  /*3770*/  LOP3.LUT P2, RZ, R20, 0x1, RZ, 0xc0, !PT ;  /* 0x0000000114ff7812 */ /* 0x000fe4000784c0ff */
[----:B------:R-:W-:Y:S01]  /*3780*/  PRMT R20, RZ, 0x7610, R20 ;  /* 0x00007610ff147816 */ /* 0x000fe20000000014 */
[----:B------:R0:W2:Y:S02]  /*3790*/  @P1 LDG.E.U8 R27, desc[UR22][R18.64] ;  /* 0x00000016121b1981 */ /* 0x0000a4000c1e1100 */
[----:B0-----:R-:W-:-:S02]  /*37a0*/  @P1 IMAD.MOV.U32 R18, RZ, RZ, R28 ;  /* 0x000000ffff121224 */ /* 0x001fc400078e001c */
[----:B------:R-:W-:-:S05]  /*37b0*/  @P1 IMAD.MOV.U32 R19, RZ, RZ, R67 ;  /* 0x000000ffff131224 */ /* 0x000fca00078e0043 */
[----:B------:R0:W3:Y:S01]  /*37c0*/  @P1 LDG.E.U8 R20, desc[UR22][R18.64] ;  /* 0x0000001612141981 */ /* 0x0000e2000c1e1100 */
[----:B------:R-:W-:-:S03]  /*37d0*/  IADD3 R26, P3, PT, R6, UR5, RZ ;  /* 0x00000005061a7c10 */ /* 0x000fc6000ff7e0ff */
[----:B------:R-:W-:Y:S04]  /*37e0*/  STL [R1+0x468], R28 ;  /* 0x0004681c01007387 */ /* 0x000fe80000100800 */
[----:B------:R1:W-:Y:S04]  /*37f0*/  STL [R1+0x464], R67 ;  /* 0x0004644301007387 */ /* 0x0003e80000100800 */
[----:B------:R-:W-:Y:S01]  /*3800*/  STL [R1+0x470], R26 ;  /* 0x0004701a01007387 */ /* 0x000fe20000100800 */
[----:B0-----:R-:W-:-:S03]  /*3810*/  @P1 IMAD.MOV.U32 R18, RZ, RZ, R26 ;  /* 0x000000ffff121224 */ /* 0x001fc600078e001a */
[----:B--2---:R0:W-:Y:S04]  /*3820*/  STL [R1+0x15c], R27 ;  /* 0x00015c1b01007387 */ /* 0x0041e80000100800 */
[----:B-1----:R-:W2:Y:S04]  /*3830*/  LDL.LU R67, [R1+0x850] ;  /* 0x0008500001437983 */ /* 0x002ea80000300800 */
[----:B------:R-:W4:Y:S01]  /*3840*/  LDL.LU R28, [R1+0x84c] ;  /* 0x00084c00011c7983 */ /* 0x000f220000300800 */
[----:B0-----:R-:W-:-:S05]  /*3850*/  IADD3.X R27, PT, PT, R7, UR15, RZ, P3, !PT ;  /* 0x0000000f071b7c10 */ /* 0x001fca0009ffe4ff */
[----:B------:R-:W-:Y:S01]  /*3860*/  @P1 IMAD.MOV.U32 R19, RZ, RZ, R27 ;  /* 0x000000ffff131224 */ /* 0x000fe200078e001b */
[----:B---3--:R0:W-:Y:S04]  /*3870*/  STL [R1+0x100], R20 ;  /* 0x0001001401007387 */ /* 0x0081e80000100800 */
[----:B------:R1:W3:Y:S01]  /*3880*/  @P1 LDG.E.U8 R85, desc[UR22][R18.64] ;  /* 0x0000001612551981 */ /* 0x0002e2000c1e1100 */
[----:B0-----:R-:W-:-:S03]  /*3890*/  IADD3 R20, P3, PT, R8, UR5, RZ ;  /* 0x0000000508147c10 */ /* 0x001fc6000ff7e0ff */
[----:B------:R0:W-:Y:S01]  /*38a0*/  STL [R1+0x46c], R27 ;  /* 0x00046c1b01007387 */ /* 0x0001e20000100800 */
[----:B-1----:R-:W-:Y:S01]  /*38b0*/  IADD3.X R18, PT, PT, R9, UR15, RZ, P3, !PT ;  /* 0x0000000f09127c10 */ /* 0x002fe20009ffe4ff */
[----:B------:R-:W-:-:S05]  /*38c0*/  IMAD.MOV.U32 R19, RZ, RZ, R20 ;  /* 0x000000ffff137224 */ /* 0x000fca00078e0014 */
[-C--:B------:R-:W-:Y:S01]  /*38d0*/  @P1 LOP3.LUT R19, R19, R18.reuse, RZ, 0x3c, !PT ;  /* 0x0000001213131212 */ /* 0x080fe200078e3cff */
[----:B0-----:R-:W2:Y:S04]  /*38e0*/  LDL.LU R27, [R1+0x848] ;  /* 0x00084800011b7983 */ /* 0x001ea80000300800 */
[----:B------:R-:W2:Y:S04]  /*38f0*/  LDL.LU R26, [R1+0x844] ;  /* 0x00084400011a7983 */ /* 0x000ea80000300800 */
[----:B------:R-:W-:Y:S04]  /*3900*/  STL [R1+0x478], R20 ;  /* 0x0004781401007387 */ /* 0x000fe80000100800 */
[----:B------:R0:W-:Y:S02]  /*3910*/  STL [R1+0x474], R18 ;  /* 0x0004741201007387 */ /* 0x0001e40000100800 */
[----:B0-----:R-:W-:-:S04]  /*3920*/  @P1 LOP3.LUT R18, R19, R18, RZ, 0x3c, !PT ;  /* 0x0000001213121212 */ /* 0x001fc800078e3cff */
[----:B------:R-:W-:-:S05]  /*3930*/  @P1 LOP3.LUT R19, R19, R18, RZ, 0x3c, !PT ;  /* 0x0000001213131212 */ /* 0x000fca00078e3cff */
[----:B------:R0:W2:Y:S01]  /*3940*/  @P1 LDG.E.U8 R88, desc[UR22][R18.64] ;  /* 0x0000001612581981 */ /* 0x0000a2000c1e1100 */
[----:B------:R-:W-:-:S04]  /*3950*/  UIMAD UR4, UR6, 0x19, URZ ;  /* 0x00000019060478a4 */ /* 0x000fc8000f8e02ff */
[----:B------:R-:W-:Y:S01]  /*3960*/  USHF.R.S32.HI UR5, URZ, 0x1f, UR4 ;  /* 0x0000001fff057899 */ /* 0x000fe20008011404 */
[----:B------:R-:W-:Y:S01]  /*3970*/  VIADD R20, R25, 0xfffffffc ;  /* 0xfffffffc19147836 */ /* 0x000fe20000000000 */
[----:B------:R-:W-:Y:S01]  /*3980*/  PRMT R21, RZ, 0x7610, R21 ;  /* 0x00007610ff157816 */ /* 0x000fe20000000015 */
[----:B---3--:R1:W-:Y:S02]  /*3990*/  STL [R1+0x170], R85 ;  /* 0x0001705501007387 */ /* 0x0083e40000100800 */
[----:B-1----:R-:W-:-:S04]  /*39a0*/  IADD3 R85, P3, PT, R2, UR4, RZ ;  /* 0x0000000402557c10 */ /* 0x002fc8000ff7e0ff */
[----:B0-----:R-:W-:Y:S01]  /*39b0*/  IADD3.X R18, PT, PT, R3, UR5, RZ, P3, !PT ;  /* 0x0000000503127c10 */ /* 0x001fe20009ffe4ff */
[----:B------:R-:W-:Y:S01]  /*39c0*/  STL [R1+0x500], R85 ;  /* 0x0005005501007387 */ /* 0x000fe20000100800 */
[----:B------:R-:W-:-:S05]  /*39d0*/  IMAD.MOV.U32 R19, RZ, RZ, R85 ;  /* 0x000000ffff137224 */ /* 0x000fca00078e0055 */
[----:B------:R-:W-:Y:S02]  /*39e0*/  @P2 LOP3.LUT R19, R19, R18, RZ, 0x3c, !PT ;  /* 0x0000001213132212 */ /* 0x000fe400078e3cff */
[----:B----4-:R-:W-:Y:S02]  /*39f0*/  PRMT R28, RZ, 0x7610, R28 ;  /* 0x00007610ff1c7816 */ /* 0x010fe4000000001c */
[----:B------:R-:W-:Y:S01]  /*3a00*/  ISETP.GE.U32.AND P3, PT, R20, 0x7fffffdd, PT ;  /* 0x7fffffdd1400780c */ /* 0x000fe20003f66070 */
[----:B--2---:R0:W-:Y:S02]  /*3a10*/  STL [R1+0xfc], R88 ;  /* 0x0000fc5801007387 */ /* 0x0041e40000100800 */
[----:B0-----:R-:W-:-:S05]  /*3a20*/  IADD3 R88, P1, PT, R4, UR4, RZ ;  /* 0x0000000404587c10 */ /* 0x001fca000ff3e0ff */
[----:B------:R-:W-:Y:S04]  /*3a30*/  STL [R1+0x508], R88 ;  /* 0x0005085801007387 */ /* 0x000fe80000100800 */
[----:B------:R0:W-:Y:S01]  /*3a40*/  STL [R1+0x4fc], R18 ;  /* 0x0004fc1201007387 */ /* 0x0001e20000100800 */
[----:B------:R-:W-:Y:S02]  /*3a50*/  IADD3.X R20, PT, PT, R5, UR5, RZ, P1, !PT ;  /* 0x0000000505147c10 */ /* 0x000fe40008ffe4ff */
[----:B0-----:R-:W-:-:S04]  /*3a60*/  @P2 LOP3.LUT R18, R19, R18, RZ, 0x3c, !PT ;  /* 0x0000001213122212 */ /* 0x001fc800078e3cff */
[----:B------:R-:W-:-:S05]  /*3a70*/  @P2 LOP3.LUT R19, R19, R18, RZ, 0x3c, !PT ;  /* 0x0000001213132212 */ /* 0x000fca00078e3cff */
[----:B------:R0:W2:Y:S02]  /*3a80*/  @P2 LDG.E.U8 R28, desc[UR22][R18.64] ;  /* 0x00000016121c2981 */ /* 0x0000a4000c1e1100 */
[----:B0-----:R-:W-:Y:S02]  /*3a90*/  @P2 IMAD.MOV.U32 R18, RZ, RZ, R88 ;  /* 0x000000ffff122224 */ /* 0x001fe400078e0058 */
[----:B------:R-:W-:-:S05]  /*3aa0*/  @P2 IMAD.MOV.U32 R19, RZ, RZ, R20 ;  /* 0x000000ffff132224 */ /* 0x000fca00078e0014 */
[----:B------:R0:W3:Y:S01]  /*3ab0*/  @P2 LDG.E.U8 R21, desc[UR22][R18.64] ;  /* 0x0000001612152981 */ /* 0x0000e2000c1e1100 */
[----:B------:R-:W-:-:S03]  /*3ac0*/  IADD3 R85, P1, PT, R6, UR4, RZ ;  /* 0x0000000406557c10 */ /* 0x000fc6000ff3e0ff */
[----:B------:R1:W-:Y:S01]  /*3ad0*/  STL [R1+0x504], R20 ;  /* 0x0005041401007387 */ /* 0x0003e20000100800 */
[----:B------:R-:W-:Y:S02]  /*3ae0*/  IADD3.X R88, PT, PT, R7, UR5, RZ, P1, !PT ;  /* 0x0000000507587c10 */ /* 0x000fe40008ffe4ff */
[----:B------:R-:W-:Y:S02]  /*3af0*/  PRMT R22, RZ, 0x7610, R22 ;  /* 0x00007610ff167816 */ /* 0x000fe40000000016 */
[----:B-1----:R-:W-:Y:S01]  /*3b00*/  IADD3 R20, P1, PT, R8, UR4, RZ ;  /* 0x0000000408147c10 */ /* 0x002fe2000ff3e0ff */
[----:B0-----:R-:W-:Y:S01]  /*3b10*/  @P2 IMAD.MOV.U32 R18, RZ, RZ, R85 ;  /* 0x000000ffff122224 */ /* 0x001fe200078e0055 */
[----:B------:R-:W-:Y:S01]  /*3b20*/  PRMT R23, RZ, 0x7610, R23 ;  /* 0x00007610ff177816 */ /* 0x000fe20000000017 */
[----:B------:R-:W-:-:S05]  /*3b30*/  @P2 IMAD.MOV.U32 R19, RZ, RZ, R88 ;  /* 0x000000ffff132224 */ /* 0x000fca00078e0058 */
[----:B------:R0:W4:Y:S04]  /*3b40*/  @P2 LDG.E.U8 R23, desc[UR22][R18.64] ;  /* 0x0000001612172981 */ /* 0x000128000c1e1100 */
[----:B--2---:R1:W-:Y:S04]  /*3b50*/  STL [R1+0xdc], R28 ;  /* 0x0000dc1c01007387 */ /* 0x0043e80000100800 */
[----:B-1----:R-:W2:Y:S04]  /*3b60*/  LDL.LU R28, [R1+0x840] ;  /* 0x00084000011c7983 */ /* 0x002ea80000300800 */
[----:B------:R-:W-:Y:S04]  /*3b70*/  STL [R1+0x510], R85 ;  /* 0x0005105501007387 */ /* 0x000fe80000100800 */
[----:B------:R-:W-:Y:S04]  /*3b80*/  STL [R1+0x50c], R88 ;  /* 0x00050c5801007387 */ /* 0x000fe80000100800 */
[----:B------:R-:W-:Y:S04]  /*3b90*/  STL [R1+0x518], R20 ;  /* 0x0005181401007387 */ /* 0x000fe80000100800 */
[----:B---3--:R1:W-:Y:S02]  /*3ba0*/  STL [R1+0x168], R21 ;  /* 0x0001681501007387 */ /* 0x0083e40000100800 */
[----:B-1----:R-:W-:-:S05]  /*3bb0*/  IADD3.X R21, PT, PT, R9, UR5, RZ, P1, !PT ;  /* 0x0000000509157c10 */ /* 0x002fca0008ffe4ff */
[----:B------:R1:W3:Y:S01]  /*3bc0*/  @P2 LDG.E.U8 R22, desc[UR22][R20.64] ;  /* 0x0000001614162981 */ /* 0x0002e2000c1e1100 */
[----:B------:R-:W-:-:S04]  /*3bd0*/  USHF.L.U32 UR4, UR6, 0x1, URZ ;  /* 0x0000000106047899 */ /* 0x000fc800080006ff */
[----:B------:R-:W-:Y:S02]  /*3be0*/  USHF.R.S32.HI UR14, URZ, 0x1f, UR4 ;  /* 0x0000001fff0e7899 */ /* 0x000fe40008011404 */
[----:B0-----:R-:W-:Y:S01]  /*3bf0*/  IADD3 R18, P1, PT, R2, UR4, RZ ;  /* 0x0000000402127c10 */ /* 0x001fe2000ff3e0ff */
[----:B------:R-:W-:Y:S03]  /*3c00*/  STL [R1+0x514], R21 ;  /* 0x0005141501007387 */ /* 0x000fe60000100800 */
[----:B-1----:R-:W-:Y:S02]  /*3c10*/  IADD3.X R20, PT, PT, R3, UR14, RZ, P1, !PT ;  /* 0x0000000e03147c10 */ /* 0x002fe40008ffe4ff */
[----:B------:R-:W-:Y:S01]  /*3c20*/  PRMT R24, RZ, 0x7610, R24 ;  /* 0x00007610ff187816 */ /* 0x000fe20000000018 */
[----:B---3--:R0:W-:Y:S04]  /*3c30*/  STL [R1+0xe4], R22 ;  /* 0x0000e41601007387 */ /* 0x0081e80000100800 */
[----:B----4-:R1:W-:Y:S01]  /*3c40*/  STL [R1+0xe8], R23 ;  /* 0x0000e81701007387 */ /* 0x0103e20000100800 */
[----:B0-----:R-:W-:-:S02]  /*3c50*/  @!P6 IMAD.MOV.U32 R22, RZ, RZ, R18 ;  /* 0x000000ffff16e224 */ /* 0x001fc400078e0012 */
[----:B-1----:R-:W-:-:S05]  /*3c60*/  @!P6 IMAD.MOV.U32 R23, RZ, RZ, R20 ;  /* 0x000000ffff17e224 */ /* 0x002fca00078e0014 */
[----:B------:R0:W3:Y:S01]  /*3c70*/  @!P6 LDG.E.U8 R24, desc[UR22][R22.64] ;  /* 0x000000161618e981 */ /* 0x0000e2000c1e1100 */
[----:B------:R-:W-:Y:S01]  /*3c80*/  VIADD R21, R25, 0xfffffff4 ;  /* 0xfffffff419157836 */ /* 0x000fe20000000000 */
[----:B------:R-:W-:-:S04]  /*3c90*/  IADD3 R19, P2, PT, R4, UR4, RZ ;  /* 0x0000000404137c10 */ /* 0x000fc8000ff5e0ff */
[----:B------:R-:W-:Y:S02]  /*3ca0*/  ISETP.GE.U32.AND P1, PT, R21, 0x7fffffd5, PT ;  /* 0x7fffffd51500780c */ /* 0x000fe40003f26070 */
[----:B------:R-:W-:Y:S01]  /*3cb0*/  IADD3.X R21, PT, PT, R5, UR14, RZ, P2, !PT ;  /* 0x0000000e05157c10 */ /* 0x000fe200097fe4ff */
[----:B------:R-:W-:Y:S01]  /*3cc0*/  STL [R1+0x77c], R18 ;  /* 0x00077c1201007387 */ /* 0x000fe20000100800 */
[----:B0-----:R-:W-:-:S03]  /*3cd0*/  IADD3 R22, P2, PT, R6, UR4, RZ ;  /* 0x0000000406167c10 */ /* 0x001fc6000ff5e0ff */
[----:B------:R-:W-:Y:S01]  /*3ce0*/  STL [R1+0x778], R20 ;  /* 0x0007781401007387 */ /* 0x000fe20000100800 */
[----:B------:R-:W-:Y:S01]  /*3cf0*/  @!P6 IMAD.MOV.U32 R25, RZ, RZ, R21 ;  /* 0x000000ffff19e224 */ /* 0x000fe200078e0015 */
[----:B------:R-:W-:Y:S02]  /*3d00*/  PRMT R69, RZ, 0x7610, R69 ;  /* 0x00007610ff457816 */ /* 0x000fe40000000045 */
[----:B------:R-:W-:Y:S02]  /*3d10*/  IADD3.X R23, PT, PT, R7, UR14, RZ, P2, !PT ;  /* 0x0000000e07177c10 */ /* 0x000fe400097fe4ff */
[----:B------:R-:W-:-:S03]  /*3d20*/  PRMT R65, RZ, 0x7610, R65 ;  /* 0x00007610ff417816 */ /* 0x000fc60000000041 */
[----:B------:R-:W4:Y:S04]  /*3d30*/  @!P6 LDG.E.U8 R69, desc[UR22][R22.64] ;  /* 0x000000161645e981 */ /* 0x000f28000c1e1100 */
[----:B---3--:R0:W-:Y:S02]  /*3d40*/  STL [R1+0xb4], R24 ;  /* 0x0000b41801007387 */ /* 0x0081e40000100800 */
[----:B0-----:R-:W-:-:S05]  /*3d50*/  @!P6 IMAD.MOV.U32 R24, RZ, RZ, R19 ;  /* 0x000000ffff18e224 */ /* 0x001fca00078e0013 */
[----:B------:R0:W3:Y:S02]  /*3d60*/  @!P6 LDG.E.U8 R71, desc[UR22][R24.64] ;  /* 0x000000161847e981 */ /* 0x0000e4000c1e1100 */
[----:B0-----:R-:W-:-:S04]  /*3d70*/  IADD3 R24, P2, PT, R8, UR4, RZ ;  /* 0x0000000408187c10 */ /* 0x001fc8000ff5e0ff */
[----:B------:R-:W-:-:S05]  /*3d80*/  IADD3.X R25, PT, PT, R9, UR14, RZ, P2, !PT ;  /* 0x0000000e09197c10 */ /* 0x000fca00097fe4ff */
[----:B------:R-:W2:Y:S01]  /*3d90*/  @!P6 LDG.E.U8 R65, desc[UR22][R24.64] ;  /* 0x000000161841e981 */ /* 0x000ea2000c1e1100 */
[----:B------:R-:W-:Y:S01]  /*3da0*/  UIMAD UR5, UR6, 0xa, URZ ;  /* 0x0000000a060578a4 */ /* 0x000fe2000f8e02ff */
[----:B------:R-:W-:Y:S02]  /*3db0*/  IMAD.MOV.U32 R88, RZ, RZ, R91 ;  /* 0x000000ffff587224 */ /* 0x000fe400078e005b */
[----:B------:R-:W-:Y:S01]  /*3dc0*/  STL [R1+0x784], R19 ;  /* 0x0007841301007387 */ /* 0x000fe20000100800 */
[----:B------:R-:W-:Y:S02]  /*3dd0*/  IMAD.MOV.U32 R91, RZ, RZ, R27 ;  /* 0x000000ffff5b7224 */ /* 0x000fe400078e001b */
[----:B------:R-:W-:Y:S01]  /*3de0*/  IADD3 R27, P2, PT, R2, UR5, RZ ;  /* 0x00000005021b7c10 */ /* 0x000fe2000ff5e0ff */
[----:B------:R-:W-:Y:S01]  /*3df0*/  STL [R1+0x780], R21 ;  /* 0x0007801501007387 */ /* 0x000fe20000100800 */
[----:B------:R-:W-:-:S03]  /*3e00*/  USHF.R.S32.HI UR15, URZ, 0x1f, UR5 ;  /* 0x0000001fff0f7899 */ /* 0x000fc60008011405 */
[----:B----4-:R0:W-:Y:S02]  /*3e10*/  STL [R1+0xf4], R69 ;  /* 0x0000f44501007387 */ /* 0x0101e40000100800 */
[----:B0-----:R-:W-:Y:S02]  /*3e20*/  IMAD.MOV.U32 R69, RZ, RZ, R89 ;  /* 0x000000ffff457224 */ /* 0x001fe400078e0059 */
[----:B------:R-:W-:Y:S02]  /*3e30*/  IMAD.MOV.U32 R89, RZ, RZ, R90 ;  /* 0x000000ffff597224 */ /* 0x000fe400078e005a */
[----:B------:R-:W-:Y:S02]  /*3e40*/  IMAD.MOV.U32 R90, RZ, RZ, R78 ;  /* 0x000000ffff5a7224 */ /* 0x000fe400078e004e */
[----:B------:R-:W-:Y:S01]  /*3e50*/  IMAD.MOV.U32 R78, RZ, RZ, R26 ;  /* 0x000000ffff4e7224 */ /* 0x000fe200078e001a */
[----:B------:R-:W-:Y:S01]  /*3e60*/  SHF.R.U32.HI R26, RZ, 0xd, R30 ;  /* 0x0000000dff1a7819 */ /* 0x000fe2000001161e */
[----:B------:R-:W-:Y:S01]  /*3e70*/  IMAD.MOV.U32 R85, RZ, RZ, R66 ;  /* 0x000000ffff557224 */ /* 0x000fe200078e0042 */
[----:B------:R-:W-:-:S02]  /*3e80*/  IADD3 R66, P6, PT, R4, UR5, RZ ;  /* 0x0000000504427c10 */ /* 0x000fc4000ffde0ff */
[----:B------:R-:W-:Y:S02]  /*3e90*/  PRMT R73, RZ, 0x7610, R73 ;  /* 0x00007610ff497816 */ /* 0x000fe40000000049 */
[----:B------:R-:W-:Y:S01]  /*3ea0*/  PRMT R67, RZ, 0x7610, R67 ;  /* 0x00007610ff437816 */ /* 0x000fe20000000043 */
[----:B---3--:R-:W-:Y:S04]  /*3eb0*/  STL [R1+0x16c], R71 ;  /* 0x00016c4701007387 */ /* 0x008fe80000100800 */
[----:B------:R-:W-:Y:S04]  /*3ec0*/  STL [R1+0x78c], R22 ;  /* 0x00078c1601007387 */ /* 0x000fe80000100800 */
[----:B------:R-:W-:Y:S04]  /*3ed0*/  STL [R1+0x788], R23 ;  /* 0x0007881701007387 */ /* 0x000fe80000100800 */
[----:B------:R-:W-:Y:S04]  /*3ee0*/  STL [R1+0x1c0], R27 ;  /* 0x0001c01b01007387 */ /* 0x000fe80000100800 */
[----:B------:R-:W-:Y:S04]  /*3ef0*/  STL [R1+0x794], R24 ;  /* 0x0007941801007387 */ /* 0x000fe80000100800 */
[----:B------:R-:W-:Y:S04]  /*3f00*/  STL [R1+0x790], R25 ;  /* 0x0007901901007387 */ /* 0x000fe80000100800 */
[----:B--2---:R0:W-:Y:S02]  /*3f10*/  STL [R1+0x178], R65 ;  /* 0x0001784101007387 */ /* 0x0041e40000100800 */
[----:B0-----:R-:W-:-:S02]  /*3f20*/  IADD3.X R65, PT, PT, R3, UR15, RZ, P2, !PT ;  /* 0x0000000f03417c10 */ /* 0x001fc400097fe4ff */
[----:B------:R-:W-:-:S03]  /*3f30*/  LOP3.LUT P2, RZ, R26, 0x1, RZ, 0xc0, !PT ;  /* 0x000000011aff7812 */ /* 0x000fc6000784c0ff */
[----:B------:R-:W-:-:S05]  /*3f40*/  IMAD.MOV.U32 R26, RZ, RZ, R65 ;  /* 0x000000ffff1a7224 */ /* 0x000fca00078e0041 */
[----:B------:R-:W-:-:S04]  /*3f50*/  @!P5 LOP3.LUT R27, R27, R26, RZ, 0x3c, !PT ;  /* 0x0000001a1b1bd212 */ /* 0x000fc800078e3cff */
[----:B------:R-:W-:Y:S01]  /*3f60*/  @!P5 LOP3.LUT R26, R27, R26, RZ, 0x3c, !PT ;  /* 0x0000001a1b1ad212 */ /* 0x000fe200078e3cff */
[----:B------:R-:W-:Y:S01]  /*3f70*/  IMAD.MOV.U32 R71, RZ, RZ, R82 ;  /* 0x000000ffff477224 */ /* 0x000fe200078e0052 */
[----:B------:R-:W-:Y:S02]  /*3f80*/  IADD3.X R82, PT, PT, R5, UR15, RZ, P6, !PT ;  /* 0x0000000f05527c10 */ /* 0x000fe4000b7fe4ff */
[----:B------:R-:W-:-:S05]  /*3f90*/  @!P5 LOP3.LUT R27, R27, R26, RZ, 0x3c, !PT ;  /* 0x0000001a1b1bd212 */ /* 0x000fca00078e3cff */
[----:B------:R0:W2:Y:S02]  /*3fa0*/  @!P5 LDG.E.U8 R73, desc[UR22][R26.64] ;  /* 0x000000161a49d981 */ /* 0x0000a4000c1e1100 */
[----:B0-----:R-:W-:Y:S02]  /*3fb0*/  @!P5 IMAD.MOV.U32 R26, RZ, RZ, R66 ;  /* 0x000000ffff1ad224 */ /* 0x001fe400078e0042 */
[----:B------:R-:W-:-:S05]  /*3fc0*/  @!P5 IMAD.MOV.U32 R27, RZ, RZ, R82 ;  /* 0x000000ffff1bd224 */ /* 0x000fca00078e0052 */
[----:B------:R0:W3:Y:S04]  /*3fd0*/  @!P5 LDG.E.U8 R67, desc[UR22][R26.64] ;  /* 0x000000161a43d981 */ /* 0x0000e8000c1e1100 */
[----:B------:R1:W-:Y:S04]  /*3fe0*/  STL [R1+0x1bc], R65 ;  /* 0x0001bc4101007387 */ /* 0x0003e80000100800 */
[----:B------:R-:W-:Y:S01]  /*3ff0*/  STL [R1+0x1c8], R66 ;  /* 0x0001c84201007387 */ /* 0x000fe20000100800 */
[----:B-1----:R-:W-:-:S03]  /*4000*/  IADD3 R65, P6, PT, R6, UR5, RZ ;  /* 0x0000000506417c10 */ /* 0x002fc6000ffde0ff */
[----:B------:R1:W-:Y:S04]  /*4010*/  STL [R1+0x1c4], R82 ;  /* 0x0001c45201007387 */ /* 0x0003e80000100800 */
[----:B------:R-:W-:Y:S01]  /*4020*/  STL [R1+0x1ec], R65 ;  /* 0x0001ec4101007387 */ /* 0x000fe20000100800 */
[----:B------:R-:W-:Y:S01]  /*4030*/  PRMT R28, RZ, 0x7610, R28 ;  /* 0x00007610ff1c7816 */ /* 0x000fe2000000001c */
[----:B0-----:R-:W-:Y:S01]  /*4040*/  @!P5 IMAD.MOV.U32 R26, RZ, RZ, R65 ;  /* 0x000000ffff1ad224 */ /* 0x001fe200078e0041 */
[----:B------:R-:W-:Y:S01]  /*4050*/  PRMT R77, RZ, 0x7610, R77 ;  /* 0x00007610ff4d7816 */ /* 0x000fe2000000004d */
[----:B--2---:R0:W-:Y:S04]  /*4060*/  STL [R1+0xf0], R73 ;  /* 0x0000f04901007387 */ /* 0x0041e80000100800 */
[----:B-1----:R-:W2:Y:S04]  /*4070*/  LDL.LU R82, [R1+0x83c] ;  /* 0x00083c0001527983 */ /* 0x002ea80000300800 */
[----:B------:R-:W4:Y:S01]  /*4080*/  LDL.LU R66, [R1+0x838] ;  /* 0x0008380001427983 */ /* 0x000f220000300800 */
[----:B0-----:R-:W-:-:S05]  /*4090*/  IADD3.X R73, PT, PT, R7, UR15, RZ, P6, !PT ;  /* 0x0000000f07497c10 */ /* 0x001fca000b7fe4ff */
[----:B------:R-:W-:Y:S01]  /*40a0*/  IMAD.MOV.U32 R27, RZ, RZ, R73 ;  /* 0x000000ffff1b7224 */ /* 0x000fe200078e0049 */
[----:B---3--:R0:W-:Y:S04]  /*40b0*/  STL [R1+0xec], R67 ;  /* 0x0000ec4301007387 */ /* 0x0081e80000100800 */
[----:B------:R1:W3:Y:S04]  /*40c0*/  @!P5 LDG.E.U8 R28, desc[UR22][R26.64] ;  /* 0x000000161a1cd981 */ /* 0x0002e8000c1e1100 */
[----:B0-----:R-:W2:Y:S04]  /*40d0*/  LDL.LU R67, [R1+0x834] ;  /* 0x0008340001437983 */ /* 0x001ea80000300800 */
[----:B------:R0:W-:Y:S02]  /*40e0*/  STL [R1+0x1e8], R73 ;  /* 0x0001e84901007387 */ /* 0x0001e40000100800 */
[----:B0-----:R-:W-:-:S02]  /*40f0*/  IMAD.MOV.U32 R73, RZ, RZ, R71 ;  /* 0x000000ffff497224 */ /* 0x001fc400078e0047 */
[----:B------:R-:W-:Y:S02]  /*4100*/  IMAD.MOV.U32 R71, RZ, RZ, R85 ;  /* 0x000000ffff477224 */ /* 0x000fe400078e0055 */
[----:B------:R-:W-:Y:S01]  /*4110*/  IMAD.MOV.U32 R85, RZ, RZ, R78 ;  /* 0x000000ffff557224 */ /* 0x000fe200078e004e */
[----:B------:R-:W-:-:S04]  /*4120*/  IADD3 R78, P6, PT, R8, UR5, RZ ;  /* 0x00000005084e7c10 */ /* 0x000fc8000ffde0ff */
[----:B-1----:R-:W-:Y:S01]  /*4130*/  IADD3.X R27, PT, PT, R9, UR15, RZ, P6, !PT ;  /* 0x0000000f091b7c10 */ /* 0x002fe2000b7fe4ff */
[----:B------:R-:W-:-:S05]  /*4140*/  @!P5 IMAD.MOV.U32 R26, RZ, RZ, R78 ;  /* 0x000000ffff1ad224 */ /* 0x000fca00078e004e */
[----:B------:R0:W2:Y:S01]  /*4150*/  @!P5 LDG.E.U8 R77, desc[UR22][R26.64] ;  /* 0x000000161a4dd981 */ /* 0x0000a2000c1e1100 */
[----:B------:R-:W-:-:S04]  /*4160*/  UIMAD UR4, UR6, 0x12, URZ ;  /* 0x00000012060478a4 */ /* 0x000fc8000f8e02ff */
[----:B------:R-:W-:Y:S02]  /*4170*/  USHF.R.S32.HI UR14, URZ, 0x1f, UR4 ;  /* 0x0000001fff0e7899 */ /* 0x000fe40008011404 */
[----:B------:R-:W-:Y:S01]  /*4180*/  IADD3 R65, P6, PT, R2, UR4, RZ ;  /* 0x0000000402417c10 */ /* 0x000fe2000ffde0ff */
[----:B------:R-:W-:Y:S03]  /*4190*/  STL [R1+0x1f4], R78 ;  /* 0x0001f44e01007387 */ /* 0x000fe60000100800 */
[----:B0-----:R-:W-:Y:S02]  /*41a0*/  IADD3.X R26, PT, PT, R3, UR14, RZ, P6, !PT ;  /* 0x0000000e031a7c10 */ /* 0x001fe4000b7fe4ff */
[----:B------:R-:W-:Y:S01]  /*41b0*/  PRMT R23, RZ, 0x7610, R23 ;  /* 0x00007610ff177816 */ /* 0x000fe20000000017 */
[----:B---3--:R-:W-:Y:S04]  /*41c0*/  STL [R1+0x164], R28 ;  /* 0x0001641c01007387 */ /* 0x008fe80000100800 */
[----:B------:R0:W-:Y:S04]  /*41d0*/  STL [R1+0x1f0], R27 ;  /* 0x0001f01b01007387 */ /* 0x0001e80000100800 */
[----:B------:R-:W-:Y:S01]  /*41e0*/  STL [R1+0x480], R65 ;  /* 0x0004804101007387 */ /* 0x000fe20000100800 */
[----:B0-----:R-:W-:-:S05]  /*41f0*/  IMAD.MOV.U32 R27, RZ, RZ, R65 ;  /* 0x000000ffff1b7224 */ /* 0x001fca00078e0041 */
[----:B------:R-:W-:Y:S02]  /*4200*/  @P2 LOP3.LUT R27, R27, R26, RZ, 0x3c, !PT ;  /* 0x0000001a1b1b2212 */ /* 0x000fe400078e3cff */
[----:B----4-:R-:W-:Y:S01]  /*4210*/  PRMT R66, RZ, 0x7610, R66 ;  /* 0x00007610ff427816 */ /* 0x010fe20000000042 */
        /* <DEDUP_REMOVED lines=12> */
[----:B------:R-:W-:Y:S01]  /*42e0*/  STL [R1+0x484], R78 ;  /* 0x0004844e01007387 */ /* 0x000fe20000100800 */
[----:B------:R-:W-:Y:S02]  /*42f0*/  PRMT R82, RZ, 0x7610, R82 ;  /* 0x00007610ff527816 */ /* 0x000fe40000000052 */
[----:B0-----:R-:W-:-:S05]  /*4300*/  IADD3.X R26, PT, PT, R7, UR14, RZ, P5, !PT ;  /* 0x0000000e071a7c10 */ /* 0x001fca000affe4ff */
[----:B------:R-:W-:Y:S01]  /*4310*/  @P2 IMAD.MOV.U32 R27, RZ, RZ, R26 ;  /* 0x000000ffff1b2224 */ /* 0x000fe200078e001a */
[----:B------:R-:W-:Y:S01]  /*4320*/  PRMT R87, RZ, 0x7610, R87 ;  /* 0x00007610ff577816 */ /* 0x000fe20000000057 */
[----:B--2---:R0:W-:Y:S04]  /*4330*/  STL [R1+0x9c], R66 ;  /* 0x00009c4201007387 */ /* 0x0041e80000100800 */
[----:B0-----:R-:W2:Y:S04]  /*4340*/  LDL.LU R66, [R1+0x830] ;  /* 0x0008300001427983 */ /* 0x001ea80000300800 */
[----:B------:R-:W4:Y:S04]  /*4350*/  LDL.LU R78, [R1+0x82c] ;  /* 0x00082c00014e7983 */ /* 0x000f280000300800 */
[----:B------:R-:W-:Y:S04]  /*4360*/  STL [R1+0x490], R65 ;  /* 0x0004904101007387 */ /* 0x000fe80000100800 */
[----:B---3--:R0:W-:Y:S04]  /*4370*/  STL [R1+0xf8], R23 ;  /* 0x0000f81701007387 */ /* 0x0081e80000100800 */
[----:B------:R1:W-:Y:S01]  /*4380*/  STL [R1+0x48c], R26 ;  /* 0x00048c1a01007387 */ /* 0x0003e20000100800 */
[----:B0-----:R-:W-:Y:S01]  /*4390*/  IADD3 R23, P5, PT, R8, UR4, RZ ;  /* 0x0000000408177c10 */ /* 0x001fe2000ffbe0ff */
[----:B-1----:R-:W-:-:S03]  /*43a0*/  @P2 IMAD.MOV.U32 R26, RZ, RZ, R65 ;  /* 0x000000ffff1a2224 */ /* 0x002fc600078e0041 */
[----:B------:R-:W-:Y:S02]  /*43b0*/  IADD3.X R77, PT, PT, R9, UR14, RZ, P5, !PT ;  /* 0x0000000e094d7c10 */ /* 0x000fe4000affe4ff */
[----:B------:R0:W3:Y:S03]  /*43c0*/  @P2 LDG.E.U8 R82, desc[UR22][R26.64] ;  /* 0x000000161a522981 */ /* 0x0000e6000c1e1100 */
[----:B0-----:R-:W-:Y:S02]  /*43d0*/  IMAD.MOV.U32 R26, RZ, RZ, R77 ;  /* 0x000000ffff1a7224 */ /* 0x001fe400078e004d */
[----:B------:R-:W-:-:S05]  /*43e0*/  IMAD.MOV.U32 R27, RZ, RZ, R23 ;  /* 0x000000ffff1b7224 */ /* 0x000fca00078e0017 */
[----:B------:R-:W-:-:S04]  /*43f0*/  @P2 LOP3.LUT R27, R27, R26, RZ, 0x3c, !PT ;  /* 0x0000001a1b1b2212 */ /* 0x000fc800078e3cff */
[----:B------:R-:W-:-:S04]  /*4400*/  @P2 LOP3.LUT R26, R27, R26, RZ, 0x3c, !PT ;  /* 0x0000001a1b1a2212 */ /* 0x000fc800078e3cff */
[----:B------:R-:W-:-:S05]  /*4410*/  @P2 LOP3.LUT R27, R27, R26, RZ, 0x3c, !PT ;  /* 0x0000001a1b1b2212 */ /* 0x000fca00078e3cff */
[----:B------:R0:W2:Y:S04]  /*4420*/  @P2 LDG.E.U8 R87, desc[UR22][R26.64] ;  /* 0x000000161a572981 */ /* 0x0000a8000c1e1100 */
[----:B------:R1:W-:Y:S01]  /*4430*/  STL [R1+0x498], R23 ;  /* 0x0004981701007387 */ /* 0x0003e20000100800 */
[----:B------:R-:W-:-:S03]  /*4440*/  UIMAD UR5, UR6, 0x1a, URZ ;  /* 0x0000001a060578a4 */ /* 0x000fc6000f8e02ff */
[----:B------:R-:W4:Y:S01]  /*4450*/  LDL.LU R65, [R1+0x828] ;  /* 0x0008280001417983 */ /* 0x000f220000300800 */
[----:B-1----:R-:W0:Y:S01]  /*4460*/  LDC R23, c[0x0][0x3a0] ;  /* 0x0000e800ff177b82 */ /* 0x002e220000000800 */
[----:B------:R-:W-:Y:S01]  /*4470*/  SHF.R.U32.HI R28, RZ, 0x5, R30 ;  /* 0x00000005ff1c7819 */ /* 0x000fe2000001161e */
[----:B------:R-:W-:-:S03]  /*4480*/  USHF.R.S32.HI UR14, URZ, 0x1f, UR5 ;  /* 0x0000001fff0e7899 */ /* 0x000fc60008011405 */
[----:B------:R-:W-:Y:S01]  /*4490*/  LOP3.LUT P6, RZ, R28, 0x1, RZ, 0xc0, !PT ;  /* 0x000000011cff7812 */ /* 0x000fe200078cc0ff */
[----:B0-----:R-:W-:Y:S01]  /*44a0*/  VIADD R26, R23, 0xfffffffb ;  /* 0xfffffffb171a7836 */ /* 0x001fe20000000000 */
[----:B------:R-:W-:Y:S02]  /*44b0*/  PRMT R93, RZ, 0x7610, R93 ;  /* 0x00007610ff5d7816 */ /* 0x000fe4000000005d */
[----:B------:R-:W-:Y:S01]  /*44c0*/  PRMT R74, RZ, 0x7610, R74 ;  /* 0x00007610ff4a7816 */ /* 0x000fe2000000004a */
[----:B---3--:R0:W-:Y:S04]  /*44d0*/  STL [R1+0xac], R82 ;  /* 0x0000ac5201007387 */ /* 0x0081e80000100800 */
[----:B0-----:R-:W3:Y:S04]  /*44e0*/  LDL.LU R82, [R1+0x824] ;  /* 0x0008240001527983 */ /* 0x001ee80000300800 */
[----:B------:R0:W-:Y:S02]  /*44f0*/  STL [R1+0x494], R77 ;  /* 0x0004944d01007387 */ /* 0x0001e40000100800 */
[----:B0-----:R-:W-:-:S05]  /*4500*/  IADD3 R77, P5, PT, R2, UR5, RZ ;  /* 0x00000005024d7c10 */ /* 0x001fca000ffbe0ff */
[----:B------:R-:W-:Y:S04]  /*4510*/  STL [R1+0x520], R77 ;  /* 0x0005204d01007387 */ /* 0x000fe80000100800 */
[----:B--2---:R0:W-:Y:S01]  /*4520*/  STL [R1+0xa8], R87 ;  /* 0x0000a85701007387 */ /* 0x0041e20000100800 */
[----:B------:R-:W-:Y:S01]  /*4530*/  IMAD.MOV.U32 R27, RZ, RZ, R77 ;  /* 0x000000ffff1b7224 */ /* 0x000fe200078e004d */
[----:B0-----:R-:W-:Y:S02]  /*4540*/  IADD3.X R87, PT, PT, R3, UR14, RZ, P5, !PT ;  /* 0x0000000e03577c10 */ /* 0x001fe4000affe4ff */
[----:B------:R-:W-:-:S03]  /*4550*/  ISETP.GE.U32.AND P5, PT, R26, 0x7fffffdc, PT ;  /* 0x7fffffdc1a00780c */ /* 0x000fc60003fa6070 */
[----:B------:R-:W-:-:S05]  /*4560*/  IMAD.MOV.U32 R26, RZ, RZ, R87 ;  /* 0x000000ffff1a7224 */ /* 0x000fca00078e0057 */
[----:B------:R-:W-:-:S04]  /*4570*/  @P6 LOP3.LUT R27, R27, R26, RZ, 0x3c, !PT ;  /* 0x0000001a1b1b6212 */ /* 0x000fc800078e3cff */
[C---:B------:R-:W-:Y:S02]  /*4580*/  @P6 LOP3.LUT R26, R27.reuse, R26, RZ, 0x3c, !PT ;  /* 0x0000001a1b1a6212 */ /* 0x040fe400078e3cff */
[----:B------:R-:W-:Y:S02]  /*4590*/  IADD3 R77, P2, PT, R4, UR5, RZ ;  /* 0x00000005044d7c10 */ /* 0x000fe4000ff5e0ff */
[----:B------:R-:W-:Y:S01]  /*45a0*/  @P6 LOP3.LUT R27, R27, R26, RZ, 0x3c, !PT ;  /* 0x0000001a1b1b6212 */ /* 0x000fe200078e3cff */
[----:B------:R0:W-:Y:S04]  /*45b0*/  STL [R1+0x51c], R87 ;  /* 0x00051c5701007387 */ /* 0x0001e80000100800 */
[----:B------:R1:W2:Y:S01]  /*45c0*/  @P6 LDG.E.U8 R93, desc[UR22][R26.64] ;  /* 0x000000161a5d6981 */ /* 0x0002a2000c1e1100 */
[----:B0-----:R-:W-:Y:S01]  /*45d0*/  IADD3.X R87, PT, PT, R5, UR14, RZ, P2, !PT ;  /* 0x0000000e05577c10 */ /* 0x001fe200097fe4ff */
[----:B-1----:R-:W-:-:S04]  /*45e0*/  @P6 IMAD.MOV.U32 R26, RZ, RZ, R77 ;  /* 0x000000ffff1a6224 */ /* 0x002fc800078e004d */
[----:B------:R-:W-:-:S05]  /*45f0*/  IMAD.MOV.U32 R27, RZ, RZ, R87 ;  /* 0x000000ffff1b7224 */ /* 0x000fca00078e0057 */
[----:B------:R0:W3:Y:S04]  /*4600*/  @P6 LDG.E.U8 R74, desc[UR22][R26.64] ;  /* 0x000000161a4a6981 */ /* 0x0000e8000c1e1100 */
[----:B------:R1:W-:Y:S01]  /*4610*/  STL [R1+0x528], R77 ;  /* 0x0005284d01007387 */ /* 0x0003e20000100800 */
[----:B------:R-:W-:Y:S02]  /*4620*/  PRMT R28, RZ, 0x7610, R28 ;  /* 0x00007610ff1c7816 */ /* 0x000fe4000000001c */
[----:B----4-:R-:W-:Y:S01]  /*4630*/  PRMT R78, RZ, 0x7610, R78 ;  /* 0x00007610ff4e7816 */ /* 0x010fe2000000004e */
[----:B-1----:R-:W-:Y:S02]  /*4640*/  IMAD.MOV.U32 R77, RZ, RZ, R73 ;  /* 0x000000ffff4d7224 */ /* 0x002fe400078e0049 */
[----:B------:R-:W-:Y:S01]  /*4650*/  IMAD.MOV.U32 R73, RZ, RZ, R66 ;  /* 0x000000ffff497224 */ /* 0x000fe200078e0042 */
[----:B--2---:R1:W-:Y:S04]  /*4660*/  STL [R1+0xcc], R93 ;  /* 0x0000cc5d01007387 */ /* 0x0043e80000100800 */
[----:B-1----:R-:W2:Y:S04]  /*4670*/  LDL.LU R93, [R1+0x820] ;  /* 0x00082000015d7983 */ /* 0x002ea80000300800 */
[----:B------:R1:W-:Y:S02]  /*4680*/  STL [R1+0x524], R87 ;  /* 0x0005245701007387 */ /* 0x0003e40000100800 */
[----:B-1----:R-:W-:-:S04]  /*4690*/  IADD3 R87, P2, PT, R6, UR5, RZ ;  /* 0x0000000506577c10 */ /* 0x002fc8000ff5e0ff */
[----:B0-----:R-:W-:Y:S01]  /*46a0*/  IADD3.X R26, PT, PT, R7, UR14, RZ, P2, !PT ;  /* 0x0000000e071a7c10 */ /* 0x001fe200097fe4ff */
[----:B------:R-:W-:Y:S01]  /*46b0*/  STL [R1+0x530], R87 ;  /* 0x0005305701007387 */ /* 0x000fe20000100800 */
[----:B------:R-:W-:-:S03]  /*46c0*/  IADD3 R66, P2, PT, R8, UR5, RZ ;  /* 0x0000000508427c10 */ /* 0x000fc6000ff5e0ff */
[----:B---3--:R0:W-:Y:S01]  /*46d0*/  STL [R1+0xc4], R74 ;  /* 0x0000c44a01007387 */ /* 0x0081e20000100800 */
[----:B------:R-:W-:-:S03]  /*46e0*/  @P6 IMAD.MOV.U32 R27, RZ, RZ, R26 ;  /* 0x000000ffff1b6224 */ /* 0x000fc600078e001a */
[----:B------:R1:W-:Y:S01]  /*46f0*/  STL [R1+0x52c], R26 ;  /* 0x00052c1a01007387 */ /* 0x0003e20000100800 */
[----:B0-----:R-:W-:Y:S02]  /*4700*/  IMAD.MOV.U32 R74, RZ, RZ, R69 ;  /* 0x000000ffff4a7224 */ /* 0x001fe400078e0045 */
[----:B------:R-:W-:Y:S02]  /*4710*/  IMAD.MOV.U32 R69, RZ, RZ, R67 ;  /* 0x000000ffff457224 */ /* 0x000fe400078e0043 */
[----:B-1----:R-:W-:Y:S01]  /*4720*/  @P6 IMAD.MOV.U32 R26, RZ, RZ, R87 ;  /* 0x000000ffff1a6224 */ /* 0x002fe200078e0057 */
[----:B------:R-:W-:-:S04]  /*4730*/  IADD3.X R67, PT, PT, R9, UR14, RZ, P2, !PT ;  /* 0x0000000e09437c10 */ /* 0x000fc800097fe4ff */
[----:B------:R0:W3:Y:S04]  /*4740*/  @P6 LDG.E.U8 R28, desc[UR22][R26.64] ;  /* 0x000000161a1c6981 */ /* 0x0000e8000c1e1100 */
[----:B------:R-:W4:Y:S01]  /*4750*/  @P6 LDG.E.U8 R78, desc[UR22][R66.64] ;  /* 0x00000016424e6981 */ /* 0x000f22000c1e1100 */
[----:B------:R-:W-:-:S04]  /*4760*/  UIMAD UR4, UR6, 0x3, URZ ;  /* 0x00000003060478a4 */ /* 0x000fc8000f8e02ff */
[----:B------:R-:W-:Y:S02]  /*4770*/  USHF.R.S32.HI UR5, URZ, 0x1f, UR4 ;  /* 0x0000001fff057899 */ /* 0x000fe40008011404 */
[----:B0-----:R-:W-:Y:S01]  /*4780*/  IADD3 R26, P2, PT, R2, UR4, RZ ;  /* 0x00000004021a7c10 */ /* 0x001fe2000ff5e0ff */
[----:B------:R-:W-:Y:S01]  /*4790*/  STL [R1+0x538], R66 ;  /* 0x0005384201007387 */ /* 0x000fe20000100800 */
[----:B------:R-:W-:Y:S02]  /*47a0*/  PRMT R79, RZ, 0x7610, R79 ;  /* 0x00007610ff4f7816 */ /* 0x000fe4000000004f */
[----:B------:R-:W-:Y:S01]  /*47b0*/  IADD3.X R27, PT, PT, R3, UR5, RZ, P2, !PT ;  /* 0x00000005031b7c10 */ /* 0x000fe200097fe4ff */
[----:B------:R-:W-:Y:S04]  /*47c0*/  STL [R1+0x534], R67 ;  /* 0x0005344301007387 */ /* 0x000fe80000100800 */
[----:B------:R-:W2:Y:S01]  /*47d0*/  @!P3 LDG.E.U8 R79, desc[UR22][R26.64] ;  /* 0x000000161a4fb981 */ /* 0x000ea2000c1e1100 */
[----:B------:R-:W-:-:S03]  /*47e0*/  PRMT R65, RZ, 0x7610, R65 ;  /* 0x00007610ff417816 */ /* 0x000fc60000000041 */
[----:B---3--:R0:W-:Y:S04]  /*47f0*/  STL [R1+0x90], R28 ;  /* 0x0000901c01007387 */ /* 0x0081e80000100800 */
[----:B----4-:R1:W-:Y:S01]  /*4800*/  STL [R1+0xd8], R78 ;  /* 0x0000d84e01007387 */ /* 0x0103e20000100800 */
[----:B0-----:R-:W-:Y:S01]  /*4810*/  VIADD R28, R23, 0xfffffff3 ;  /* 0xfffffff3171c7836 */ /* 0x001fe20000000000 */
[----:B-1----:R-:W-:-:S04]  /*4820*/  IADD3 R78, P6, PT, R4, UR4, RZ ;  /* 0x00000004044e7c10 */ /* 0x002fc8000ffde0ff */
[----:B------:R-:W-:Y:S02]  /*4830*/  ISETP.GE.U32.AND P2, PT, R28, 0x7fffffd4, PT ;  /* 0x7fffffd41c00780c */ /* 0x000fe40003f46070 */
[----:B------:R-:W-:Y:S01]  /*4840*/  IADD3.X R28, PT, PT, R5, UR5, RZ, P6, !PT ;  /* 0x00000005051c7c10 */ /* 0x000fe2000b7fe4ff */
[----:B------:R-:W-:-:S04]  /*4850*/  @!P3 IMAD.MOV.U32 R66, RZ, RZ, R78 ;  /* 0x000000ffff42b224 */ /* 0x000fc800078e004e */
[----:B------:R-:W-:-:S05]  /*4860*/  @!P3 IMAD.MOV.U32 R67, RZ, RZ, R28 ;  /* 0x000000ffff43b224 */ /* 0x000fca00078e001c */
[----:B------:R0:W3:Y:S01]  /*4870*/  @!P3 LDG.E.U8 R65, desc[UR22][R66.64] ;  /* 0x000000164241b981 */ /* 0x0000e2000c1e1100 */
[----:B------:R-:W-:-:S05]  /*4880*/  IADD3 R87, P6, PT, R6, UR4, RZ ;  /* 0x0000000406577c10 */ /* 0x000fca000ffde0ff */
[----:B------:R-:W-:Y:S04]  /*4890*/  STL [R1+0x4c], R87 ;  /* 0x00004c5701007387 */ /* 0x000fe80000100800 */
[----:B--2---:R1:W-:Y:S02]  /*48a0*/  STL [R1+0xa4], R79 ;  /* 0x0000a44f01007387 */ /* 0x0043e40000100800 */
[----:B-1----:R-:W-:Y:S02]  /*48b0*/  IMAD.MOV.U32 R79, RZ, RZ, R77 ;  /* 0x000000ffff4f7224 */ /* 0x002fe400078e004d */
[----:B------:R-:W-:Y:S02]  /*48c0*/  IMAD.MOV.U32 R77, RZ, RZ, R74 ;  /* 0x000000ffff4d7224 */ /* 0x000fe400078e004a */
[----:B------:R-:W-:-:S02]  /*48d0*/  IMAD.MOV.U32 R74, RZ, RZ, R73 ;  /* 0x000000ffff4a7224 */ /* 0x000fc400078e0049 */
[----:B------:R-:W-:Y:S02]  /*48e0*/  IMAD.MOV.U32 R73, RZ, RZ, R71 ;  /* 0x000000ffff497224 */ /* 0x000fe400078e0047 */
[----:B------:R-:W-:Y:S02]  /*48f0*/  IMAD.MOV.U32 R71, RZ, RZ, R89 ;  /* 0x000000ffff477224 */ /* 0x000fe400078e0059 */
[----:B------:R-:W-:Y:S01]  /*4900*/  IMAD.MOV.U32 R89, RZ, RZ, R82 ;  /* 0x000000ffff597224 */ /* 0x000fe200078e0052 */
[----:B------:R-:W-:Y:S01]  /*4910*/  IADD3.X R82, PT, PT, R7, UR5, RZ, P6, !PT ;  /* 0x0000000507527c10 */ /* 0x000fe2000b7fe4ff */
[----:B------:R-:W-:Y:S01]  /*4920*/  STL [R1+0x79c], R26 ;  /* 0x00079c1a01007387 */ /* 0x000fe20000100800 */
[----:B------:R-:W-:-:S03]  /*4930*/  PRMT R80, RZ, 0x7610, R80 ;  /* 0x00007610ff507816 */ /* 0x000fc60000000050 */
[----:B------:R-:W-:Y:S01]  /*4940*/  STL [R1+0x798], R27 ;  /* 0x0007981b01007387 */ /* 0x000fe20000100800 */
[----:B0-----:R-:W-:-:S03]  /*4950*/  @!P3 IMAD.MOV.U32 R66, RZ, RZ, R87 ;  /* 0x000000ffff42b224 */ /* 0x001fc600078e0057 */
[----:B------:R-:W-:Y:S01]  /*4960*/  STL [R1+0x7a4], R78 ;  /* 0x0007a44e01007387 */ /* 0x000fe20000100800 */
[----:B------:R-:W-:-:S03]  /*4970*/  @!P3 IMAD.MOV.U32 R67, RZ, RZ, R82 ;  /* 0x000000ffff43b224 */ /* 0x000fc600078e0052 */
[----:B------:R-:W-:Y:S04]  /*4980*/  STL [R1+0x7a0], R28 ;  /* 0x0007a01c01007387 */ /* 0x000fe80000100800 */
[----:B------:R0:W2:Y:S01]  /*4990*/  @!P3 LDG.E.U8 R80, desc[UR22][R66.64] ;  /* 0x000000164250b981 */ /* 0x0000a2000c1e1100 */
[----:B------:R-:W-:-:S03]  /*49a0*/  PRMT R86, RZ, 0x7610, R86 ;  /* 0x00007610ff567816 */ /* 0x000fc60000000056 */
[----:B---3--:R1:W-:Y:S04]  /*49b0*/  STL [R1+0xa0], R65 ;  /* 0x0000a04101007387 */ /* 0x0083e80000100800 */
[----:B------:R-:W3:Y:S01]  /*49c0*/  LDL.LU R87, [R1+0x81c] ;  /* 0x00081c0001577983 */ /* 0x000ee20000300800 */
[----:B-1----:R-:W-:-:S04]  /*49d0*/  IADD3 R65, P6, PT, R8, UR4, RZ ;  /* 0x0000000408417c10 */ /* 0x002fc8000ffde0ff */
[----:B0-----:R-:W-:Y:S01]  /*49e0*/  IADD3.X R66, PT, PT, R9, UR5, RZ, P6, !PT ;  /* 0x0000000509427c10 */ /* 0x001fe2000b7fe4ff */
[----:B------:R-:W-:Y:S01]  /*49f0*/  IMAD.MOV.U32 R67, RZ, RZ, R65 ;  /* 0x000000ffff437224 */ /* 0x000fe200078e0041 */
[----:B------:R-:W-:Y:S04]  /*4a00*/  STL [R1+0x7a8], R82 ;  /* 0x0007a85201007387 */ /* 0x000fe80000100800 */
[-C--:B------:R-:W-:Y:S01]  /*4a10*/  @!P3 LOP3.LUT R67, R67, R66.reuse, RZ, 0x3c, !PT ;  /* 0x000000424343b212 */ /* 0x080fe200078e3cff */
[----:B------:R-:W-:Y:S04]  /*4a20*/  STL [R1+0xb8], R65 ;  /* 0x0000b84101007387 */ /* 0x000fe80000100800 */
[----:B------:R0:W-:Y:S02]  /*4a30*/  STL [R1+0xb0], R66 ;  /* 0x0000b04201007387 */ /* 0x0001e40000100800 */
[----:B0-----:R-:W-:-:S04]  /*4a40*/  @!P3 LOP3.LUT R66, R67, R66, RZ, 0x3c, !PT ;  /* 0x000000424342b212 */ /* 0x001fc800078e3cff */
[----:B------:R-:W-:-:S05]  /*4a50*/  @!P3 LOP3.LUT R67, R67, R66, RZ, 0x3c, !PT ;  /* 0x000000424343b212 */ /* 0x000fca00078e3cff */
[----:B------:R0:W4:Y:S01]  /*4a60*/  @!P3 LDG.E.U8 R86, desc[UR22][R66.64] ;  /* 0x000000164256b981 */ /* 0x000122000c1e1100 */
[----:B------:R-:W-:-:S03]  /*4a70*/  UIMAD UR4, UR6, 0xb, URZ ;  /* 0x0000000b060478a4 */ /* 0x000fc6000f8e02ff */
[----:B--2---:R1:W-:Y:S01]  /*4a80*/  STL [R1+0x94], R80 ;  /* 0x0000945001007387 */ /* 0x0043e20000100800 */
[----:B------:R-:W-:Y:S02]  /*4a90*/  USHF.R.S32.HI UR5, URZ, 0x1f, UR4 ;  /* 0x0000001fff057899 */ /* 0x000fe40008011404 */
[----:B-1----:R-:W-:-:S05]  /*4aa0*/  IADD3 R80, P6, PT, R2, UR4, RZ ;  /* 0x0000000402507c10 */ /* 0x002fca000ffde0ff */
[----:B------:R1:W-:Y:S01]  /*4ab0*/  STL [R1+0x1fc], R80 ;  /* 0x0001fc5001007387 */ /* 0x0003e20000100800 */
[----:B0-----:R-:W-:Y:S01]  /*4ac0*/  IMAD.MOV.U32 R67, RZ, RZ, R80 ;  /* 0x000000ffff437224 */ /* 0x001fe200078e0050 */
[----:B------:R-:W-:-:S04]  /*4ad0*/  IADD3.X R66, PT, PT, R3, UR5, RZ, P6, !PT ;  /* 0x0000000503427c10 */ /* 0x000fc8000b7fe4ff */
[----:B------:R-:W-:Y:S02]  /*4ae0*/  @!P1 LOP3.LUT R67, R67, R66, RZ, 0x3c, !PT ;  /* 0x0000004243439212 */ /* 0x000fe400078e3cff */
[----:B------:R-:W-:Y:S02]  /*4af0*/  SHF.R.U32.HI R65, RZ, 0xc, R30 ;  /* 0x0000000cff417819 */ /* 0x000fe4000001161e */
[----:B------:R-:W-:Y:S01]  /*4b00*/  PRMT R83, RZ, 0x7610, R83 ;  /* 0x00007610ff537816 */ /* 0x000fe20000000053 */
[----:B-1----:R-:W-:Y:S01]  /*4b10*/  IMAD.MOV.U32 R80, RZ, RZ, R90 ;  /* 0x000000ffff507224 */ /* 0x002fe200078e005a */
[----:B------:R-:W-:Y:S02]  /*4b20*/  LOP3.LUT P6, RZ, R65, 0x1, RZ, 0xc0, !PT ;  /* 0x0000000141ff7812 */ /* 0x000fe400078cc0ff */
[----:B------:R-:W-:Y:S01]  /*4b30*/  PRMT R16, RZ, 0x7610, R16 ;  /* 0x00007610ff107816 */ /* 0x000fe20000000010 */
[----:B----4-:R0:W-:Y:S02]  /*4b40*/  STL [R1+0x98], R86 ;  /* 0x0000985601007387 */ /* 0x0101e40000100800 */
[----:B0-----:R-:W-:-:S02]  /*4b50*/  IMAD.MOV.U32 R86, RZ, RZ, R77 ;  /* 0x000000ffff567224 */ /* 0x001fc400078e004d */
[----:B------:R-:W-:Y:S02]  /*4b60*/  IMAD.MOV.U32 R77, RZ, RZ, R74 ;  /* 0x000000ffff4d7224 */ /* 0x000fe400078e004a */
[----:B------:R-:W-:Y:S02]  /*4b70*/  IMAD.MOV.U32 R74, RZ, RZ, R73 ;  /* 0x000000ffff4a7224 */ /* 0x000fe400078e0049 */
[----:B------:R-:W-:Y:S02]  /*4b80*/  IMAD.MOV.U32 R73, RZ, RZ, R71 ;  /* 0x000000ffff497224 */ /* 0x000fe400078e0047 */
[----:B------:R-:W-:Y:S01]  /*4b90*/  IMAD.MOV.U32 R71, RZ, RZ, R89 ;  /* 0x000000ffff477224 */ /* 0x000fe200078e0059 */
[----:B------:R-:W-:-:S05]  /*4ba0*/  IADD3 R89, P3, PT, R4, UR4, RZ ;  /* 0x0000000404597c10 */ /* 0x000fca000ff7e0ff */
[----:B------:R-:W-:Y:S04]  /*4bb0*/  STL [R1+0x204], R89 ;  /* 0x0002045901007387 */ /* 0x000fe80000100800 */
[----:B------:R0:W-:Y:S01]  /*4bc0*/  STL [R1+0x1f8], R66 ;  /* 0x0001f84201007387 */ /* 0x0001e20000100800 */
[----:B------:R-:W-:Y:S01]  /*4bd0*/  IADD3.X R90, PT, PT, R5, UR5, RZ, P3, !PT ;  /* 0x00000005055a7c10 */ /* 0x000fe20009ffe4ff */
[----:B------:R-:W-:Y:S01]  /*4be0*/  IMAD.MOV.U32 R65, RZ, RZ, R89 ;  /* 0x000000ffff417224 */ /* 0x000fe200078e0059 */
[----:B0-----:R-:W-:-:S04]  /*4bf0*/  @!P1 LOP3.LUT R66, R67, R66, RZ, 0x3c, !PT ;  /* 0x0000004243429212 */ /* 0x001fc800078e3cff */
[----:B------:R-:W-:-:S05]  /*4c00*/  @!P1 LOP3.LUT R67, R67, R66, RZ, 0x3c, !PT ;  /* 0x0000004243439212 */ /* 0x000fca00078e3cff */
[----:B------:R0:W2:Y:S02]  /*4c10*/  @!P1 LDG.E.U8 R83, desc[UR22][R66.64] ;  /* 0x0000001642539981 */ /* 0x0000a4000c1e1100 */
[----:B0-----:R-:W-:Y:S02]  /*4c20*/  IMAD.MOV.U32 R67, RZ, RZ, R90 ;  /* 0x000000ffff437224 */ /* 0x001fe400078e005a */
[----:B------:R-:W-:-:S05]  /*4c30*/  @!P1 IMAD.MOV.U32 R66, RZ, RZ, R65 ;  /* 0x000000ffff429224 */ /* 0x000fca00078e0041 */
[----:B------:R0:W4:Y:S01]  /*4c40*/  @!P1 LDG.E.U8 R16, desc[UR22][R66.64] ;  /* 0x0000001642109981 */ /* 0x000122000c1e1100 */
[----:B------:R-:W-:-:S03]  /*4c50*/  IADD3 R89, P3, PT, R6, UR4, RZ ;  /* 0x0000000406597c10 */ /* 0x000fc6000ff7e0ff */
[----:B------:R-:W-:Y:S01]  /*4c60*/  STL [R1+0x200], R90 ;  /* 0x0002005a01007387 */ /* 0x000fe20000100800 */
[----:B------:R-:W-:Y:S02]  /*4c70*/  PRMT R84, RZ, 0x7610, R84 ;  /* 0x00007610ff547816 */ /* 0x000fe40000000054 */
[----:B0-----:R-:W-:Y:S02]  /*4c80*/  IADD3.X R67, PT, PT, R7, UR5, RZ, P3, !PT ;  /* 0x0000000507437c10 */ /* 0x001fe40009ffe4ff */
[----:B------:R-:W-:Y:S01]  /*4c90*/  IADD3 R65, P3, PT, R8, UR4, RZ ;  /* 0x0000000408417c10 */ /* 0x000fe2000ff7e0ff */
[----:B------:R-:W-:Y:S01]  /*4ca0*/  @!P1 IMAD.MOV.U32 R66, RZ, RZ, R89 ;  /* 0x000000ffff429224 */ /* 0x000fe200078e0059 */
[----:B------:R-:W-:-:S04]  /*4cb0*/  PRMT R33, RZ, 0x7610, R33 ;  /* 0x00007610ff217816 */ /* 0x000fc80000000021 */
[----:B------:R0:W3:Y:S02]  /*4cc0*/  @!P1 LDG.E.U8 R84, desc[UR22][R66.64] ;  /* 0x0000001642549981 */ /* 0x0000e4000c1e1100 */
[----:B0-----:R-:W-:Y:S02]  /*4cd0*/  @!P1 IMAD.MOV.U32 R66, RZ, RZ, R65 ;  /* 0x000000ffff429224 */ /* 0x001fe400078e0041 */
[----:B--2---:R0:W-:Y:S04]  /*4ce0*/  STL [R1+0x80], R83 ;  /* 0x0000805301007387 */ /* 0x0041e80000100800 */
[----:B0-----:R-:W2:Y:S04]  /*4cf0*/  LDL.LU R83, [R1+0x818] ;  /* 0x0008180001537983 */ /* 0x001ea80000300800 */
[----:B------:R-:W2:Y:S04]  /*4d00*/  LDL.LU R90, [R1+0x814] ;  /* 0x00081400015a7983 */ /* 0x000ea80000300800 */
[----:B------:R0:W-:Y:S04]  /*4d10*/  STL [R1+0x370], R89 ;  /* 0x0003705901007387 */ /* 0x0001e80000100800 */
[----:B------:R-:W-:Y:S04]  /*4d20*/  STL [R1+0x208], R67 ;  /* 0x0002084301007387 */ /* 0x000fe80000100800 */
[----:B------:R-:W-:Y:S04]  /*4d30*/  STL [R1+0x378], R65 ;  /* 0x0003784101007387 */ /* 0x000fe80000100800 */
[----:B----4-:R1:W-:Y:S01]  /*4d40*/  STL [R1+0x7c], R16 ;  /* 0x00007c1001007387 */ /* 0x0103e20000100800 */
[----:B------:R-:W-:-:S03]  /*4d50*/  UIMAD UR4, UR6, 0x13, URZ ;  /* 0x00000013060478a4 */ /* 0x000fc6000f8e02ff */
[----:B0-----:R-:W4:Y:S01]  /*4d60*/  LDL.LU R89, [R1+0x810] ;  /* 0x0008100001597983 */ /* 0x001f220000300800 */
[----:B-1----:R-:W-:-:S05]  /*4d70*/  IADD3.X R16, PT, PT, R9, UR5, RZ, P3, !PT ;  /* 0x0000000509107c10 */ /* 0x002fca0009ffe4ff */
[----:B------:R-:W-:-:S05]  /*4d80*/  IMAD.MOV.U32 R67, RZ, RZ, R16 ;  /* 0x000000ffff437224 */ /* 0x000fca00078e0010 */
[----:B------:R0:W2:Y:S04]  /*4d90*/  @!P1 LDG.E.U8 R33, desc[UR22][R66.64] ;  /* 0x0000001642219981 */ /* 0x0000a8000c1e1100 */
[----:B---3--:R1:W-:Y:S01]  /*4da0*/  STL [R1+0x8c], R84 ;  /* 0x00008c5401007387 */ /* 0x0083e20000100800 */
[----:B------:R-:W-:-:S03]  /*4db0*/  USHF.R.S32.HI UR14, URZ, 0x1f, UR4 ;  /* 0x0000001fff0e7899 */ /* 0x000fc60008011404 */
[----:B-1----:R-:W3:Y:S04]  /*4dc0*/  LDL.LU R84, [R1+0x80c] ;  /* 0x00080c0001547983 */ /* 0x002ee80000300800 */
[----:B------:R1:W-:Y:S02]  /*4dd0*/  STL [R1+0x374], R16 ;  /* 0x0003741001007387 */ /* 0x0003e40000100800 */
[----:B-1----:R-:W-:-:S05]  /*4de0*/  IADD3 R16, P3, PT, R2, UR4, RZ ;  /* 0x0000000402107c10 */ /* 0x002fca000ff7e0ff */
[----:B------:R1:W-:Y:S01]  /*4df0*/  STL [R1+0x4a0], R16 ;  /* 0x0004a01001007387 */ /* 0x0003e20000100800 */
[----:B0-----:R-:W-:Y:S01]  /*4e00*/  IMAD.MOV.U32 R67, RZ, RZ, R16 ;  /* 0x000000ffff437224 */ /* 0x001fe200078e0010 */
[----:B------:R-:W-:-:S04]  /*4e10*/  IADD3.X R66, PT, PT, R3, UR14, RZ, P3, !PT ;  /* 0x0000000e03427c10 */ /* 0x000fc80009ffe4ff */
[----:B------:R-:W-:Y:S02]  /*4e20*/  @P6 LOP3.LUT R67, R67, R66, RZ, 0x3c, !PT ;  /* 0x0000004243436212 */ /* 0x000fe400078e3cff */
[----:B------:R-:W-:Y:S01]  /*4e30*/  PRMT R17, RZ, 0x7610, R17 ;  /* 0x00007610ff117816 */ /* 0x000fe20000000011 */
[----:B-1----:R-:W-:Y:S01]  /*4e40*/  IMAD.MOV.U32 R16, RZ, RZ, R80 ;  /* 0x000000ffff107224 */ /* 0x002fe200078e0050 */
[----:B------:R-:W-:Y:S01]  /*4e50*/  SHF.R.U32.HI R65, RZ, 0x4, R30 ;  /* 0x00000004ff417819 */ /* 0x000fe2000001161e */
[----:B------:R-:W-:Y:S02]  /*4e60*/  IMAD.MOV.U32 R80, RZ, RZ, R79 ;  /* 0x000000ffff507224 */ /* 0x000fe400078e004f */
[----:B------:R-:W-:Y:S01]  /*4e70*/  IMAD.MOV.U32 R79, RZ, RZ, R91 ;  /* 0x000000ffff4f7224 */ /* 0x000fe200078e005b */
[----:B------:R-:W-:Y:S02]  /*4e80*/  LOP3.LUT P3, RZ, R65, 0x1, RZ, 0xc0, !PT ;  /* 0x0000000141ff7812 */ /* 0x000fe4000786c0ff */
[----:B------:R-:W-:Y:S01]  /*4e90*/  PRMT R65, RZ, 0x7610, R65 ;  /* 0x00007610ff417816 */ /* 0x000fe20000000041 */
[----:B--2---:R0:W-:Y:S02]  /*4ea0*/  STL [R1+0x88], R33 ;  /* 0x0000882101007387 */ /* 0x0041e40000100800 */
[----:B0-----:R-:W-:-:S02]  /*4eb0*/  IMAD.MOV.U32 R33, RZ, RZ, R86 ;  /* 0x000000ffff217224 */ /* 0x001fc400078e0056 */
[----:B------:R-:W-:Y:S01]  /*4ec0*/  IMAD.MOV.U32 R86, RZ, RZ, R85 ;  /* 0x000000ffff567224 */ /* 0x000fe200078e0055 */
[----:B------:R-:W-:-:S05]  /*4ed0*/  IADD3 R85, P1, PT, R4, UR4, RZ ;  /* 0x0000000404557c10 */ /* 0x000fca000ff3e0ff */
[----:B------:R-:W-:Y:S04]  /*4ee0*/  STL [R1+0x4a8], R85 ;  /* 0x0004a85501007387 */ /* 0x000fe80000100800 */
[----:B------:R0:W-:Y:S02]  /*4ef0*/  STL [R1+0x49c], R66 ;  /* 0x00049c4201007387 */ /* 0x0001e40000100800 */
[----:B0-----:R-:W-:-:S04]  /*4f00*/  @P6 LOP3.LUT R66, R67, R66, RZ, 0x3c, !PT ;  /* 0x0000004243426212 */ /* 0x001fc800078e3cff */
[----:B------:R-:W-:-:S05]  /*4f10*/  @P6 LOP3.LUT R67, R67, R66, RZ, 0x3c, !PT ;  /* 0x0000004243436212 */ /* 0x000fca00078e3cff */
[----:B------:R0:W2:Y:S01]  /*4f20*/  @P6 LDG.E.U8 R17, desc[UR22][R66.64] ;  /* 0x0000001642116981 */ /* 0x0000a2000c1e1100 */
[----:B------:R-:W-:Y:S01]  /*4f30*/  IADD3.X R91, PT, PT, R5, UR14, RZ, P1, !PT ;  /* 0x0000000e055b7c10 */ /* 0x000fe20008ffe4ff */
[----:B0-----:R-:W-:-:S04]  /*4f40*/  @P6 IMAD.MOV.U32 R66, RZ, RZ, R85 ;  /* 0x000000ffff426224 */ /* 0x001fc800078e0055 */
[----:B------:R-:W-:-:S05]  /*4f50*/  @P6 IMAD.MOV.U32 R67, RZ, RZ, R91 ;  /* 0x000000ffff436224 */ /* 0x000fca00078e005b */
[----:B------:R0:W3:Y:S04]  /*4f60*/  @P6 LDG.E.U8 R65, desc[UR22][R66.64] ;  /* 0x0000001642416981 */ /* 0x0000e8000c1e1100 */
[----:B------:R1:W-:Y:S01]  /*4f70*/  STL [R1+0x4a4], R91 ;  /* 0x0004a45b01007387 */ /* 0x0003e20000100800 */
[----:B------:R-:W-:Y:S02]  /*4f80*/  PRMT R68, RZ, 0x7610, R68 ;  /* 0x00007610ff447816 */ /* 0x000fe40000000044 */
[----:B------:R-:W-:Y:S01]  /*4f90*/  PRMT R18, RZ, 0x7610, R18 ;  /* 0x00007610ff127816 */ /* 0x000fe20000000012 */
[----:B--2---:R2:W-:Y:S04]  /*4fa0*/  STL [R1+0x64], R17 ;  /* 0x0000641101007387 */ /* 0x0045e80000100800 */
[----:B-1----:R-:W4:Y:S04]  /*4fb0*/  LDL.LU R91, [R1+0x808] ;  /* 0x00080800015b7983 */ /* 0x002f280000300800 */
[----:B------:R-:W4:Y:S01]  /*4fc0*/  LDL.LU R85, [R1+0x804] ;  /* 0x0008040001557983 */ /* 0x000f220000300800 */
[----:B--2---:R-:W-:-:S04]  /*4fd0*/  IADD3 R17, P1, PT, R6, UR4, RZ ;  /* 0x0000000406117c10 */ /* 0x004fc8000ff3e0ff */
[----:B0-----:R-:W-:Y:S01]  /*4fe0*/  IADD3.X R66, PT, PT, R7, UR14, RZ, P1, !PT ;  /* 0x0000000e07427c10 */ /* 0x001fe20008ffe4ff */
[----:B------:R-:W-:Y:S01]  /*4ff0*/  IMAD.MOV.U32 R67, RZ, RZ, R17 ;  /* 0x000000ffff437224 */ /* 0x000fe200078e0011 */
[----:B------:R0:W-:Y:S04]  /*5000*/  STL [R1+0x4b0], R17 ;  /* 0x0004b01101007387 */ /* 0x0001e80000100800 */
[-C--:B------:R-:W-:Y:S01]  /*5010*/  @P6 LOP3.LUT R67, R67, R66.reuse, RZ, 0x3c, !PT ;  /* 0x0000004243436212 */ /* 0x080fe200078e3cff */
[----:B------:R1:W-:Y:S01]  /*5020*/  STL [R1+0x4ac], R66 ;  /* 0x0004ac4201007387 */ /* 0x0003e20000100800 */
[----:B0-----:R-:W-:Y:S02]  /*5030*/  IADD3 R17, P1, PT, R8, UR4, RZ ;  /* 0x0000000408117c10 */ /* 0x001fe4000ff3e0ff */
[----:B-1----:R-:W-:-:S03]  /*5040*/  @P6 LOP3.LUT R66, R67, R66, RZ, 0x3c, !PT ;  /* 0x0000004243426212 */ /* 0x002fc600078e3cff */
[----:B------:R-:W-:Y:S01]  /*5050*/  STL [R1+0x4b8], R17 ;  /* 0x0004b81101007387 */ /* 0x000fe20000100800 */
[----:B------:R-:W-:-:S03]  /*5060*/  @P6 LOP3.LUT R67, R67, R66, RZ, 0x3c, !PT ;  /* 0x0000004243436212 */ /* 0x000fc600078e3cff */
[----:B---3--:R0:W-:Y:S04]  /*5070*/  STL [R1+0x84], R65 ;  /* 0x0000844101007387 */ /* 0x0081e80000100800 */
[----:B------:R1:W2:Y:S01]  /*5080*/  @P6 LDG.E.U8 R68, desc[UR22][R66.64] ;  /* 0x0000001642446981 */ /* 0x0002a2000c1e1100 */
[----:B0-----:R-:W-:Y:S01]  /*5090*/  IADD3.X R65, PT, PT, R9, UR14, RZ, P1, !PT ;  /* 0x0000000e09417c10 */ /* 0x001fe20008ffe4ff */
[----:B-1----:R-:W-:-:S04]  /*50a0*/  IMAD.MOV.U32 R67, RZ, RZ, R17 ;  /* 0x000000ffff437224 */ /* 0x002fc800078e0011 */
[----:B------:R-:W-:-:S05]  /*50b0*/  IMAD.MOV.U32 R66, RZ, RZ, R65 ;  /* 0x000000ffff427224 */ /* 0x000fca00078e0041 */
[----:B------:R-:W-:-:S04]  /*50c0*/  @P6 LOP3.LUT R67, R67, R66, RZ, 0x3c, !PT ;  /* 0x0000004243436212 */ /* 0x000fc800078e3cff */
[----:B------:R-:W-:-:S04]  /*50d0*/  @P6 LOP3.LUT R66, R67, R66, RZ, 0x3c, !PT ;  /* 0x0000004243426212 */ /* 0x000fc800078e3cff */
[----:B------:R-:W-:-:S05]  /*50e0*/  @P6 LOP3.LUT R67, R67, R66, RZ, 0x3c, !PT ;  /* 0x0000004243436212 */ /* 0x000fca00078e3cff */
[----:B------:R0:W3:Y:S01]  /*50f0*/  @P6 LDG.E.U8 R18, desc[UR22][R66.64] ;  /* 0x0000001642126981 */ /* 0x0000e2000c1e1100 */
[----:B------:R-:W-:-:S04]  /*5100*/  UIMAD UR5, UR6, 0x1b, URZ ;  /* 0x0000001b060578a4 */ /* 0x000fc8000f8e02ff */
[----:B------:R-:W-:Y:S02]  /*5110*/  USHF.R.S32.HI UR15, URZ, 0x1f, UR5 ;  /* 0x0000001fff0f7899 */ /* 0x000fe40008011405 */
[----:B------:R-:W-:-:S04]  /*5120*/  IADD3 R17, P1, PT, R2, UR5, RZ ;  /* 0x0000000502117c10 */ /* 0x000fc8000ff3e0ff */
[----:B0-----:R-:W-:Y:S01]  /*5130*/  IADD3.X R66, PT, PT, R3, UR15, RZ, P1, !PT ;  /* 0x0000000f03427c10 */ /* 0x001fe20008ffe4ff */
[----:B------:R-:W-:-:S05]  /*5140*/  IMAD.MOV.U32 R67, RZ, RZ, R17 ;  /* 0x000000ffff437224 */ /* 0x000fca00078e0011 */
[-C--:B------:R-:W-:Y:S02]  /*5150*/  @P3 LOP3.LUT R67, R67, R66.reuse, RZ, 0x3c, !PT ;  /* 0x0000004243433212 */ /* 0x080fe400078e3cff */
[----:B------:R-:W-:Y:S01]  /*5160*/  PRMT R26, RZ, 0x7610, R26 ;  /* 0x00007610ff1a7816 */ /* 0x000fe2000000001a */
[----:B--2---:R0:W-:Y:S04]  /*5170*/  STL [R1+0x5c], R68 ;  /* 0x00005c4401007387 */ /* 0x0041e80000100800 */
[----:B0-----:R-:W2:Y:S04]  /*5180*/  LDL.LU R68, [R1+0x800] ;  /* 0x0008000001447983 */ /* 0x001ea80000300800 */
[----:B------:R-:W-:Y:S04]  /*5190*/  STL [R1+0x4b4], R65 ;  /* 0x0004b44101007387 */ /* 0x000fe80000100800 */
[----:B------:R-:W-:Y:S04]  /*51a0*/  STL [R1+0x540], R17 ;  /* 0x0005401101007387 */ /* 0x000fe80000100800 */
[----:B---3--:R-:W-:Y:S04]  /*51b0*/  STL [R1+0x54], R18 ;  /* 0x0000541201007387 */ /* 0x008fe80000100800 */
[----:B------:R0:W-:Y:S02]  /*51c0*/  STL [R1+0x53c], R66 ;  /* 0x00053c4201007387 */ /* 0x0001e40000100800 */
[----:B0-----:R-:W-:-:S04]  /*51d0*/  @P3 LOP3.LUT R66, R67, R66, RZ, 0x3c, !PT ;  /* 0x0000004243423212 */ /* 0x001fc800078e3cff */
[----:B------:R-:W-:-:S05]  /*51e0*/  @P3 LOP3.LUT R67, R67, R66, RZ, 0x3c, !PT ;  /* 0x0000004243433212 */ /* 0x000fca00078e3cff */
[----:B------:R0:W3:Y:S01]  /*51f0*/  @P3 LDG.E.U8 R26, desc[UR22][R66.64] ;  /* 0x00000016421a3981 */ /* 0x0000e2000c1e1100 */
[----:B------:R-:W-:Y:S02]  /*5200*/  IMAD.MOV.U32 R18, RZ, RZ, R80 ;  /* 0x000000ffff127224 */ /* 0x000fe400078e0050 */
[----:B------:R-:W-:Y:S02]  /*5210*/  IMAD.MOV.U32 R80, RZ, RZ, R79 ;  /* 0x000000ffff507224 */ /* 0x000fe400078e004f */
[----:B------:R-:W-:Y:S02]  /*5220*/  IMAD.MOV.U32 R79, RZ, RZ, R77 ;  /* 0x000000ffff4f7224 */ /* 0x000fe400078e004d */
[----:B------:R-:W-:Y:S01]  /*5230*/  IMAD.MOV.U32 R77, RZ, RZ, R69 ;  /* 0x000000ffff4d7224 */ /* 0x000fe200078e0045 */
[----:B------:R-:W-:Y:S01]  /*5240*/  IADD3 R69, P6, PT, R4, UR5, RZ ;  /* 0x0000000504457c10 */ /* 0x000fe2000ffde0ff */
[----:B------:R-:W-:Y:S02]  /*5250*/  IMAD.MOV.U32 R17, RZ, RZ, R33 ;  /* 0x000000ffff117224 */ /* 0x000fe400078e0021 */
[----:B------:R-:W-:-:S02]  /*5260*/  IMAD.MOV.U32 R33, RZ, RZ, R86 ;  /* 0x000000ffff217224 */ /* 0x000fc400078e0056 */
[----:B------:R-:W-:Y:S01]  /*5270*/  IMAD.MOV.U32 R86, RZ, RZ, R88 ;  /* 0x000000ffff567224 */ /* 0x000fe200078e0058 */
[----:B------:R-:W-:Y:S01]  /*5280*/  IADD3.X R88, PT, PT, R5, UR15, RZ, P6, !PT ;  /* 0x0000000f05587c10 */ /* 0x000fe2000b7fe4ff */
[----:B------:R-:W-:Y:S01]  /*5290*/  VIADD R65, R23, 0xfffffffa ;  /* 0xfffffffa17417836 */ /* 0x000fe20000000000 */
[----:B------:R-:W-:Y:S01]  /*52a0*/  PRMT R70, RZ, 0x7610, R70 ;  /* 0x00007610ff467816 */ /* 0x000fe20000000046 */
[----:B0-----:R-:W-:Y:S02]  /*52b0*/  @P3 IMAD.MOV.U32 R66, RZ, RZ, R69 ;  /* 0x000000ffff423224 */ /* 0x001fe400078e0045 */
[----:B------:R-:W-:Y:S01]  /*52c0*/  @P3 IMAD.MOV.U32 R67, RZ, RZ, R88 ;  /* 0x000000ffff433224 */ /* 0x000fe200078e0058 */
[----:B------:R-:W-:Y:S02]  /*52d0*/  ISETP.GE.U32.AND P1, PT, R65, 0x7fffffdb, PT ;  /* 0x7fffffdb4100780c */ /* 0x000fe40003f26070 */
[----:B------:R-:W-:Y:S01]  /*52e0*/  IADD3 R65, P6, PT, R6, UR5, RZ ;  /* 0x0000000506417c10 */ /* 0x000fe2000ffde0ff */
[----:B------:R-:W-:Y:S04]  /*52f0*/  STL [R1+0x548], R69 ;  /* 0x0005484501007387 */ /* 0x000fe80000100800 */
[----:B------:R0:W-:Y:S04]  /*5300*/  STL [R1+0x544], R88 ;  /* 0x0005445801007387 */ /* 0x0001e80000100800 */
[----:B------:R1:W2:Y:S04]  /*5310*/  @P3 LDG.E.U8 R70, desc[UR22][R66.64] ;  /* 0x0000001642463981 */ /* 0x0002a8000c1e1100 */
[----:B------:R-:W-:Y:S01]  /*5320*/  STL [R1+0x550], R65 ;  /* 0x0005504101007387 */ /* 0x000fe20000100800 */
[----:B------:R-:W-:Y:S01]  /*5330*/  PRMT R21, RZ, 0x7610, R21 ;  /* 0x00007610ff157816 */ /* 0x000fe20000000015 */
[----:B-1----:R-:W-:-:S02]  /*5340*/  @P3 IMAD.MOV.U32 R66, RZ, RZ, R65 ;  /* 0x000000ffff423224 */ /* 0x002fc400078e0041 */
[----:B---3--:R1:W-:Y:S04]  /*5350*/  STL [R1+0x70], R26 ;  /* 0x0000701a01007387 */ /* 0x0083e80000100800 */
[----:B0-----:R-:W3:Y:S04]  /*5360*/  LDL.LU R88, [R1+0x7fc] ;  /* 0x0007fc0001587983 */ /* 0x001ee80000300800 */
[----:B------:R-:W3:Y:S01]  /*5370*/  LDL.LU R69, [R1+0x7f8] ;  /* 0x0007f80001457983 */ /* 0x000ee20000300800 */
[----:B-1----:R-:W-:-:S05]  /*5380*/  IADD3.X R26, PT, PT, R7, UR15, RZ, P6, !PT ;  /* 0x0000000f071a7c10 */ /* 0x002fca000b7fe4ff */
[----:B------:R-:W-:-:S05]  /*5390*/  IMAD.MOV.U32 R67, RZ, RZ, R26 ;  /* 0x000000ffff437224 */ /* 0x000fca00078e001a */
[----:B------:R0:W3:Y:S01]  /*53a0*/  @P3 LDG.E.U8 R21, desc[UR22][R66.64] ;  /* 0x0000001642153981 */ /* 0x0000e2000c1e1100 */
[----:B------:R-:W-:-:S03]  /*53b0*/  USHF.L.U32 UR4, UR6, 0x2, URZ ;  /* 0x0000000206047899 */ /* 0x000fc600080006ff */
[----:B--2---:R1:W-:Y:S04]  /*53c0*/  STL [R1+0x6c], R70 ;  /* 0x00006c4601007387 */ /* 0x0043e80000100800 */
[----:B-1----:R-:W2:Y:S04]  /*53d0*/  LDL.LU R70, [R1+0x7f4] ;  /* 0x0007f40001467983 */ /* 0x002ea80000300800 */
[----:B------:R1:W-:Y:S01]  /*53e0*/  STL [R1+0x54c], R26 ;  /* 0x00054c1a01007387 */ /* 0x0003e20000100800 */
[----:B------:R-:W-:Y:S02]  /*53f0*/  PRMT R25, RZ, 0x7610, R25 ;  /* 0x00007610ff197816 */ /* 0x000fe40000000019 */
[----:B-1----:R-:W-:-:S04]  /*5400*/  IADD3 R26, P6, PT, R8, UR5, RZ ;  /* 0x00000005081a7c10 */ /* 0x002fc8000ffde0ff */
[----:B0-----:R-:W-:Y:S01]  /*5410*/  IADD3.X R67, PT, PT, R9, UR15, RZ, P6, !PT ;  /* 0x0000000f09437c10 */ /* 0x001fe2000b7fe4ff */
[----:B------:R-:W-:Y:S01]  /*5420*/  STL [R1+0x558], R26 ;  /* 0x0005581a01007387 */ /* 0x000fe20000100800 */
[----:B------:R-:W-:Y:S01]  /*5430*/  @P3 IMAD.MOV.U32 R66, RZ, RZ, R26 ;  /* 0x000000ffff423224 */ /* 0x000fe200078e001a */
[----:B------:R-:W-:Y:S02]  /*5440*/  USHF.R.S32.HI UR5, URZ, 0x1f, UR4 ;  /* 0x0000001fff057899 */ /* 0x000fe40008011404 */
[----:B------:R-:W-:Y:S04]  /*5450*/  STL [R1+0x554], R67 ;  /* 0x0005544301007387 */ /* 0x000fe80000100800 */
[----:B------:R0:W2:Y:S01]  /*5460*/  @P3 LDG.E.U8 R25, desc[UR22][R66.64] ;  /* 0x0000001642193981 */ /* 0x0000a2000c1e1100 */
[----:B------:R-:W-:-:S02]  /*5470*/  PRMT R81, RZ, 0x7610, R81 ;  /* 0x00007610ff517816 */ /* 0x000fc40000000051 */
[----:B------:R-:W-:Y:S01]  /*5480*/  PRMT R20, RZ, 0x7610, R20 ;  /* 0x00007610ff147816 */ /* 0x000fe20000000014 */
[----:B---3--:R1:W-:Y:S02]  /*5490*/  STL [R1+0x44], R21 ;  /* 0x0000441501007387 */ /* 0x0083e40000100800 */
[----:B-1----:R-:W-:-:S04]  /*54a0*/  IADD3 R21, P6, PT, R2, UR4, RZ ;  /* 0x0000000402157c10 */ /* 0x002fc8000ffde0ff */
[----:B0-----:R-:W-:Y:S01]  /*54b0*/  IADD3.X R66, PT, PT, R3, UR5, RZ, P6, !PT ;  /* 0x0000000503427c10 */ /* 0x001fe2000b7fe4ff */
[----:B------:R-:W-:Y:S01]  /*54c0*/  IMAD.MOV.U32 R67, RZ, RZ, R21 ;  /* 0x000000ffff437224 */ /* 0x000fe200078e0015 */
[----:B------:R0:W-:Y:S04]  /*54d0*/  STL [R1+0xc8], R21 ;  /* 0x0000c81501007387 */ /* 0x0001e80000100800 */
[----:B------:R-:W-:Y:S02]  /*54e0*/  @!P5 LOP3.LUT R67, R67, R66, RZ, 0x3c, !PT ;  /* 0x000000424343d212 */ /* 0x000fe400078e3cff */
[----:B0-----:R-:W-:-:S05]  /*54f0*/  IADD3 R21, P3, PT, R4, UR4, RZ ;  /* 0x0000000404157c10 */ /* 0x001fca000ff7e0ff */
[----:B------:R-:W-:Y:S04]  /*5500*/  STL [R1+0x108], R21 ;  /* 0x0001081501007387 */ /* 0x000fe80000100800 */
[----:B------:R0:W-:Y:S01]  /*5510*/  STL [R1+0xc0], R66 ;  /* 0x0000c04201007387 */ /* 0x0001e20000100800 */
[----:B------:R-:W-:Y:S02]  /*5520*/  IADD3.X R26, PT, PT, R5, UR5, RZ, P3, !PT ;  /* 0x00000005051a7c10 */ /* 0x000fe40009ffe4ff */
[----:B0-----:R-:W-:-:S04]  /*5530*/  @!P5 LOP3.LUT R66, R67, R66, RZ, 0x3c, !PT ;  /* 0x000000424342d212 */ /* 0x001fc800078e3cff */
[----:B------:R-:W-:-:S05]  /*5540*/  @!P5 LOP3.LUT R67, R67, R66, RZ, 0x3c, !PT ;  /* 0x000000424343d212 */ /* 0x000fca00078e3cff */
[----:B------:R0:W3:Y:S02]  /*5550*/  @!P5 LDG.E.U8 R81, desc[UR22][R66.64] ;  /* 0x000000164251d981 */ /* 0x0000e4000c1e1100 */
[----:B0-----:R-:W-:Y:S02]  /*5560*/  @!P5 IMAD.MOV.U32 R66, RZ, RZ, R21 ;  /* 0x000000ffff42d224 */ /* 0x001fe400078e0015 */
[----:B------:R-:W-:-:S05]  /*5570*/  @!P5 IMAD.MOV.U32 R67, RZ, RZ, R26 ;  /* 0x000000ffff43d224 */ /* 0x000fca00078e001a */
[----:B------:R0:W3:Y:S04]  /*5580*/  @!P5 LDG.E.U8 R20, desc[UR22][R66.64] ;  /* 0x000000164214d981 */ /* 0x0000e8000c1e1100 */
[----:B--2---:R1:W-:Y:S04]  /*5590*/  STL [R1+0x50], R25 ;  /* 0x0000501901007387 */ /* 0x0043e80000100800 */
[----:B------:R2:W-:Y:S01]  /*55a0*/  STL [R1+0x104], R26 ;  /* 0x0001041a01007387 */ /* 0x0005e20000100800 */
[----:B-1----:R-:W-:-:S04]  /*55b0*/  IADD3 R25, P3, PT, R6, UR4, RZ ;  /* 0x0000000406197c10 */ /* 0x002fc8000ff7e0ff */
[----:B--2---:R-:W-:Y:S01]  /*55c0*/  IADD3.X R26, PT, PT, R7, UR5, RZ, P3, !PT ;  /* 0x00000005071a7c10 */ /* 0x004fe20009ffe4ff */
[----:B------:R-:W-:Y:S01]  /*55d0*/  STL [R1+0x110], R25 ;  /* 0x0001101901007387 */ /* 0x000fe20000100800 */
[----:B------:R-:W-:Y:S01]  /*55e0*/  PRMT R22, RZ, 0x7610, R22 ;  /* 0x00007610ff167816 */ /* 0x000fe20000000016 */
[----:B0-----:R-:W-:Y:S02]  /*55f0*/  @!P5 IMAD.MOV.U32 R66, RZ, RZ, R25 ;  /* 0x000000ffff42d224 */ /* 0x001fe400078e0019 */
[----:B------:R-:W-:Y:S01]  /*5600*/  @!P5 IMAD.MOV.U32 R67, RZ, RZ, R26 ;  /* 0x000000ffff43d224 */ /* 0x000fe200078e001a */
[----:B------:R-:W-:-:S04]  /*5610*/  PRMT R19, RZ, 0x7610, R19 ;  /* 0x00007610ff137816 */ /* 0x000fc80000000013 */
[----:B------:R0:W2:Y:S04]  /*5620*/  @!P5 LDG.E.U8 R22, desc[UR22][R66.64] ;  /* 0x000000164216d981 */ /* 0x0000a8000c1e1100 */
[----:B---3--:R1:W-:Y:S02]  /*5630*/  STL [R1+0x3c], R20 ;  /* 0x00003c1401007387 */ /* 0x0083e40000100800 */
[----:B-1----:R-:W-:-:S04]  /*5640*/  IADD3 R20, P3, PT, R8, UR4, RZ ;  /* 0x0000000408147c10 */ /* 0x002fc8000ff7e0ff */
[----:B------:R-:W-:Y:S01]  /*5650*/  IADD3.X R21, PT, PT, R9, UR5, RZ, P3, !PT ;  /* 0x0000000509157c10 */ /* 0x000fe20009ffe4ff */
[----:B0-----:R-:W-:-:S04]  /*5660*/  @!P5 IMAD.MOV.U32 R66, RZ, RZ, R20 ;  /* 0x000000ffff42d224 */ /* 0x001fc800078e0014 */
[----:B------:R-:W-:-:S05]  /*5670*/  @!P5 IMAD.MOV.U32 R67, RZ, RZ, R21 ;  /* 0x000000ffff43d224 */ /* 0x000fca00078e0015 */
[----:B------:R0:W3:Y:S01]  /*5680*/  @!P5 LDG.E.U8 R19, desc[UR22][R66.64] ;  /* 0x000000164213d981 */ /* 0x0000e2000c1e1100 */
[----:B------:R-:W-:-:S03]  /*5690*/  UIMAD UR4, UR6, 0xc, URZ ;  /* 0x0000000c060478a4 */ /* 0x000fc6000f8e02ff */
[----:B------:R-:W-:Y:S04]  /*56a0*/  STL [R1+0x10c], R26 ;  /* 0x00010c1a01007387 */ /* 0x000fe80000100800 */
[----:B------:R-:W-:Y:S04]  /*56b0*/  STL [R1+0x118], R20 ;  /* 0x0001181401007387 */ /* 0x000fe80000100800 */
[----:B------:R-:W-:Y:S04]  /*56c0*/  STL [R1+0x114], R21 ;  /* 0x0001141501007387 */ /* 0x000fe80000100800 */
[----:B------:R1:W-:Y:S01]  /*56d0*/  STL [R1+0x40], R81 ;  /* 0x0000405101007387 */ /* 0x0003e20000100800 */
[----:B------:R-:W-:-:S02]  /*56e0*/  USHF.R.S32.HI UR5, URZ, 0x1f, UR4 ;  /* 0x0000001fff057899 */ /* 0x000fc40008011404 */
[----:B-1----:R-:W-:-:S05]  /*56f0*/  IADD3 R81, P3, PT, R2, UR4, RZ ;  /* 0x0000000402517c10 */ /* 0x002fca000ff7e0ff */
[----:B------:R-:W-:Y:S01]  /*5700*/  STL [R1+0x380], R81 ;  /* 0x0003805101007387 */ /* 0x000fe20000100800 */
[----:B0-----:R-:W-:Y:S02]  /*5710*/  IADD3.X R66, PT, PT, R3, UR5, RZ, P3, !PT ;  /* 0x0000000503427c10 */ /* 0x001fe40009ffe4ff */
[----:B------:R-:W-:-:S03]  /*5720*/  PRMT R72, RZ, 0x7610, R72 ;  /* 0x00007610ff487816 */ /* 0x000fc60000000048 */
[----:B------:R-:W-:Y:S01]  /*5730*/  @!P2 IMAD.MOV.U32 R67, RZ, RZ, R66 ;  /* 0x000000ffff43a224 */ /* 0x000fe200078e0042 */
[----:B------:R-:W-:Y:S01]  /*5740*/  SHF.R.U32.HI R65, RZ, 0xb, R30 ;  /* 0x0000000bff417819 */ /* 0x000fe2000001161e */
[----:B------:R-:W-:Y:S01]  /*5750*/  IMAD.MOV.U32 R21, RZ, RZ, R77 ;  /* 0x000000ffff157224 */ /* 0x000fe200078e004d */
[----:B------:R-:W-:Y:S01]  /*5760*/  IADD3 R77, P3, PT, R6, UR4, RZ ;  /* 0x00000004064d7c10 */ /* 0x000fe2000ff7e0ff */
[----:B------:R-:W-:Y:S01]  /*5770*/  IMAD.MOV.U32 R20, RZ, RZ, R74 ;  /* 0x000000ffff147224 */ /* 0x000fe200078e004a */
[----:B------:R-:W-:Y:S02]  /*5780*/  LOP3.LUT P6, RZ, R65, 0x1, RZ, 0xc0, !PT ;  /* 0x0000000141ff7812 */ /* 0x000fe400078cc0ff */
[----:B------:R-:W-:Y:S02]  /*5790*/  PRMT R75, RZ, 0x7610, R75 ;  /* 0x00007610ff4b7816 */ /* 0x000fe4000000004b */
[----:B------:R-:W-:Y:S02]  /*57a0*/  SHF.R.U32.HI R65, RZ, 0x3, R30 ;  /* 0x00000003ff417819 */ /* 0x000fe4000001161e */
[----:B------:R-:W-:-:S02]  /*57b0*/  IADD3.X R74, PT, PT, R7, UR5, RZ, P3, !PT ;  /* 0x00000005074a7c10 */ /* 0x000fc40009ffe4ff */
[----:B------:R-:W-:Y:S02]  /*57c0*/  LOP3.LUT P3, RZ, R65, 0x1, RZ, 0xc0, !PT ;  /* 0x0000000141ff7812 */ /* 0x000fe4000786c0ff */
[----:B------:R-:W-:Y:S02]  /*57d0*/  PRMT R65, RZ, 0x7610, R65 ;  /* 0x00007610ff417816 */ /* 0x000fe40000000041 */
[----:B------:R-:W-:Y:S01]  /*57e0*/  PRMT R24, RZ, 0x7610, R24 ;  /* 0x00007610ff187816 */ /* 0x000fe20000000018 */
[----:B---3--:R-:W-:Y:S04]  /*57f0*/  STL [R1+0x48], R19 ;  /* 0x0000481301007387 */ /* 0x008fe80000100800 */
[----:B--2---:R0:W-:Y:S02]  /*5800*/  STL [R1+0x1c], R22 ;  /* 0x00001c1601007387 */ /* 0x0041e40000100800 */
[----:B0-----:R-:W-:Y:S01]  /*5810*/  IMAD.MOV.U32 R22, RZ, RZ, R73 ;  /* 0x000000ffff167224 */ /* 0x001fe200078e0049 */
[----:B------:R-:W-:Y:S01]  /*5820*/  IADD3 R73, P5, PT, R4, UR4, RZ ;  /* 0x0000000404497c10 */ /* 0x000fe2000ffbe0ff */
[----:B------:R-:W-:-:S02]  /*5830*/  IMAD.MOV.U32 R19, RZ, RZ, R17 ;  /* 0x000000ffff137224 */ /* 0x000fc400078e0011 */
[----:B------:R-:W-:Y:S02]  /*5840*/  IMAD.MOV.U32 R17, RZ, RZ, R16 ;  /* 0x000000ffff117224 */ /* 0x000fe400078e0010 */
[----:B------:R-:W-:Y:S01]  /*5850*/  STL [R1+0x388], R73 ;  /* 0x0003884901007387 */ /* 0x000fe20000100800 */
[----:B------:R-:W-:Y:S01]  /*5860*/  IMAD.MOV.U32 R16, RZ, RZ, R71 ;  /* 0x000000ffff107224 */ /* 0x000fe200078e0047 */
[----:B------:R-:W-:Y:S02]  /*5870*/  IADD3.X R71, PT, PT, R5, UR5, RZ, P5, !PT ;  /* 0x0000000505477c10 */ /* 0x000fe4000affe4ff */
[----:B------:R0:W-:Y:S01]  /*5880*/  STL [R1+0x37c], R66 ;  /* 0x00037c4201007387 */ /* 0x0001e20000100800 */
[----:B------:R-:W-:Y:S01]  /*5890*/  IADD3 R25, P5, PT, R8, UR4, RZ ;  /* 0x0000000408197c10 */ /* 0x000fe2000ffbe0ff */
[----:B0-----:R-:W-:-:S05]  /*58a0*/  @!P2 IMAD.MOV.U32 R66, RZ, RZ, R81 ;  /* 0x000000ffff42a224 */ /* 0x001fca00078e0051 */
[----:B------:R0:W2:Y:S01]  /*58b0*/  @!P2 LDG.E.U8 R72, desc[UR22][R66.64] ;  /* 0x000000164248a981 */ /* 0x0000a2000c1e1100 */
[----:B------:R-:W-:Y:S01]  /*58c0*/  IADD3.X R26, PT, PT, R9, UR5, RZ, P5, !PT ;  /* 0x00000005091a7c10 */ /* 0x000fe2000affe4ff */
[----:B0-----:R-:W-:Y:S02]  /*58d0*/  @!P2 IMAD.MOV.U32 R66, RZ, RZ, R73 ;  /* 0x000000ffff42a224 */ /* 0x001fe400078e0049 */
[----:B------:R-:W-:-:S05]  /*58e0*/  @!P2 IMAD.MOV.U32 R67, RZ, RZ, R71 ;  /* 0x000000ffff43a224 */ /* 0x000fca00078e0047 */
[----:B------:R0:W3:Y:S02]  /*58f0*/  @!P2 LDG.E.U8 R75, desc[UR22][R66.64] ;  /* 0x00000016424ba981 */ /* 0x0000e4000c1e1100 */
[----:B0-----:R-:W-:Y:S02]  /*5900*/  @!P2 IMAD.MOV.U32 R66, RZ, RZ, R77 ;  /* 0x000000ffff42a224 */ /* 0x001fe400078e004d */
[----:B------:R-:W-:-:S05]  /*5910*/  @!P2 IMAD.MOV.U32 R67, RZ, RZ, R74 ;  /* 0x000000ffff43a224 */ /* 0x000fca00078e004a */
[----:B------:R0:W4:Y:S02]  /*5920*/  @!P2 LDG.E.U8 R65, desc[UR22][R66.64] ;  /* 0x000000164241a981 */ /* 0x000124000c1e1100 */
[----:B0-----:R-:W-:Y:S02]  /*5930*/  @!P2 IMAD.MOV.U32 R66, RZ, RZ, R25 ;  /* 0x000000ffff42a224 */ /* 0x001fe400078e0019 */
[----:B------:R-:W-:-:S05]  /*5940*/  @!P2 IMAD.MOV.U32 R67, RZ, RZ, R26 ;  /* 0x000000ffff43a224 */ /* 0x000fca00078e001a */
[----:B------:R0:W4:Y:S01]  /*5950*/  @!P2 LDG.E.U8 R24, desc[UR22][R66.64] ;  /* 0x000000164218a981 */ /* 0x000122000c1e1100 */
[----:B------:R-:W-:-:S03]  /*5960*/  ISETP.GT.U32.AND P5, PT, R29, R58, PT ;  /* 0x0000003a1d00720c */ /* 0x000fc60003fa4070 */
[----:B------:R-:W-:Y:S01]  /*5970*/  STL [R1+0x420], R77 ;  /* 0x0004204d01007387 */ /* 0x000fe20000100800 */
[----:B------:R-:W-:-:S03]  /*5980*/  UIMAD UR5, UR6, 0x14, URZ ;  /* 0x00000014060578a4 */ /* 0x000fc6000f8e02ff */
[----:B------:R-:W-:Y:S04]  /*5990*/  STL [R1+0x384], R71 ;  /* 0x0003844701007387 */ /* 0x000fe80000100800 */
[----:B------:R1:W-:Y:S04]  /*59a0*/  STL [R1+0x428], R25 ;  /* 0x0004281901007387 */ /* 0x0003e80000100800 */
[----:B------:R-:W-:Y:S04]  /*59b0*/  STL [R1+0x41c], R74 ;  /* 0x00041c4a01007387 */ /* 0x000fe80000100800 */
[----:B------:R-:W4:Y:S01]  /*59c0*/  LDL.LU R81, [R1+0x7f0] ;  /* 0x0007f00001517983 */ /* 0x000f220000300800 */
[----:B------:R-:W-:Y:S01]  /*59d0*/  @!P5 IMAD.IADD R58, R58, 0x1, -R29 ;  /* 0x000000013a3ad824 */ /* 0x000fe200078e0a1d */
[----:B0-----:R-:W-:Y:S01]  /*59e0*/  IADD3 R67, P5, PT, R2, UR5, RZ ;  /* 0x0000000502437c10 */ /* 0x001fe2000ffbe0ff */
[----:B------:R-:W-:-:S02]  /*59f0*/  USHF.R.S32.HI UR16, URZ, 0x1f, UR5 ;  /* 0x0000001fff107899 */ /* 0x000fc40008011405 */
[----:B------:R-:W-:-:S04]  /*5a00*/  UIMAD UR14, UR6, 0x1c, URZ ;  /* 0x0000001c060e78a4 */ /* 0x000fc8000f8e02ff */
[----:B------:R-:W-:Y:S01]  /*5a10*/  IADD3.X R66, PT, PT, R3, UR16, RZ, P5, !PT ;  /* 0x0000001003427c10 */ /* 0x000fe2000affe4ff */
[----:B------:R-:W-:Y:S01]  /*5a20*/  USHF.R.S32.HI UR17, URZ, 0x1f, UR14 ;  /* 0x0000001fff117899 */ /* 0x000fe2000801140e */
[----:B------:R-:W-:Y:S02]  /*5a30*/  PRMT R76, RZ, 0x7610, R76 ;  /* 0x00007610ff4c7816 */ /* 0x000fe4000000004c */
[----:B------:R-:W-:Y:S01]  /*5a40*/  PRMT R78, RZ, 0x7610, R78 ;  /* 0x00007610ff4e7816 */ /* 0x000fe2000000004e */
[----:B-1----:R-:W-:Y:S01]  /*5a50*/  IMAD.MOV.U32 R25, RZ, RZ, R80 ;  /* 0x000000ffff197224 */ /* 0x002fe200078e0050 */
[----:B------:R-:W-:Y:S01]  /*5a60*/  PRMT R82, RZ, 0x7610, R82 ;  /* 0x00007610ff527816 */ /* 0x000fe20000000052 */
[----:B--2---:R0:W-:Y:S04]  /*5a70*/  STL [R1+0x18], R72 ;  /* 0x0000184801007387 */ /* 0x0041e80000100800 */
[----:B0-----:R-:W2:Y:S04]  /*5a80*/  LDL.LU R72, [R1+0x7ec] ;  /* 0x0007ec0001487983 */ /* 0x001ea80000300800 */
[----:B------:R-:W-:Y:S04]  /*5a90*/  STL [R1+0x424], R26 ;  /* 0x0004241a01007387 */ /* 0x000fe80000100800 */
[----:B------:R-:W2:Y:S04]  /*5aa0*/  LDL.LU R71, [R1+0x7e8] ;  /* 0x0007e80001477983 */ /* 0x000ea80000300800 */
[----:B------:R-:W2:Y:S04]  /*5ab0*/  LDL.LU R73, [R1+0x7e4] ;  /* 0x0007e40001497983 */ /* 0x000ea80000300800 */
[----:B---3--:R0:W-:Y:S04]  /*5ac0*/  STL [R1+0x14], R75 ;  /* 0x0000144b01007387 */ /* 0x0081e80000100800 */
[----:B0-----:R-:W3:Y:S04]  /*5ad0*/  LDL.LU R75, [R1+0x7e0] ;  /* 0x0007e000014b7983 */ /* 0x001ee80000300800 */
[----:B------:R-:W2:Y:S04]  /*5ae0*/  LDL.LU R74, [R1+0x7dc] ;  /* 0x0007dc00014a7983 */ /* 0x000ea80000300800 */
[----:B------:R-:W2:Y:S04]  /*5af0*/  LDL.LU R77, [R1+0x7d8] ;  /* 0x0007d800014d7983 */ /* 0x000ea80000300800 */
[----:B----4-:R0:W-:Y:S04]  /*5b00*/  STL [R1+0x30], R65 ;  /* 0x0000304101007387 */ /* 0x0101e80000100800 */
[----:B------:R1:W-:Y:S04]  /*5b10*/  STL [R1+0x4c0], R67 ;  /* 0x0004c04301007387 */ /* 0x0003e80000100800 */
[----:B------:R4:W-:Y:S01]  /*5b20*/  STL [R1+0x24], R24 ;  /* 0x0000241801007387 */ /* 0x0009e20000100800 */
[----:B0-----:R-:W-:Y:S01]  /*5b30*/  VIADD R65, R23, 0xfffffff2 ;  /* 0xfffffff217417836 */ /* 0x001fe20000000000 */
[----:B-1----:R-:W-:Y:S01]  /*5b40*/  @P6 LOP3.LUT R67, R67, R66, RZ, 0x3c, !PT ;  /* 0x0000004243436212 */ /* 0x002fe200078e3cff */
[----:B----4-:R-:W-:Y:S01]  /*5b50*/  IMAD.MOV.U32 R24, RZ, RZ, R33 ;  /* 0x000000ffff187224 */ /* 0x010fe200078e0021 */
[----:B------:R-:W-:Y:S01]  /*5b60*/  IADD3 R33, P2, PT, R4, UR5, RZ ;  /* 0x0000000504217c10 */ /* 0x000fe2000ff5e0ff */
[----:B------:R-:W-:Y:S01]  /*5b70*/  IMAD.MOV.U32 R23, RZ, RZ, R86 ;  /* 0x000000ffff177224 */ /* 0x000fe200078e0056 */
[----:B------:R-:W-:-:S03]  /*5b80*/  IADD3 R86, P5, PT, R2, UR14, RZ ;  /* 0x0000000e02567c10 */ /* 0x000fc6000ffbe0ff */
[----:B------:R-:W-:Y:S04]  /*5b90*/  STL [R1+0x4c8], R33 ;  /* 0x0004c82101007387 */ /* 0x000fe80000100800 */
[----:B------:R0:W-:Y:S01]  /*5ba0*/  STL [R1+0x4bc], R66 ;  /* 0x0004bc4201007387 */ /* 0x0001e20000100800 */
[----:B------:R-:W-:Y:S02]  /*5bb0*/  IMAD.MOV.U32 R26, RZ, RZ, R21 ;  /* 0x000000ffff1a7224 */ /* 0x000fe400078e0015 */
[----:B------:R-:W-:Y:S01]  /*5bc0*/  IMAD.MOV.U32 R21, RZ, RZ, R79 ;  /* 0x000000ffff157224 */ /* 0x000fe200078e004f */
[----:B------:R-:W-:Y:S02]  /*5bd0*/  IADD3.X R79, PT, PT, R3, UR17, RZ, P5, !PT ;  /* 0x00000011034f7c10 */ /* 0x000fe4000affe4ff */
[----:B0-----:R-:W-:-:S04]  /*5be0*/  @P6 LOP3.LUT R66, R67, R66, RZ, 0x3c, !PT ;  /* 0x0000004243426212 */ /* 0x001fc800078e3cff */
[----:B------:R-:W-:-:S05]  /*5bf0*/  @P6 LOP3.LUT R67, R67, R66, RZ, 0x3c, !PT ;  /* 0x0000004243436212 */ /* 0x000fca00078e3cff */
[----:B------:R0:W4:Y:S02]  /*5c00*/  @P6 LDG.E.U8 R76, desc[UR22][R66.64] ;  /* 0x00000016424c6981 */ /* 0x000124000c1e1100 */
[----:B0-----:R-:W-:Y:S02]  /*5c10*/  @P3 IMAD.MOV.U32 R66, RZ, RZ, R86 ;  /* 0x000000ffff423224 */ /* 0x001fe400078e0056 */
[----:B------:R-:W-:-:S05]  /*5c20*/  @P3 IMAD.MOV.U32 R67, RZ, RZ, R79 ;  /* 0x000000ffff433224 */ /* 0x000fca00078e004f */
[----:B------:R0:W2:Y:S01]  /*5c30*/  @P3 LDG.E.U8 R78, desc[UR22][R66.64] ;  /* 0x00000016424e3981 */ /* 0x0000a2000c1e1100 */
[----:B------:R-:W-:Y:S01]  /*5c40*/  IADD3.X R80, PT, PT, R5, UR16, RZ, P2, !PT ;  /* 0x0000001005507c10 */ /* 0x000fe200097fe4ff */
[----:B0-----:R-:W-:-:S04]  /*5c50*/  @P6 IMAD.MOV.U32 R66, RZ, RZ, R33 ;  /* 0x000000ffff426224 */ /* 0x001fc800078e0021 */
[----:B------:R-:W-:-:S05]  /*5c60*/  @P6 IMAD.MOV.U32 R67, RZ, RZ, R80 ;  /* 0x000000ffff436224 */ /* 0x000fca00078e0050 */
[----:B------:R0:W3:Y:S04]  /*5c70*/  @P6 LDG.E.U8 R82, desc[UR22][R66.64] ;  /* 0x0000001642526981 */ /* 0x0000e8000c1e1100 */
[----:B------:R-:W-:Y:S04]  /*5c80*/  STL [R1+0x560], R86 ;  /* 0x0005605601007387 */ /* 0x000fe80000100800 */
[----:B------:R-:W-:Y:S04]  /*5c90*/  STL [R1+0x4c4], R80 ;  /* 0x0004c45001007387 */ /* 0x000fe80000100800 */
[----:B------:R-:W-:Y:S01]  /*5ca0*/  STL [R1+0x55c], R79 ;  /* 0x00055c4f01007387 */ /* 0x000fe20000100800 */
[----:B------:R-:W-:-:S02]  /*5cb0*/  PRMT R27, RZ, 0x7610, R27 ;  /* 0x00007610ff1b7816 */ /* 0x000fc4000000001b */
[----:B------:R-:W-:Y:S01]  /*5cc0*/  PRMT R93, RZ, 0x7610, R93 ;  /* 0x00007610ff5d7816 */ /* 0x000fe2000000005d */
[----:B----4-:R1:W-:Y:S04]  /*5cd0*/  STL [R1+0x4], R76 ;  /* 0x0000044c01007387 */ /* 0x0103e80000100800 */
[----:B-1----:R-:W4:Y:S04]  /*5ce0*/  LDL.LU R76, [R1+0x7d4] ;  /* 0x0007d400014c7983 */ /* 0x002f280000300800 */
[----:B------:R-:W4:Y:S04]  /*5cf0*/  LDL.LU R79, [R1+0x7d0] ;  /* 0x0007d000014f7983 */ /* 0x000f280000300800 */
[----:B------:R-:W4:Y:S04]  /*5d00*/  LDL.LU R86, [R1+0x7cc] ;  /* 0x0007cc0001567983 */ /* 0x000f280000300800 */
[----:B--2---:R1:W-:Y:S04]  /*5d10*/  STL [R1+0x68], R78 ;  /* 0x0000684e01007387 */ /* 0x0043e80000100800 */
[----:B------:R-:W2:Y:S04]  /*5d20*/  LDL.LU R80, [R1+0x7c8] ;  /* 0x0007c80001507983 */ /* 0x000ea80000300800 */
[----:B------:R-:W2:Y:S01]  /*5d30*/  LDL.LU R33, [R1+0x7c4] ;  /* 0x0007c40001217983 */ /* 0x000ea20000300800 */
[----:B-1----:R-:W-:-:S04]  /*5d40*/  IADD3 R78, P5, PT, R6, UR5, RZ ;  /* 0x00000005064e7c10 */ /* 0x002fc8000ffbe0ff */
[----:B0-----:R-:W-:Y:S01]  /*5d50*/  IADD3.X R66, PT, PT, R7, UR16, RZ, P5, !PT ;  /* 0x0000001007427c10 */ /* 0x001fe2000affe4ff */
[----:B------:R-:W-:Y:S01]  /*5d60*/  IMAD.MOV.U32 R67, RZ, RZ, R78 ;  /* 0x000000ffff437224 */ /* 0x000fe200078e004e */
[----:B------:R0:W-:Y:S04]  /*5d70*/  STL [R1+0x4d0], R78 ;  /* 0x0004d04e01007387 */ /* 0x0001e80000100800 */
[-C--:B------:R-:W-:Y:S01]  /*5d80*/  @P6 LOP3.LUT R67, R67, R66.reuse, RZ, 0x3c, !PT ;  /* 0x0000004243436212 */ /* 0x080fe200078e3cff */
[----:B------:R1:W-:Y:S01]  /*5d90*/  STL [R1+0x4cc], R66 ;  /* 0x0004cc4201007387 */ /* 0x0003e20000100800 */
[----:B0-----:R-:W-:Y:S02]  /*5da0*/  IADD3 R78, P5, PT, R8, UR5, RZ ;  /* 0x00000005084e7c10 */ /* 0x001fe4000ffbe0ff */
[----:B-1----:R-:W-:-:S04]  /*5db0*/  @P6 LOP3.LUT R66, R67, R66, RZ, 0x3c, !PT ;  /* 0x0000004243426212 */ /* 0x002fc800078e3cff */
[----:B------:R-:W-:Y:S01]  /*5dc0*/  @P6 LOP3.LUT R67, R67, R66, RZ, 0x3c, !PT ;  /* 0x0000004243436212 */ /* 0x000fe200078e3cff */
[----:B------:R-:W-:Y:S04]  /*5dd0*/  STL [R1+0x4d8], R78 ;  /* 0x0004d84e01007387 */ /* 0x000fe80000100800 */
[----:B------:R0:W2:Y:S04]  /*5de0*/  @P6 LDG.E.U8 R27, desc[UR22][R66.64] ;  /* 0x00000016421b6981 */ /* 0x0000a8000c1e1100 */
[----:B---3--:R1:W-:Y:S02]  /*5df0*/  STL [R1+0x10], R82 ;  /* 0x0000105201007387 */ /* 0x0083e40000100800 */
[----:B-1----:R-:W-:Y:S01]  /*5e00*/  IADD3.X R82, PT, PT, R9, UR16, RZ, P5, !PT ;  /* 0x0000001009527c10 */ /* 0x002fe2000affe4ff */
[----:B0-----:R-:W-:-:S04]  /*5e10*/  @P6 IMAD.MOV.U32 R66, RZ, RZ, R78 ;  /* 0x000000ffff426224 */ /* 0x001fc800078e004e */
[----:B------:R-:W-:-:S05]  /*5e20*/  @P6 IMAD.MOV.U32 R67, RZ, RZ, R82 ;  /* 0x000000ffff436224 */ /* 0x000fca00078e0052 */
[----:B------:R0:W3:Y:S01]  /*5e30*/  @P6 LDG.E.U8 R93, desc[UR22][R66.64] ;  /* 0x00000016425d6981 */ /* 0x0000e2000c1e1100 */
[----:B------:R-:W-:-:S03]  /*5e40*/  UIMAD UR4, UR6, 0x5, URZ ;  /* 0x00000005060478a4 */ /* 0x000fc6000f8e02ff */
[----:B------:R1:W-:Y:S01]  /*5e50*/  STL [R1+0x4d4], R82 ;  /* 0x0004d45201007387 */ /* 0x0003e20000100800 */
[----:B------:R-:W-:Y:S02]  /*5e60*/  USHF.R.S32.HI UR15, URZ, 0x1f, UR4 ;  /* 0x0000001fff0f7899 */ /* 0x000fe40008011404 */
[----:B------:R-:W-:Y:S01]  /*5e70*/  UIMAD UR5, UR6, 0xd, URZ ;  /* 0x0000000d060578a4 */ /* 0x000fe2000f8e02ff */
[----:B------:R-:W-:-:S05]  /*5e80*/  ISETP.GE.U32.AND P2, PT, R65, 0x7fffffd3, PT ;  /* 0x7fffffd34100780c */ /* 0x000fca0003f46070 */
[----:B------:R-:W-:Y:S01]  /*5e90*/  IADD3 R78, P6, PT, R2, UR5, RZ ;  /* 0x00000005024e7c10 */ /* 0x000fe2000ffde0ff */
[----:B------:R-:W-:Y:S01]  /*5ea0*/  USHF.R.S32.HI UR16, URZ, 0x1f, UR5 ;  /* 0x0000001fff107899 */ /* 0x000fe20008011405 */
[----:B------:R-:W-:-:S05]  /*5eb0*/  PRMT R28, RZ, 0x7610, R28 ;  /* 0x00007610ff1c7816 */ /* 0x000fca000000001c */
[----:B-1----:R-:W-:Y:S01]  /*5ec0*/  IADD3.X R82, PT, PT, R3, UR16, RZ, P6, !PT ;  /* 0x0000001003527c10 */ /* 0x002fe2000b7fe4ff */
[----:B--2---:R1:W-:Y:S02]  /*5ed0*/  STL [R1], R27 ;  /* 0x0000001b01007387 */ /* 0x0043e40000100800 */
[----:B-1----:R-:W-:-:S04]  /*5ee0*/  IADD3 R27, P5, PT, R2, UR4, RZ ;  /* 0x00000004021b7c10 */ /* 0x002fc8000ffbe0ff */
[----:B0-----:R-:W-:Y:S01]  /*5ef0*/  IADD3.X R66, PT, PT, R3, UR15, RZ, P5, !PT ;  /* 0x0000000f03427c10 */ /* 0x001fe2000affe4ff */
[----:B------:R-:W-:Y:S01]  /*5f00*/  IMAD.MOV.U32 R67, RZ, RZ, R27 ;  /* 0x000000ffff437224 */ /* 0x000fe200078e001b */
[----:B------:R-:W-:Y:S04]  /*5f10*/  STL [R1+0x120], R27 ;  /* 0x0001201b01007387 */ /* 0x000fe80000100800 */
[----:B------:R-:W-:Y:S01]  /*5f20*/  @!P1 LOP3.LUT R67, R67, R66, RZ, 0x3c, !PT ;  /* 0x0000004243439212 */ /* 0x000fe200078e3cff */
[----:B---3--:R0:W-:Y:S04]  /*5f30*/  STL [R1+0x7ac], R93 ;  /* 0x0007ac5d01007387 */ /* 0x0081e80000100800 */
[----:B------:R-:W-:Y:S04]  /*5f40*/  STL [R1+0x430], R78 ;  /* 0x0004304e01007387 */ /* 0x000fe80000100800 */
[----:B------:R1:W-:Y:S01]  /*5f50*/  STL [R1+0x11c], R66 ;  /* 0x00011c4201007387 */ /* 0x0003e20000100800 */
[----:B0-----:R-:W-:-:S02]  /*5f60*/  PRMT R93, RZ, 0x7610, R93 ;  /* 0x00007610ff5d7816 */ /* 0x001fc4000000005d */
[----:B-1----:R-:W-:-:S04]  /*5f70*/  @!P1 LOP3.LUT R66, R67, R66, RZ, 0x3c, !PT ;  /* 0x0000004243429212 */ /* 0x002fc800078e3cff */
[----:B------:R-:W-:-:S05]  /*5f80*/  @!P1 LOP3.LUT R67, R67, R66, RZ, 0x3c, !PT ;  /* 0x0000004243439212 */ /* 0x000fca00078e3cff */
[----:B------:R0:W2:Y:S02]  /*5f90*/  @!P1 LDG.E.U8 R93, desc[UR22][R66.64] ;  /* 0x00000016425d9981 */ /* 0x0000a4000c1e1100 */
[----:B0-----:R-:W-:Y:S02]  /*5fa0*/  @!P2 IMAD.MOV.U32 R66, RZ, RZ, R78 ;  /* 0x000000ffff42a224 */ /* 0x001fe400078e004e */
[----:B------:R-:W-:-:S05]  /*5fb0*/  @!P2 IMAD.MOV.U32 R67, RZ, RZ, R82 ;  /* 0x000000ffff43a224 */ /* 0x000fca00078e0052 */
[----:B------:R0:W3:Y:S01]  /*5fc0*/  @!P2 LDG.E.U8 R28, desc[UR22][R66.64] ;  /* 0x00000016421ca981 */ /* 0x0000e2000c1e1100 */
[----:B------:R-:W-:-:S03]  /*5fd0*/  IADD3 R27, P6, PT, R4, UR14, RZ ;  /* 0x0000000e041b7c10 */ /* 0x000fc6000ffde0ff */
[----:B------:R-:W-:Y:S04]  /*5fe0*/  STL [R1+0x42c], R82 ;  /* 0x00042c5201007387 */ /* 0x000fe80000100800 */
[----:B------:R1:W-:Y:S01]  /*5ff0*/  STL [R1+0x568], R27 ;  /* 0x0005681b01007387 */ /* 0x0003e20000100800 */
[----:B------:R-:W-:Y:S01]  /*6000*/  ISETP.GT.U32.AND P5, PT, R29, R57, PT ;  /* 0x000000391d00720c */ /* 0x000fe20003fa4070 */
[----:B0-----:R-:W-:Y:S01]  /*6010*/  @P3 IMAD.MOV.U32 R66, RZ, RZ, R27 ;  /* 0x000000ffff423224 */ /* 0x001fe200078e001b */
[----:B------:R-:W-:Y:S02]  /*6020*/  PRMT R87, RZ, 0x7610, R87 ;  /* 0x00007610ff577816 */ /* 0x000fe40000000057 */
[----:B------:R-:W-:-:S09]  /*6030*/  PRMT R83, RZ, 0x7610, R83 ;  /* 0x00007610ff537816 */ /* 0x000fd20000000053 */
[----:B------:R-:W-:Y:S01]  /*6040*/  @!P5 IMAD.IADD R57, R57, 0x1, -R29 ;  /* 0x000000013939d824 */ /* 0x000fe200078e0a1d */
[----:B-1----:R-:W-:Y:S02]  /*6050*/  IADD3 R27, P5, PT, R8, UR14, RZ ;  /* 0x0000000e081b7c10 */ /* 0x002fe4000ffbe0ff */
[----:B------:R-:W-:Y:S01]  /*6060*/  PRMT R90, RZ, 0x7610, R90 ;  /* 0x00007610ff5a7816 */ /* 0x000fe2000000005a */
[----:B---3--:R0:W-:Y:S02]  /*6070*/  STL [R1+0x74], R28 ;  /* 0x0000741c01007387 */ /* 0x0081e40000100800 */
[----:B0-----:R-:W-:-:S05]  /*6080*/  IADD3.X R28, PT, PT, R5, UR17, RZ, P6, !PT ;  /* 0x00000011051c7c10 */ /* 0x001fca000b7fe4ff */
[----:B------:R-:W-:Y:S01]  /*6090*/  @P3 IMAD.MOV.U32 R67, RZ, RZ, R28 ;  /* 0x000000ffff433224 */ /* 0x000fe200078e001c */
[----:B------:R-:W-:-:S04]  /*60a0*/  IADD3 R78, P6, PT, R6, UR14, RZ ;  /* 0x0000000e064e7c10 */ /* 0x000fc8000ffde0ff */
[----:B------:R0:W3:Y:S01]  /*60b0*/  @P3 LDG.E.U8 R87, desc[UR22][R66.64] ;  /* 0x0000001642573981 */ /* 0x0000e2000c1e1100 */
[----:B------:R-:W-:-:S03]  /*60c0*/  IADD3.X R82, PT, PT, R7, UR17, RZ, P6, !PT ;  /* 0x0000001107527c10 */ /* 0x000fc6000b7fe4ff */
[----:B------:R1:W-:Y:S01]  /*60d0*/  STL [R1+0x564], R28 ;  /* 0x0005641c01007387 */ /* 0x0003e20000100800 */
[----:B0-----:R-:W-:Y:S02]  /*60e0*/  @P3 IMAD.MOV.U32 R66, RZ, RZ, R78 ;  /* 0x000000ffff423224 */ /* 0x001fe400078e004e */
[----:B------:R-:W-:Y:S01]  /*60f0*/  @P3 IMAD.MOV.U32 R67, RZ, RZ, R82 ;  /* 0x000000ffff433224 */ /* 0x000fe200078e0052 */
[----:B-1----:R-:W-:Y:S02]  /*6100*/  IADD3.X R28, PT, PT, R9, UR17, RZ, P5, !PT ;  /* 0x00000011091c7c10 */ /* 0x002fe4000affe4ff */
[----:B------:R-:W-:Y:S02]  /*6110*/  PRMT R89, RZ, 0x7610, R89 ;  /* 0x00007610ff597816 */ /* 0x000fe40000000059 */
[----:B------:R0:W4:Y:S01]  /*6120*/  @P3 LDG.E.U8 R83, desc[UR22][R66.64] ;  /* 0x0000001642533981 */ /* 0x000122000c1e1100 */
[----:B------:R-:W-:Y:S02]  /*6130*/  ISETP.GT.U32.AND P6, PT, R29, R62, PT ;  /* 0x0000003e1d00720c */ /* 0x000fe40003fc4070 */
[----:B------:R-:W-:-:S02]  /*6140*/  PRMT R84, RZ, 0x7610, R84 ;  /* 0x00007610ff547816 */ /* 0x000fc40000000054 */
[----:B------:R-:W-:Y:S02]  /*6150*/  PRMT R91, RZ, 0x7610, R91 ;  /* 0x00007610ff5b7816 */ /* 0x000fe4000000005b */
[----:B------:R-:W-:Y:S02]  /*6160*/  PRMT R85, RZ, 0x7610, R85 ;  /* 0x00007610ff557816 */ /* 0x000fe40000000055 */
[----:B------:R-:W-:Y:S01]  /*6170*/  PRMT R88, RZ, 0x7610, R88 ;  /* 0x00007610ff587816 */ /* 0x000fe20000000058 */
[----:B0-----:R-:W-:Y:S01]  /*6180*/  @P3 IMAD.MOV.U32 R66, RZ, RZ, R27 ;  /* 0x000000ffff423224 */ /* 0x001fe200078e001b */
[----:B------:R-:W-:Y:S01]  /*6190*/  PRMT R81, RZ, 0x7610, R81 ;  /* 0x00007610ff517816 */ /* 0x000fe20000000051 */
[----:B------:R-:W-:Y:S01]  /*61a0*/  @P3 IMAD.MOV.U32 R67, RZ, RZ, R28 ;  /* 0x000000ffff433224 */ /* 0x000fe200078e001c */
[----:B------:R-:W-:Y:S01]  /*61b0*/  PRMT R75, RZ, 0x7610, R75 ;  /* 0x00007610ff4b7816 */ /* 0x000fe2000000004b */
[----:B------:R-:W-:Y:S01]  /*61c0*/  UIMAD UR14, UR6, 0x6, URZ ;  /* 0x00000006060e78a4 */ /* 0x000fe2000f8e02ff */
[----:B------:R-:W-:Y:S01]  /*61d0*/  PRMT R65, RZ, 0x7610, R65 ;  /* 0x00007610ff417816 */ /* 0x000fe20000000041 */
[----:B------:R-:W0:Y:S01]  /*61e0*/  LDCU UR17, c[0x0][0x3b0] ;  /* 0x00007600ff1177ac */ /* 0x000e220008000800 */
[----:B------:R1:W4:Y:S01]  /*61f0*/  @P3 LDG.E.U8 R90, desc[UR22][R66.64] ;  /* 0x00000016425a3981 */ /* 0x000322000c1e1100 */
[C---:B------:R-:W-:Y:S01]  /*6200*/  ISETP.GT.U32.AND P5, PT, R29.reuse, R61, PT ;  /* 0x0000003d1d00720c */ /* 0x040fe20003fa4070 */
[----:B------:R-:W-:Y:S01]  /*6210*/  @!P6 IMAD.IADD R62, R62, 0x1, -R29 ;  /* 0x000000013e3ee824 */ /* 0x000fe200078e0a1d */
[----:B------:R-:W-:-:S11]  /*6220*/  ISETP.GT.U32.AND P6, PT, R29, R60, PT ;  /* 0x0000003c1d00720c */ /* 0x000fd60003fc4070 */
[--C-:B------:R-:W-:Y:S02]  /*6230*/  @!P5 IMAD.IADD R61, R61, 0x1, -R29.reuse ;  /* 0x000000013d3dd824 */ /* 0x100fe400078e0a1d */
[----:B------:R-:W-:Y:S01]  /*6240*/  @!P6 IMAD.IADD R60, R60, 0x1, -R29 ;  /* 0x000000013c3ce824 */ /* 0x000fe200078e0a1d */
[----:B---3--:R-:W-:Y:S04]  /*6250*/  STL [R1+0x7b0], R87 ;  /* 0x0007b05701007387 */ /* 0x008fe80000100800 */
[----:B------:R-:W-:Y:S04]  /*6260*/  STL [R1+0x570], R78 ;  /* 0x0005704e01007387 */ /* 0x000fe80000100800 */
[----:B------:R-:W-:Y:S04]  /*6270*/  STL [R1+0x56c], R82 ;  /* 0x00056c5201007387 */ /* 0x000fe80000100800 */
[----:B------:R3:W-:Y:S04]  /*6280*/  STL [R1+0x57c], R27 ;  /* 0x00057c1b01007387 */ /* 0x0007e80000100800 */
[----:B--2---:R-:W-:Y:S01]  /*6290*/  STL [R1+0x34], R93 ;  /* 0x0000345d01007387 */ /* 0x004fe20000100800 */
[----:B---3--:R-:W-:-:S03]  /*62a0*/  IADD3 R27, P5, PT, R4, UR4, RZ ;  /* 0x00000004041b7c10 */ /* 0x008fc6000ffbe0ff */
[----:B------:R2:W-:Y:S02]  /*62b0*/  STL [R1+0x574], R28 ;  /* 0x0005741c01007387 */ /* 0x0005e40000100800 */
[----:B-1----:R-:W-:Y:S01]  /*62c0*/  @!P1 IMAD.MOV.U32 R66, RZ, RZ, R27 ;  /* 0x000000ffff429224 */ /* 0x002fe200078e001b */
[----:B--2---:R-:W-:-:S05]  /*62d0*/  IADD3.X R28, PT, PT, R5, UR15, RZ, P5, !PT ;  /* 0x0000000f051c7c10 */ /* 0x004fca000affe4ff */
[----:B------:R-:W-:Y:S01]  /*62e0*/  @!P1 IMAD.MOV.U32 R67, RZ, RZ, R28 ;  /* 0x000000ffff439224 */ /* 0x000fe200078e001c */
[----:B----4-:R1:W-:Y:S04]  /*62f0*/  STL [R1+0x7b4], R83 ;  /* 0x0007b45301007387 */ /* 0x0103e80000100800 */
[----:B------:R2:W3:Y:S04]  /*6300*/  @!P1 LDG.E.U8 R89, desc[UR22][R66.64] ;  /* 0x0000001642599981 */ /* 0x0004e8000c1e1100 */
[----:B------:R-:W-:Y:S01]  /*6310*/  STL [R1+0x7b8], R90 ;  /* 0x0007b85a01007387 */ /* 0x000fe20000100800 */
[----:B------:R-:W-:Y:S01]  /*6320*/  ISETP.GT.U32.AND P3, PT, R29, R64, PT ;  /* 0x000000401d00720c */ /* 0x000fe20003f64070 */
[----:B-1----:R-:W1:Y:S02]  /*6330*/  LDC R83, c[0x0][0x3a0] ;  /* 0x0000e800ff537b82 */ /* 0x002e640000000800 */
[----:B------:R4:W-:Y:S04]  /*6340*/  STL [R1+0x128], R27 ;  /* 0x0001281b01007387 */ /* 0x0009e80000100800 */
[----:B------:R0:W-:Y:S01]  /*6350*/  STL [R1+0x124], R28 ;  /* 0x0001241c01007387 */ /* 0x0001e20000100800 */
[----:B----4-:R-:W-:-:S04]  /*6360*/  IADD3 R27, P6, PT, R6, UR4, RZ ;  /* 0x00000004061b7c10 */ /* 0x010fc8000ffde0ff */
[----:B0-----:R-:W-:Y:S01]  /*6370*/  IADD3.X R28, PT, PT, R7, UR15, RZ, P6, !PT ;  /* 0x0000000f071c7c10 */ /* 0x001fe2000b7fe4ff */
[----:B--2---:R-:W-:-:S04]  /*6380*/  @!P1 IMAD.MOV.U32 R66, RZ, RZ, R27 ;  /* 0x000000ffff429224 */ /* 0x004fc800078e001b */
[----:B------:R-:W-:-:S05]  /*6390*/  @!P1 IMAD.MOV.U32 R67, RZ, RZ, R28 ;  /* 0x000000ffff439224 */ /* 0x000fca00078e001c */
[----:B------:R0:W2:Y:S01]  /*63a0*/  @!P1 LDG.E.U8 R84, desc[UR22][R66.64] ;  /* 0x0000001642549981 */ /* 0x0000a2000c1e1100 */
[----:B------:R-:W-:Y:S01]  /*63b0*/  @!P3 IMAD.IADD R64, R64, 0x1, -R29 ;  /* 0x000000014040b824 */ /* 0x000fe200078e0a1d */
[C---:B------:R-:W-:Y:S02]  /*63c0*/  ISETP.GT.U32.AND P3, PT, R29.reuse, R51, PT ;  /* 0x000000331d00720c */ /* 0x040fe40003f64070 */
[----:B------:R-:W-:-:S11]  /*63d0*/  ISETP.GT.U32.AND P5, PT, R29, R63, PT ;  /* 0x0000003f1d00720c */ /* 0x000fd60003fa4070 */
[--C-:B------:R-:W-:Y:S02]  /*63e0*/  @!P3 IMAD.IADD R51, R51, 0x1, -R29.reuse ;  /* 0x000000013333b824 */ /* 0x100fe400078e0a1d */
[----:B------:R-:W-:Y:S01]  /*63f0*/  @!P5 IMAD.IADD R63, R63, 0x1, -R29 ;  /* 0x000000013f3fd824 */ /* 0x000fe200078e0a1d */
[C---:B------:R-:W-:Y:S02]  /*6400*/  ISETP.GT.U32.AND P5, PT, R29.reuse, R49, PT ;  /* 0x000000311d00720c */ /* 0x040fe40003fa4070 */
[----:B------:R-:W-:-:S11]  /*6410*/  ISETP.GT.U32.AND P6, PT, R29, R50, PT ;  /* 0x000000321d00720c */ /* 0x000fd60003fc4070 */
[--C-:B------:R-:W-:Y:S01]  /*6420*/  @!P5 IMAD.IADD R49, R49, 0x1, -R29.reuse ;  /* 0x000000013131d824 */ /* 0x100fe200078e0a1d */
[C---:B------:R-:W-:Y:S01]  /*6430*/  ISETP.GT.U32.AND P5, PT, R29.reuse, R54, PT ;  /* 0x000000361d00720c */ /* 0x040fe20003fa4070 */
[----:B------:R-:W-:Y:S01]  /*6440*/  @!P6 IMAD.IADD R50, R50, 0x1, -R29 ;  /* 0x000000013232e824 */ /* 0x000fe200078e0a1d */
[----:B------:R-:W-:-:S11]  /*6450*/  ISETP.GT.U32.AND P6, PT, R29, R56, PT ;  /* 0x000000381d00720c */ /* 0x000fd60003fc4070 */
[--C-:B------:R-:W-:Y:S02]  /*6460*/  @!P5 IMAD.IADD R54, R54, 0x1, -R29.reuse ;  /* 0x000000013636d824 */ /* 0x100fe400078e0a1d */
[----:B------:R-:W-:Y:S01]  /*6470*/  @!P6 IMAD.IADD R56, R56, 0x1, -R29 ;  /* 0x000000013838e824 */ /* 0x000fe200078e0a1d */
[----:B------:R-:W-:-:S13]  /*6480*/  ISETP.GE.AND P6, PT, R31, RZ, PT ;  /* 0x000000ff1f00720c */ /* 0x000fda0003fc6270 */
[----:B------:R-:W-:Y:S01]  /*6490*/  @!P6 IMAD.MOV R37, RZ, RZ, -R37 ;  /* 0x000000ffff25e224 */ /* 0x000fe200078e0a25 */
[----:B---3--:R-:W-:Y:S04]  /*64a0*/  STL [R1+0x7bc], R89 ;  /* 0x0007bc5901007387 */ /* 0x008fe80000100800 */
[----:B------:R3:W-:Y:S04]  /*64b0*/  STL [R1+0x130], R27 ;  /* 0x0001301b01007387 */ /* 0x0007e80000100800 */
[----:B------:R4:W-:Y:S01]  /*64c0*/  STL [R1+0x12c], R28 ;  /* 0x00012c1c01007387 */ /* 0x0009e20000100800 */
[----:B---3--:R-:W-:-:S04]  /*64d0*/  IADD3 R27, P3, PT, R8, UR4, RZ ;  /* 0x00000004081b7c10 */ /* 0x008fc8000ff7e0ff */
[----:B----4-:R-:W-:Y:S02]  /*64e0*/  IADD3.X R28, PT, PT, R9, UR15, RZ, P3, !PT ;  /* 0x0000000f091c7c10 */ /* 0x010fe40009ffe4ff */
[----:B------:R-:W-:Y:S01]  /*64f0*/  ISETP.GT.U32.AND P3, PT, R29, R32, PT ;  /* 0x000000201d00720c */ /* 0x000fe20003f64070 */
[----:B0-----:R-:W-:Y:S02]  /*6500*/  @!P1 IMAD.MOV.U32 R66, RZ, RZ, R27 ;  /* 0x000000ffff429224 */ /* 0x001fe400078e001b */
[----:B------:R-:W-:-:S05]  /*6510*/  @!P1 IMAD.MOV.U32 R67, RZ, RZ, R28 ;  /* 0x000000ffff439224 */ /* 0x000fca00078e001c */
[----:B------:R0:W3:Y:S01]  /*6520*/  @!P1 LDG.E.U8 R91, desc[UR22][R66.64] ;  /* 0x00000016425b9981 */ /* 0x0000e2000c1e1100 */
[----:B------:R-:W-:-:S03]  /*6530*/  ISETP.GT.U32.AND P1, PT, R29, R55, PT ;  /* 0x000000371d00720c */ /* 0x000fc60003f24070 */
[----:B--2---:R-:W-:Y:S01]  /*6540*/  STL [R1+0x7c0], R84 ;  /* 0x0007c05401007387 */ /* 0x004fe20000100800 */
[----:B------:R-:W-:-:S03]  /*6550*/  @!P3 IMAD.IADD R32, R32, 0x1, -R29 ;  /* 0x000000012020b824 */ /* 0x000fc600078e0a1d */
[----:B------:R2:W-:Y:S04]  /*6560*/  STL [R1+0x138], R27 ;  /* 0x0001381b01007387 */ /* 0x0005e80000100800 */
[----:B------:R4:W-:Y:S01]  /*6570*/  STL [R1+0x134], R28 ;  /* 0x0001341c01007387 */ /* 0x0009e20000100800 */
[----:B--2---:R-:W-:-:S04]  /*6580*/  IADD3 R27, P3, PT, R4, UR5, RZ ;  /* 0x00000005041b7c10 */ /* 0x004fc8000ff7e0ff */
[----:B----4-:R-:W-:Y:S01]  /*6590*/  IADD3.X R28, PT, PT, R5, UR16, RZ, P3, !PT ;  /* 0x00000010051c7c10 */ /* 0x010fe20009ffe4ff */
[----:B------:R2:W-:Y:S01]  /*65a0*/  STL [R1+0x438], R27 ;  /* 0x0004381b01007387 */ /* 0x0005e20000100800 */
[----:B0-----:R-:W-:-:S03]  /*65b0*/  @!P2 IMAD.MOV.U32 R66, RZ, RZ, R27 ;  /* 0x000000ffff42a224 */ /* 0x001fc600078e001b */
[----:B------:R-:W-:Y:S01]  /*65c0*/  @!P2 IMAD.MOV.U32 R67, RZ, RZ, R28 ;  /* 0x000000ffff43a224 */ /* 0x000fe200078e001c */
[----:B------:R0:W-:Y:S01]  /*65d0*/  STL [R1+0x434], R28 ;  /* 0x0004341c01007387 */ /* 0x0001e20000100800 */
[----:B------:R-:W-:Y:S01]  /*65e0*/  @!P1 IMAD.IADD R55, R55, 0x1, -R29 ;  /* 0x0000000137379824 */ /* 0x000fe200078e0a1d */
[----:B--2---:R-:W-:Y:S02]  /*65f0*/  IADD3 R27, P5, PT, R6, UR5, RZ ;  /* 0x00000005061b7c10 */ /* 0x004fe4000ffbe0ff */
[----:B------:R2:W4:Y:S01]  /*6600*/  @!P2 LDG.E.U8 R85, desc[UR22][R66.64] ;  /* 0x000000164255a981 */ /* 0x000522000c1e1100 */
[----:B------:R-:W-:Y:S02]  /*6610*/  ISETP.GT.U32.AND P1, PT, R29, R53, PT ;  /* 0x000000351d00720c */ /* 0x000fe40003f24070 */
[----:B0-----:R-:W-:Y:S01]  /*6620*/  IADD3.X R28, PT, PT, R7, UR16, RZ, P5, !PT ;  /* 0x00000010071c7c10 */ /* 0x001fe2000affe4ff */
[----:B------:R0:W-:Y:S01]  /*6630*/  STL [R1+0x418], R27 ;  /* 0x0004181b01007387 */ /* 0x0001e20000100800 */
[----:B--2---:R-:W-:-:S03]  /*6640*/  @!P2 IMAD.MOV.U32 R66, RZ, RZ, R27 ;  /* 0x000000ffff42a224 */ /* 0x004fc600078e001b */
[----:B------:R2:W-:Y:S01]  /*6650*/  STL [R1+0x38c], R28 ;  /* 0x00038c1c01007387 */ /* 0x0005e20000100800 */
[----:B------:R-:W-:Y:S01]  /*6660*/  @!P2 IMAD.MOV.U32 R67, RZ, RZ, R28 ;  /* 0x000000ffff43a224 */ /* 0x000fe200078e001c */
[----:B0-----:R-:W-:-:S04]  /*6670*/  IADD3 R27, P5, PT, R8, UR5, RZ ;  /* 0x00000005081b7c10 */ /* 0x001fc8000ffbe0ff */
[----:B------:R0:W3:Y:S01]  /*6680*/  @!P2 LDG.E.U8 R88, desc[UR22][R66.64] ;  /* 0x000000164258a981 */ /* 0x0000e2000c1e1100 */
[----:B--2---:R-:W-:Y:S01]  /*6690*/  IADD3.X R28, PT, PT, R9, UR16, RZ, P5, !PT ;  /* 0x00000010091c7c10 */ /* 0x004fe2000affe4ff */
[----:B------:R-:W-:Y:S01]  /*66a0*/  @!P1 IMAD.IADD R53, R53, 0x1, -R29 ;  /* 0x0000000135359824 */ /* 0x000fe200078e0a1d */
[----:B------:R-:W-:Y:S01]  /*66b0*/  ISETP.GE.AND P3, PT, R68, RZ, PT ;  /* 0x000000ff4400720c */ /* 0x000fe20003f66270 */
[----:B------:R-:W-:Y:S01]  /*66c0*/  UIMAD UR4, UR6, 0x15, URZ ;  /* 0x00000015060478a4 */ /* 0x000fe2000f8e02ff */
[----:B------:R2:W-:Y:S01]  /*66d0*/  STL [R1+0x394], R27 ;  /* 0x0003941b01007387 */ /* 0x0005e20000100800 */
[----:B------:R-:W-:Y:S01]  /*66e0*/  USHF.R.S32.HI UR15, URZ, 0x1f, UR14 ;  /* 0x0000001fff0f7899 */ /* 0x000fe2000801140e */
[----:B0-----:R-:W-:Y:S01]  /*66f0*/  @!P2 IMAD.MOV.U32 R66, RZ, RZ, R27 ;  /* 0x000000ffff42a224 */ /* 0x001fe200078e001b */
[----:B------:R-:W0:Y:S01]  /*6700*/  LDCU UR16, c[0x0][0x3b0] ;  /* 0x00007600ff1077ac */ /* 0x000e220008000800 */
[----:B------:R-:W-:Y:S01]  /*6710*/  @!P2 IMAD.MOV.U32 R67, RZ, RZ, R28 ;  /* 0x000000ffff43a224 */ /* 0x000fe200078e001c */
[----:B------:R-:W-:-:S02]  /*6720*/  ISETP.GE.AND P1, PT, R69, RZ, PT ;  /* 0x000000ff4500720c */ /* 0x000fc40003f26270 */
[----:B------:R-:W-:Y:S02]  /*6730*/  ISETP.GE.AND P5, PT, R70, RZ, PT ;  /* 0x000000ff4600720c */ /* 0x000fe40003fa6270 */
[----:B------:R0:W3:Y:S01]  /*6740*/  @!P2 LDG.E.U8 R81, desc[UR22][R66.64] ;  /* 0x000000164251a981 */ /* 0x0000e2000c1e1100 */
[----:B------:R-:W-:Y:S02]  /*6750*/  ISETP.GE.AND P2, PT, R72, RZ, PT ;  /* 0x000000ff4800720c */ /* 0x000fe40003f46270 */
[----:B------:R-:W-:Y:S01]  /*6760*/  SHF.R.U32.HI R29, RZ, 0xa, R30 ;  /* 0x0000000aff1d7819 */ /* 0x000fe2000001161e */
[----:B------:R-:W-:Y:S01]  /*6770*/  @!P3 IMAD.MOV R36, RZ, RZ, -R36 ;  /* 0x000000ffff24b224 */ /* 0x000fe200078e0a24 */
[----:B------:R-:W-:-:S04]  /*6780*/  ISETP.GE.AND P3, PT, R71, RZ, PT ;  /* 0x000000ff4700720c */ /* 0x000fc80003f66270 */
[----:B------:R-:W-:Y:S01]  /*6790*/  @!P1 IMAD.MOV R35, RZ, RZ, -R35 ;  /* 0x000000ffff239224 */ /* 0x000fe200078e0a23 */
[----:B------:R-:W-:Y:S01]  /*67a0*/  LOP3.LUT P1, RZ, R29, 0x1, RZ, 0xc0, !PT ;  /* 0x000000011dff7812 */ /* 0x000fe2000782c0ff */
[----:B------:R-:W-:Y:S01]  /*67b0*/  @!P5 IMAD.MOV R34, RZ, RZ, -R34 ;  /* 0x000000ffff22d224 */ /* 0x000fe200078e0a22 */
[----:B------:R-:W-:Y:S02]  /*67c0*/  ISETP.GE.AND P5, PT, R73, RZ, PT ;  /* 0x000000ff4900720c */ /* 0x000fe40003fa6270 */
[----:B------:R-:W-:Y:S01]  /*67d0*/  @!P2 IMAD.MOV R40, RZ, RZ, -R40 ;  /* 0x000000ffff28a224 */ /* 0x000fe200078e0a28 */
[----:B------:R-:W-:Y:S01]  /*67e0*/  ISETP.GE.AND P2, PT, R74, RZ, PT ;  /* 0x000000ff4a00720c */ /* 0x000fe20003f46270 */
[----:B------:R-:W-:Y:S02]  /*67f0*/  USHF.R.S32.HI UR5, URZ, 0x1f, UR4 ;  /* 0x0000001fff057899 */ /* 0x000fe40008011404 */
[----:B--2---:R-:W-:Y:S01]  /*6800*/  IADD3 R27, P6, PT, R2, UR4, RZ ;  /* 0x00000004021b7c10 */ /* 0x004fe2000ffde0ff */
[----:B------:R2:W-:Y:S01]  /*6810*/  STL [R1+0x390], R28 ;  /* 0x0003901c01007387 */ /* 0x0005e20000100800 */
[----:B------:R-:W-:Y:S01]  /*6820*/  @!P3 IMAD.MOV R39, RZ, RZ, -R39 ;  /* 0x000000ffff27b224 */ /* 0x000fe200078e0a27 */
[----:B------:R-:W-:-:S02]  /*6830*/  ISETP.GE.AND P3, PT, R76, RZ, PT ;  /* 0x000000ff4c00720c */ /* 0x000fc40003f66270 */
[----:B------:R1:W-:Y:S01]  /*6840*/  STL [R1+0x3bc], R27 ;  /* 0x0003bc1b01007387 */ /* 0x0003e20000100800 */
[----:B0-----:R-:W-:Y:S01]  /*6850*/  @P1 IMAD.MOV.U32 R66, RZ, RZ, R27 ;  /* 0x000000ffff421224 */ /* 0x001fe200078e001b */
[----:B--2---:R-:W-:Y:S02]  /*6860*/  IADD3.X R28, PT, PT, R3, UR5, RZ, P6, !PT ;  /* 0x00000005031c7c10 */ /* 0x004fe4000b7fe4ff */
[----:B------:R-:W-:Y:S01]  /*6870*/  ISETP.GE.AND P6, PT, R77, RZ, PT ;  /* 0x000000ff4d00720c */ /* 0x000fe20003fc6270 */
[----:B------:R-:W-:Y:S01]  /*6880*/  @!P5 IMAD.MOV R38, RZ, RZ, -R38 ;  /* 0x000000ffff26d224 */ /* 0x000fe200078e0a26 */
[----:B-1----:R-:W-:Y:S01]  /*6890*/  IADD3 R27, P5, PT, R4, UR4, RZ ;  /* 0x00000004041b7c10 */ /* 0x002fe2000ffbe0ff */
[----:B------:R-:W-:Y:S01]  /*68a0*/  @!P2 IMAD.MOV R43, RZ, RZ, -R43 ;  /* 0x000000ffff2ba224 */ /* 0x000fe200078e0a2b */
[----:B------:R-:W-:Y:S01]  /*68b0*/  ISETP.GE.AND P2, PT, R86, RZ, PT ;  /* 0x000000ff5600720c */ /* 0x000fe20003f46270 */
[----:B------:R0:W-:Y:S01]  /*68c0*/  STL [R1+0x3b8], R28 ;  /* 0x0003b81c01007387 */ /* 0x0001e20000100800 */
[----:B------:R-:W-:-:S03]  /*68d0*/  @P1 IMAD.MOV.U32 R67, RZ, RZ, R28 ;  /* 0x000000ffff431224 */ /* 0x000fc600078e001c */
[----:B------:R1:W-:Y:S04]  /*68e0*/  STL [R1+0x3c4], R27 ;  /* 0x0003c41b01007387 */ /* 0x0003e80000100800 */
[----:B------:R2:W3:Y:S01]  /*68f0*/  @P1 LDG.E.U8 R75, desc[UR22][R66.64] ;  /* 0x00000016424b1981 */ /* 0x0004e2000c1e1100 */
[----:B0-----:R-:W-:Y:S02]  /*6900*/  IADD3.X R28, PT, PT, R5, UR5, RZ, P5, !PT ;  /* 0x00000005051c7c10 */ /* 0x001fe4000affe4ff */
[----:B------:R-:W-:Y:S01]  /*6910*/  ISETP.GE.AND P5, PT, R79, RZ, PT ;  /* 0x000000ff4f00720c */ /* 0x000fe20003fa6270 */
[----:B------:R-:W-:Y:S01]  /*6920*/  @!P6 IMAD.MOV R42, RZ, RZ, -R42 ;  /* 0x000000ffff2ae224 */ /* 0x000fe200078e0a2a */
[----:B------:R-:W-:Y:S01]  /*6930*/  PRMT R74, RZ, 0x7610, R74 ;  /* 0x00007610ff4a7816 */ /* 0x000fe2000000004a */
[----:B--2---:R-:W-:Y:S01]  /*6940*/  @P1 IMAD.MOV.U32 R66, RZ, RZ, R27 ;  /* 0x000000ffff421224 */ /* 0x004fe200078e001b */
[----:B-1----:R-:W-:Y:S01]  /*6950*/  IADD3 R27, P6, PT, R6, UR4, RZ ;  /* 0x00000004061b7c10 */ /* 0x002fe2000ffde0ff */
[----:B------:R0:W-:Y:S01]  /*6960*/  STL [R1+0x3c0], R28 ;  /* 0x0003c01c01007387 */ /* 0x0001e20000100800 */
[----:B------:R-:W-:-:S02]  /*6970*/  @P1 IMAD.MOV.U32 R67, RZ, RZ, R28 ;  /* 0x000000ffff431224 */ /* 0x000fc400078e001c */
[----:B------:R-:W-:Y:S01]  /*6980*/  @!P3 IMAD.MOV R41, RZ, RZ, -R41 ;  /* 0x000000ffff29b224 */ /* 0x000fe200078e0a29 */
[----:B------:R-:W-:Y:S01]  /*6990*/  ISETP.GE.AND P3, PT, R80, RZ, PT ;  /* 0x000000ff5000720c */ /* 0x000fe20003f66270 */
[----:B------:R-:W-:Y:S01]  /*69a0*/  @!P2 IMAD.MOV R44, RZ, RZ, -R44 ;  /* 0x000000ffff2ca224 */ /* 0x000fe200078e0a2c */
[----:B------:R1:W2:Y:S01]  /*69b0*/  @P1 LDG.E.U8 R74, desc[UR22][R66.64] ;  /* 0x00000016424a1981 */ /* 0x0002a2000c1e1100 */
[----:B0-----:R-:W-:Y:S02]  /*69c0*/  IADD3.X R28, PT, PT, R7, UR5, RZ, P6, !PT ;  /* 0x00000005071c7c10 */ /* 0x001fe4000b7fe4ff */
[----:B------:R-:W-:Y:S02]  /*69d0*/  ISETP.GE.AND P6, PT, R24, RZ, PT ;  /* 0x000000ff1800720c */ /* 0x000fe40003fc6270 */
[----:B------:R-:W-:Y:S01]  /*69e0*/  IADD3 R24, P2, PT, R8, UR4, RZ ;  /* 0x0000000408187c10 */ /* 0x000fe2000ff5e0ff */
[----:B------:R-:W-:Y:S01]  /*69f0*/  @!P5 IMAD.MOV R45, RZ, RZ, -R45 ;  /* 0x000000ffff2dd224 */ /* 0x000fe200078e0a2d */
[----:B------:R-:W-:Y:S01]  /*6a00*/  PRMT R73, RZ, 0x7610, R73 ;  /* 0x00007610ff497816 */ /* 0x000fe20000000049 */
[----:B-1----:R-:W-:Y:S01]  /*6a10*/  @P1 IMAD.MOV.U32 R66, RZ, RZ, R27 ;  /* 0x000000ffff421224 */ /* 0x002fe200078e001b */
[----:B------:R-:W-:Y:S01]  /*6a20*/  ISETP.GE.AND P5, PT, R25, RZ, PT ;  /* 0x000000ff1900720c */ /* 0x000fe20003fa6270 */
[----:B------:R-:W-:Y:S01]  /*6a30*/  @P1 IMAD.MOV.U32 R67, RZ, RZ, R28 ;  /* 0x000000ffff431224 */ /* 0x000fe200078e001c */
[----:B------:R-:W-:-:S02]  /*6a40*/  IADD3.X R25, PT, PT, R9, UR5, RZ, P2, !PT ;  /* 0x0000000509197c10 */ /* 0x000fc400097fe4ff */
[----:B------:R-:W-:Y:S02]  /*6a50*/  PRMT R72, RZ, 0x7610, R72 ;  /* 0x00007610ff487816 */ /* 0x000fe40000000048 */
[----:B------:R0:W2:Y:S01]  /*6a60*/  @P1 LDG.E.U8 R73, desc[UR22][R66.64] ;  /* 0x0000001642491981 */ /* 0x0000a2000c1e1100 */
[----:B------:R-:W-:Y:S01]  /*6a70*/  @!P3 IMAD.MOV R52, RZ, RZ, -R52 ;  /* 0x000000ffff34b224 */ /* 0x000fe200078e0a34 */
[----:B------:R-:W-:Y:S02]  /*6a80*/  ISETP.GE.AND P3, PT, R22, RZ, PT ;  /* 0x000000ff1600720c */ /* 0x000fe40003f66270 */
[----:B------:R-:W-:Y:S01]  /*6a90*/  ISETP.GE.AND P2, PT, R26, RZ, PT ;  /* 0x000000ff1a00720c */ /* 0x000fe20003f46270 */
[----:B0-----:R-:W-:Y:S02]  /*6aa0*/  @P1 IMAD.MOV.U32 R66, RZ, RZ, R24 ;  /* 0x000000ffff421224 */ /* 0x001fe400078e0018 */
[----:B------:R-:W-:-:S05]  /*6ab0*/  @P1 IMAD.MOV.U32 R67, RZ, RZ, R25 ;  /* 0x000000ffff431224 */ /* 0x000fca00078e0019 */
[----:B------:R0:W2:Y:S01]  /*6ac0*/  @P1 LDG.E.U8 R72, desc[UR22][R66.64] ;  /* 0x0000001642481981 */ /* 0x0000a2000c1e1100 */
[----:B------:R-:W-:Y:S02]  /*6ad0*/  ISETP.GE.AND P1, PT, R23, RZ, PT ;  /* 0x000000ff1700720c */ /* 0x000fe40003f26270 */
[----:B------:R-:W-:Y:S01]  /*6ae0*/  @!P3 IMAD.MOV R58, RZ, RZ, -R58 ;  /* 0x000000ffff3ab224 */ /* 0x000fe200078e0a3a */
[----:B------:R-:W-:Y:S01]  /*6af0*/  ISETP.GE.AND P3, PT, R20, RZ, PT ;  /* 0x000000ff1400720c */ /* 0x000fe20003f66270 */
[----:B------:R-:W-:Y:S01]  /*6b00*/  @!P2 IMAD.MOV R46, RZ, RZ, -R46 ;  /* 0x000000ffff2ea224 */ /* 0x000fe200078e0a2e */
[----:B------:R-:W-:Y:S01]  /*6b10*/  ISETP.GE.AND P2, PT, R21, RZ, PT ;  /* 0x000000ff1500720c */ /* 0x000fe20003f46270 */
[----:B------:R-:W-:-:S07]  /*6b20*/  UIMAD UR4, UR6, 0x1d, URZ ;  /* 0x0000001d060478a4 */ /* 0x000fce000f8e02ff */
[----:B------:R-:W-:Y:S01]  /*6b30*/  @!P1 IMAD.MOV R59, RZ, RZ, -R59 ;  /* 0x000000ffff3b9224 */ /* 0x000fe200078e0a3b */
[----:B------:R-:W-:Y:S01]  /*6b40*/  ISETP.GE.AND P1, PT, R19, RZ, PT ;  /* 0x000000ff1300720c */ /* 0x000fe20003f26270 */
[----:B------:R-:W-:Y:S01]  /*6b50*/  USHF.R.S32.HI UR5, URZ, 0x1f, UR4 ;  /* 0x0000001fff057899 */ /* 0x000fe20008011404 */
[----:B------:R-:W-:Y:S01]  /*6b60*/  @!P6 IMAD.MOV R47, RZ, RZ, -R47 ;  /* 0x000000ffff2fe224 */ /* 0x000fe200078e0a2f */
[----:B------:R-:W-:Y:S01]  /*6b70*/  IADD3 R21, P6, PT, R2, UR4, RZ ;  /* 0x0000000402157c10 */ /* 0x000fe2000ffde0ff */
[----:B------:R-:W-:Y:S01]  /*6b80*/  @!P3 IMAD.MOV R61, RZ, RZ, -R61 ;  /* 0x000000ffff3db224 */ /* 0x000fe200078e0a3d */
[----:B------:R-:W-:Y:S01]  /*6b90*/  ISETP.GE.AND P3, PT, R16, RZ, PT ;  /* 0x000000ff1000720c */ /* 0x000fe20003f66270 */
[----:B------:R-:W-:Y:S01]  /*6ba0*/  @!P2 IMAD.MOV R57, RZ, RZ, -R57 ;  /* 0x000000ffff39a224 */ /* 0x000fe200078e0a39 */
[----:B------:R-:W-:Y:S02]  /*6bb0*/  IADD3.X R22, PT, PT, R3, UR5, RZ, P6, !PT ;  /* 0x0000000503167c10 */ /* 0x000fe4000b7fe4ff */
[----:B------:R-:W-:-:S02]  /*6bc0*/  ISETP.GE.AND P2, PT, R18, RZ, PT ;  /* 0x000000ff1200720c */ /* 0x000fc40003f46270 */
[----:B------:R-:W-:Y:S02]  /*6bd0*/  IADD3 R18, P6, PT, R4, UR4, RZ ;  /* 0x0000000404127c10 */ /* 0x000fe4000ffde0ff */
[----:B------:R-:W-:Y:S01]  /*6be0*/  @!P1 IMAD.MOV R62, RZ, RZ, -R62 ;  /* 0x000000ffff3e9224 */ /* 0x000fe200078e0a3e */
[----:B------:R-:W-:Y:S02]  /*6bf0*/  ISETP.GE.AND P1, PT, R17, RZ, PT ;  /* 0x000000ff1100720c */ /* 0x000fe40003f26270 */
[----:B------:R-:W-:Y:S02]  /*6c00*/  IADD3.X R19, PT, PT, R5, UR5, RZ, P6, !PT ;  /* 0x0000000505137c10 */ /* 0x000fe4000b7fe4ff */
[----:B------:R-:W-:Y:S01]  /*6c10*/  IADD3 R16, P6, PT, R6, UR4, RZ ;  /* 0x0000000406107c10 */ /* 0x000fe2000ffde0ff */
[----:B------:R-:W-:-:S03]  /*6c20*/  @!P3 IMAD.MOV R63, RZ, RZ, -R63 ;  /* 0x000000ffff3fb224 */ /* 0x000fc600078e0a3f */
[----:B------:R-:W-:Y:S02]  /*6c30*/  IADD3.X R17, PT, PT, R7, UR5, RZ, P6, !PT ;  /* 0x0000000507117c10 */ /* 0x000fe4000b7fe4ff */
[----:B------:R-:W-:Y:S02]  /*6c40*/  ISETP.GE.AND P6, PT, R13, RZ, PT ;  /* 0x000000ff0d00720c */ /* 0x000fe40003fc6270 */
[----:B------:R-:W-:Y:S01]  /*6c50*/  IADD3 R13, P3, PT, R8, UR4, RZ ;  /* 0x00000004080d7c10 */ /* 0x000fe2000ff7e0ff */
[----:B------:R-:W-:Y:S01]  /*6c60*/  @!P1 IMAD.MOV R64, RZ, RZ, -R64 ;  /* 0x000000ffff409224 */ /* 0x000fe200078e0a40 */
[----:B------:R-:W-:Y:S02]  /*6c70*/  ISETP.GE.AND P1, PT, R14, RZ, PT ;  /* 0x000000ff0e00720c */ /* 0x000fe40003f26270 */
[----:B------:R-:W-:Y:S02]  /*6c80*/  IADD3.X R14, PT, PT, R9, UR5, RZ, P3, !PT ;  /* 0x00000005090e7c10 */ /* 0x000fe40009ffe4ff */
[----:B------:R-:W-:Y:S01]  /*6c90*/  ISETP.GE.AND P3, PT, R15, RZ, PT ;  /* 0x000000ff0f00720c */ /* 0x000fe20003f66270 */
[----:B------:R-:W-:Y:S04]  /*6ca0*/  STL [R1+0x3cc], R27 ;  /* 0x0003cc1b01007387 */ /* 0x000fe80000100800 */
[----:B------:R-:W-:Y:S01]  /*6cb0*/  STL [R1+0x3c8], R28 ;  /* 0x0003c81c01007387 */ /* 0x000fe20000100800 */
[----:B------:R-:W-:-:S03]  /*6cc0*/  @!P6 IMAD.MOV R49, RZ, RZ, -R49 ;  /* 0x000000ffff31e224 */ /* 0x000fc600078e0a31 */
[----:B------:R-:W-:Y:S01]  /*6cd0*/  STL [R1+0x3d4], R24 ;  /* 0x0003d41801007387 */ /* 0x000fe20000100800 */
[----:B------:R-:W-:-:S03]  /*6ce0*/  @!P1 IMAD.MOV R50, RZ, RZ, -R50 ;  /* 0x000000ffff329224 */ /* 0x000fc600078e0a32 */
[----:B------:R-:W-:Y:S01]  /*6cf0*/  @!P3 IMAD.MOV R32, RZ, RZ, -R32 ;  /* 0x000000ffff20b224 */ /* 0x000fe200078e0a20 */
[----:B------:R1:W-:Y:S01]  /*6d00*/  STL [R1+0x3d0], R25 ;  /* 0x0003d01901007387 */ /* 0x0003e20000100800 */
[----:B------:R-:W-:Y:S02]  /*6d10*/  ISETP.GE.AND P3, PT, R10, RZ, PT ;  /* 0x000000ff0a00720c */ /* 0x000fe40003f66270 */
[----:B------:R-:W-:Y:S01]  /*6d20*/  IADD3 R10, P6, PT, R2, UR14, RZ ;  /* 0x0000000e020a7c10 */ /* 0x000fe2000ffde0ff */
[----:B------:R-:W-:Y:S01]  /*6d30*/  STL [R1+0x3fc], R21 ;  /* 0x0003fc1501007387 */ /* 0x000fe20000100800 */
[----:B------:R-:W-:-:S03]  /*6d40*/  ISETP.GE.AND P1, PT, R11, RZ, PT ;  /* 0x000000ff0b00720c */ /* 0x000fc60003f26270 */
[----:B------:R-:W-:Y:S01]  /*6d50*/  STL [R1+0x3f8], R22 ;  /* 0x0003f81601007387 */ /* 0x000fe20000100800 */
[----:B------:R-:W-:-:S03]  /*6d60*/  IADD3.X R11, PT, PT, R3, UR15, RZ, P6, !PT ;  /* 0x0000000f030b7c10 */ /* 0x000fc6000b7fe4ff */
[----:B------:R-:W-:Y:S04]  /*6d70*/  STL [R1+0x404], R18 ;  /* 0x0004041201007387 */ /* 0x000fe80000100800 */
[----:B------:R-:W-:Y:S04]  /*6d80*/  STL [R1+0x400], R19 ;  /* 0x0004001301007387 */ /* 0x000fe80000100800 */
[----:B------:R-:W-:Y:S04]  /*6d90*/  STL [R1+0x40c], R16 ;  /* 0x00040c1001007387 */ /* 0x000fe80000100800 */
[----:B------:R0:W-:Y:S04]  /*6da0*/  STL [R1+0x408], R17 ;  /* 0x0004081101007387 */ /* 0x0001e80000100800 */
[----:B------:R-:W-:Y:S04]  /*6db0*/  STL [R1+0x414], R13 ;  /* 0x0004140d01007387 */ /* 0x000fe80000100800 */
[----:B------:R0:W-:Y:S04]  /*6dc0*/  STL [R1+0x410], R14 ;  /* 0x0004100e01007387 */ /* 0x0001e80000100800 */
[----:B------:R-:W-:Y:S04]  /*6dd0*/  STL [R1+0x140], R10 ;  /* 0x0001400a01007387 */ /* 0x000fe80000100800 */
[----:B------:R0:W-:Y:S04]  /*6de0*/  STL [R1+0x13c], R11 ;  /* 0x00013c0b01007387 */ /* 0x0001e80000100800 */
[----:B------:R-:W2:Y:S01]  /*6df0*/  LDL.LU R87, [R1+0x144] ;  /* 0x0001440001577983 */ /* 0x000ea20000300800 */
[----:B------:R-:W-:Y:S01]  /*6e00*/  @!P1 IMAD.MOV R55, RZ, RZ, -R55 ;  /* 0x000000ffff379224 */ /* 0x000fe200078e0a37 */
[----:B------:R-:W-:-:S02]  /*6e10*/  ISETP.NE.AND P1, PT, R33, RZ, PT ;  /* 0x000000ff2100720c */ /* 0x000fc40003f25270 */
[----:B------:R-:W-:Y:S01]  /*6e20*/  LOP3.LUT R33, RZ, R33, RZ, 0x33, !PT ;  /* 0x00000021ff217212 */ /* 0x000fe200078e33ff */
[----:B------:R-:W3:Y:S04]  /*6e30*/  LDL.LU R90, [R1+0x150] ;  /* 0x00015000015a7983 */ /* 0x000ee80000300800 */
[----:B------:R-:W3:Y:S01]  /*6e40*/  LDL.LU R93, [R1+0x14c] ;  /* 0x00014c00015d7983 */ /* 0x000ee20000300800 */
[----:B------:R-:W-:-:S03]  /*6e50*/  SEL R76, R33, R39, !P1 ;  /* 0x00000027214c7207 */ /* 0x000fc60004800000 */
[----:B------:R-:W3:Y:S01]  /*6e60*/  LDL.LU R84, [R1+0x158] ;  /* 0x0001580001547983 */ /* 0x000ee20000300800 */
[----:B-1----:R-:W-:-:S03]  /*6e70*/  SEL R25, R33, R52, !P1 ;  /* 0x0000003421197207 */ /* 0x002fc60004800000 */
[----:B------:R-:W3:Y:S04]  /*6e80*/  LDL.LU R89, [R1+0x154] ;  /* 0x0001540001597983 */ /* 0x000ee80000300800 */
[----:B------:R-:W3:Y:S04]  /*6e90*/  LDL.LU R39, [R1+0x220] ;  /* 0x0002200001277983 */ /* 0x000ee80000300800 */
[----:B------:R-:W3:Y:S01]  /*6ea0*/  LDL.LU R52, [R1+0x228] ;  /* 0x0002280001347983 */ /* 0x000ee20000300800 */
[----:B------:R-:W-:Y:S01]  /*6eb0*/  @!P2 IMAD.MOV R60, RZ, RZ, -R60 ;  /* 0x000000ffff3ca224 */ /* 0x000fe200078e0a3c */
[----:B------:R-:W-:-:S02]  /*6ec0*/  SHF.R.U32.HI R29, RZ, 0x2, R30 ;  /* 0x00000002ff1d7819 */ /* 0x000fc4000001161e */
[----:B------:R-:W-:Y:S01]  /*6ed0*/  ISETP.GE.AND P2, PT, R92, RZ, PT ;  /* 0x000000ff5c00720c */ /* 0x000fe20003f46270 */
[----:B------:R-:W-:Y:S01]  /*6ee0*/  @!P5 IMAD.MOV R48, RZ, RZ, -R48 ;  /* 0x000000ffff30d224 */ /* 0x000fe200078e0a30 */
[----:B------:R-:W-:Y:S02]  /*6ef0*/  LOP3.LUT P5, RZ, R29, 0x1, RZ, 0xc0, !PT ;  /* 0x000000011dff7812 */ /* 0x000fe400078ac0ff */
[----:B------:R-:W-:-:S09]  /*6f00*/  PRMT R71, RZ, 0x7610, R71 ;  /* 0x00007610ff477816 */ /* 0x000fd20000000047 */
[----:B------:R-:W-:Y:S01]  /*6f10*/  @!P2 IMAD.MOV R51, RZ, RZ, -R51 ;  /* 0x000000ffff33a224 */ /* 0x000fe200078e0a33 */
[----:B------:R-:W-:Y:S01]  /*6f20*/  ISETP.GE.AND P2, PT, R12, RZ, PT ;  /* 0x000000ff0c00720c */ /* 0x000fe20003f46270 */
[----:B0-----:R-:W-:Y:S02]  /*6f30*/  @P5 IMAD.MOV.U32 R66, RZ, RZ, R21 ;  /* 0x000000ffff425224 */ /* 0x001fe400078e0015 */
[----:B------:R-:W-:Y:S01]  /*6f40*/  @P5 IMAD.MOV.U32 R67, RZ, RZ, R22 ;  /* 0x000000ffff435224 */ /* 0x000fe200078e0016 */
[----:B------:R-:W-:-:S04]  /*6f50*/  PRMT R70, RZ, 0x7610, R70 ;  /* 0x00007610ff467816 */ /* 0x000fc80000000046 */
[----:B------:R0:W4:Y:S01]  /*6f60*/  @P5 LDG.E.U8 R71, desc[UR22][R66.64] ;  /* 0x0000001642475981 */ /* 0x000122000c1e1100 */
[----:B------:R-:W-:-:S04]  /*6f70*/  PRMT R69, RZ, 0x7610, R69 ;  /* 0x00007610ff457816 */ /* 0x000fc80000000045 */
[----:B------:R-:W-:Y:S02]  /*6f80*/  @!P2 IMAD.MOV R56, RZ, RZ, -R56 ;  /* 0x000000ffff38a224 */ /* 0x000fe400078e0a38 */
[----:B0-----:R-:W-:Y:S02]  /*6f90*/  @P5 IMAD.MOV.U32 R66, RZ, RZ, R18 ;  /* 0x000000ffff425224 */ /* 0x001fe400078e0012 */
[----:B------:R-:W-:Y:S01]  /*6fa0*/  @P5 IMAD.MOV.U32 R67, RZ, RZ, R19 ;  /* 0x000000ffff435224 */ /* 0x000fe200078e0013 */
[----:B------:R-:W-:Y:S02]  /*6fb0*/  ISETP.GE.AND P2, PT, R0, RZ, PT ;  /* 0x000000ff0000720c */ /* 0x000fe40003f46270 */
[----:B------:R-:W0:Y:S02]  /*6fc0*/  S2R R0, SR_TID.X ;  /* 0x0000000000007919 */ /* 0x000e240000002100 */
[----:B------:R1:W4:Y:S01]  /*6fd0*/  @P5 LDG.E.U8 R70, desc[UR22][R66.64] ;  /* 0x0000001642465981 */ /* 0x000322000c1e1100 */
[----:B------:R-:W-:Y:S01]  /*6fe0*/  PRMT R68, RZ, 0x7610, R68 ;  /* 0x00007610ff447816 */ /* 0x000fe20000000044 */
[----:B------:R-:W-:-:S02]  /*6ff0*/  VIADD R29, R83, 0xfffffff9 ;  /* 0xfffffff9531d7836 */ /* 0x000fc40000000000 */
[----:B-1----:R-:W-:Y:S02]  /*7000*/  @P5 IMAD.MOV.U32 R66, RZ, RZ, R16 ;  /* 0x000000ffff425224 */ /* 0x002fe400078e0010 */
[----:B------:R-:W-:-:S05]  /*7010*/  @P5 IMAD.MOV.U32 R67, RZ, RZ, R17 ;  /* 0x000000ffff435224 */ /* 0x000fca00078e0011 */
[----:B------:R1:W4:Y:S02]  /*7020*/  @P5 LDG.E.U8 R69, desc[UR22][R66.64] ;  /* 0x0000001642455981 */ /* 0x000324000c1e1100 */
[----:B-1----:R-:W-:Y:S02]  /*7030*/  @P5 IMAD.MOV.U32 R66, RZ, RZ, R13 ;  /* 0x000000ffff425224 */ /* 0x002fe400078e000d */
[----:B------:R-:W-:-:S05]  /*7040*/  @P5 IMAD.MOV.U32 R67, RZ, RZ, R14 ;  /* 0x000000ffff435224 */ /* 0x000fca00078e000e */
[----:B------:R1:W4:Y:S01]  /*7050*/  @P5 LDG.E.U8 R68, desc[UR22][R66.64] ;  /* 0x0000001642445981 */ /* 0x000322000c1e1100 */
[----:B------:R-:W-:Y:S01]  /*7060*/  ISETP.GE.U32.AND P5, PT, R29, 0x7fffffda, PT ;  /* 0x7fffffda1d00780c */ /* 0x000fe20003fa6070 */
[----:B------:R-:W-:Y:S01]  /*7070*/  @!P3 IMAD.MOV R54, RZ, RZ, -R54 ;  /* 0x000000ffff36b224 */ /* 0x000fe200078e0a36 */
[----:B------:R-:W-:-:S04]  /*7080*/  @!UP1 UIADD3 UR4, UPT, UPT, -UR12, 0x100000, URZ ;  /* 0x001000000c049890 */ /* 0x000fc8000fffe1ff */
[----:B------:R-:W-:Y:S02]  /*7090*/  @!UP1 USHF.L.U32 UR5, UR4, 0xb, URZ ;  /* 0x0000000b04059899 */ /* 0x000fe400080006ff */
[----:B------:R-:W-:Y:S01]  /*70a0*/  @!UP1 USHF.L.U32 UR4, UR4, 0x1, URZ ;  /* 0x0000000104049899 */ /* 0x000fe200080006ff */
[----:B------:R-:W-:Y:S01]  /*70b0*/  @!P2 IMAD.MOV R53, RZ, RZ, -R53 ;  /* 0x000000ffff35a224 */ /* 0x000fe200078e0a35 */
[C---:B------:R-:W-:Y:S01]  /*70c0*/  SEL R17, R33.reuse, R61, !P1 ;  /* 0x0000003d21117207 */ /* 0x040fe20004800000 */
[----:B------:R-:W4:Y:S01]  /*70d0*/  LDL.LU R29, [R1+0x1e4] ;  /* 0x0001e400011d7983 */ /* 0x000f220000300800 */
[C---:B------:R-:W-:Y:S01]  /*70e0*/  SEL R15, R33.reuse, R64, !P1 ;  /* 0x00000040210f7207 */ /* 0x040fe20004800000 */
[----:B------:R-:W0:Y:S01]  /*70f0*/  LDCU UR12, c[0x0][0x3b0] ;  /* 0x00007600ff0c77ac */ /* 0x000e220008000800 */
[----:B-1----:R-:W-:Y:S02]  /*7100*/  @!P5 IMAD.MOV.U32 R66, RZ, RZ, R10 ;  /* 0x000000ffff42d224 */ /* 0x002fe400078e000a */
[----:B------:R-:W-:Y:S01]  /*7110*/  @!P5 IMAD.MOV.U32 R67, RZ, RZ, R11 ;  /* 0x000000ffff43d224 */ /* 0x000fe200078e000b */
[----:B------:R-:W-:-:S03]  /*7120*/  SEL R92, R33, R37, !P1 ;  /* 0x00000025215c7207 */ /* 0x000fc60004800000 */
[----:B------:R1:W1:Y:S01]  /*7130*/  @!UP2 SYNCS.EXCH.64 URZ, [UR10+0xa008], UR4 ;  /* 0x00a008040affa5b2 */ /* 0x0002620008000100 */
[C---:B------:R-:W-:Y:S01]  /*7140*/  SEL R86, R33.reuse, R36, !P1 ;  /* 0x0000002421567207 */ /* 0x040fe20004800000 */
[----:B------:R-:W4:Y:S01]  /*7150*/  LDL.LU R31, [R1+0x224] ;  /* 0x00022400011f7983 */ /* 0x000f220000300800 */
[----:B------:R-:W-:-:S03]  /*7160*/  SEL R80, R33, R35, !P1 ;  /* 0x0000002321507207 */ /* 0x000fc60004800000 */
[----:B------:R0:W4:Y:S01]  /*7170*/  @!P5 LDG.E.U8 R65, desc[UR22][R66.64] ;  /* 0x000000164241d981 */ /* 0x000122000c1e1100 */
[C---:B------:R-:W-:Y:S02]  /*7180*/  SEL R79, R33.reuse, R34, !P1 ;  /* 0x00000022214f7207 */ /* 0x040fe40004800000 */
[C---:B------:R-:W-:Y:S02]  /*7190*/  SEL R77, R33.reuse, R40, !P1 ;  /* 0x00000028214d7207 */ /* 0x040fe40004800000 */
[C---:B------:R-:W-:Y:S02]  /*71a0*/  SEL R82, R33.reuse, R43, !P1 ;  /* 0x0000002b21527207 */ /* 0x040fe40004800000 */
[C---:B------:R-:W-:Y:S02]  /*71b0*/  SEL R78, R33.reuse, R42, !P1 ;  /* 0x0000002a214e7207 */ /* 0x040fe40004800000 */
[----:B0-----:R-:W-:Y:S02]  /*71c0*/  SEL R67, R33, R38, !P1 ;  /* 0x0000002621437207 */ /* 0x001fe40004800000 */
[----:B------:R-:W-:-:S02]  /*71d0*/  LOP3.LUT R38, R0, 0x7f, RZ, 0xc0, !PT ;  /* 0x0000007f00267812 */ /* 0x000fc400078ec0ff */
[C---:B------:R-:W-:Y:S02]  /*71e0*/  SEL R28, R33.reuse, R41, !P1 ;  /* 0x00000029211c7207 */ /* 0x040fe40004800000 */
[C---:B------:R-:W-:Y:S02]  /*71f0*/  SEL R27, R33.reuse, R45, !P1 ;  /* 0x0000002d211b7207 */ /* 0x040fe40004800000 */
[C---:B------:R-:W-:Y:S02]  /*7200*/  SEL R26, R33.reuse, R44, !P1 ;  /* 0x0000002c211a7207 */ /* 0x040fe40004800000 */
[C---:B------:R-:W-:Y:S02]  /*7210*/  SEL R24, R33.reuse, R48, !P1 ;  /* 0x0000003021187207 */ /* 0x040fe40004800000 */
[C---:B------:R-:W-:Y:S02]  /*7220*/  SEL R23, R33.reuse, R47, !P1 ;  /* 0x0000002f21177207 */ /* 0x040fe40004800000 */
[----:B------:R-:W-:-:S02]  /*7230*/  SEL R22, R33, R46, !P1 ;  /* 0x0000002e21167207 */ /* 0x000fc40004800000 */
        /* <DEDUP_REMOVED lines=13> */
[----:B------:R-:W-:Y:S02]  /*7310*/  SEL R0, R33, R53, !P1 ;  /* 0x0000003521007207 */ /* 0x000fe40004800000 */
[----:B------:R-:W-:Y:S02]  /*7320*/  IADD3 R32, P1, PT, R4, UR14, RZ ;  /* 0x0000000e04207c10 */ /* 0x000fe4000ff3e0ff */
[----:B------:R-:W-:Y:S02]  /*7330*/  PRMT R50, RZ, 0x7610, R50 ;  /* 0x00007610ff327816 */ /* 0x000fe40000000032 */
[----:B------:R-:W-:-:S05]  /*7340*/  IADD3.X R33, PT, PT, R5, UR15, RZ, P1, !PT ;  /* 0x0000000f05217c10 */ /* 0x000fca0008ffe4ff */
[----:B------:R0:W4:Y:S04]  /*7350*/  @!P5 LDG.E.U8 R50, desc[UR22][R32.64] ;  /* 0x000000162032d981 */ /* 0x000128000c1e1100 */
[----:B--2---:R2:W-:Y:S04]  /*7360*/  STS.U8 [R38+UR10], R87 ;  /* 0x0000005726007988 */ /* 0x0045e8000800000a */
[----:B--2---:R-:W2:Y:S04]  /*7370*/  LDL.LU R87, [R1+0x1d4] ;  /* 0x0001d40001577983 */ /* 0x004ea80000300800 */
[----:B------:R0:W-:Y:S04]  /*7380*/  STL [R1+0x148], R32 ;  /* 0x0001482001007387 */ /* 0x0001e80000100800 */
[----:B------:R1:W-:Y:S01]  /*7390*/  STL [R1+0x144], R33 ;  /* 0x0001442101007387 */ /* 0x0003e20000100800 */
[----:B0-----:R-:W-:-:S04]  /*73a0*/  IADD3 R32, P1, PT, R6, UR14, RZ ;  /* 0x0000000e06207c10 */ /* 0x001fc8000ff3e0ff */
[----:B-1----:R-:W-:Y:S01]  /*73b0*/  IADD3.X R33, PT, PT, R7, UR15, RZ, P1, !PT ;  /* 0x0000000f07217c10 */ /* 0x002fe20008ffe4ff */
[----:B------:R-:W-:Y:S04]  /*73c0*/  STL [R1+0x150], R32 ;  /* 0x0001502001007387 */ /* 0x000fe80000100800 */
[----:B---3--:R-:W-:Y:S04]  /*73d0*/  STS.U8 [R38+UR10+0x1000], R52 ;  /* 0x0010003426007988 */ /* 0x008fe8000800000a */
[----:B------:R-:W-:Y:S04]  /*73e0*/  STL [R1+0x14c], R33 ;  /* 0x00014c2101007387 */ /* 0x000fe80000100800 */
[----:B------:R0:W-:Y:S04]  /*73f0*/  STS.U8 [R38+UR10+0x2000], R90 ;  /* 0x0020005a26007988 */ /* 0x0001e8000800000a */
[----:B------:R-:W3:Y:S04]  /*7400*/  LDL.LU R63, [R1+0x21c] ;  /* 0x00021c00013f7983 */ /* 0x000ee80000300800 */
[----:B------:R1:W-:Y:S04]  /*7410*/  STS.U8 [R38+UR10+0x3000], R93 ;  /* 0x0030005d26007988 */ /* 0x0003e8000800000a */
[----:B0-----:R-:W3:Y:S04]  /*7420*/  LDL.LU R90, [R1+0x218] ;  /* 0x00021800015a7983 */ /* 0x001ee80000300800 */
[----:B-1----:R-:W3:Y:S01]  /*7430*/  LDL.LU R93, [R1+0x22c] ;  /* 0x00022c00015d7983 */ /* 0x002ee20000300800 */
[----:B------:R-:W-:-:S03]  /*7440*/  PRMT R49, RZ, 0x7610, R49 ;  /* 0x00007610ff317816 */ /* 0x000fc60000000031 */
[----:B------:R-:W-:Y:S04]  /*7450*/  STS.U8 [R38+UR10+0x400], R39 ;  /* 0x0004002726007988 */ /* 0x000fe8000800000a */
[----:B------:R0:W3:Y:S01]  /*7460*/  @!P5 LDG.E.U8 R49, desc[UR22][R32.64] ;  /* 0x000000162031d981 */ /* 0x0000e2000c1e1100 */
[----:B------:R-:W-:-:S03]  /*7470*/  UIMAD UR4, UR6, 0xe, URZ ;  /* 0x0000000e060478a4 */ /* 0x000fc6000f8e02ff */
[----:B------:R1:W-:Y:S01]  /*7480*/  STS.U8 [R38+UR10+0x1400], R84 ;  /* 0x0014005426007988 */ /* 0x0003e2000800000a */
[----:B------:R-:W-:-:S03]  /*7490*/  PRMT R48, RZ, 0x7610, R48 ;  /* 0x00007610ff307816 */ /* 0x000fc60000000030 */
[----:B------:R-:W3:Y:S01]  /*74a0*/  LDL.LU R62, [R1+0x1e0] ;  /* 0x0001e000013e7983 */ /* 0x000ee20000300800 */
[----:B0-----:R-:W-:Y:S01]  /*74b0*/  IADD3 R32, P1, PT, R8, UR14, RZ ;  /* 0x0000000e08207c10 */ /* 0x001fe2000ff3e0ff */
[----:B------:R-:W-:Y:S02]  /*74c0*/  USHF.R.S32.HI UR5, URZ, 0x1f, UR4 ;  /* 0x0000001fff057899 */ /* 0x000fe40008011404 */
[----:B------:R0:W-:Y:S01]  /*74d0*/  STS.U8 [R38+UR10+0x2400], R89 ;  /* 0x0024005926007988 */ /* 0x0001e2000800000a */
[----:B------:R-:W-:Y:S01]  /*74e0*/  PRMT R43, RZ, 0x7610, R43 ;  /* 0x00007610ff2b7816 */ /* 0x000fe2000000002b */
[----:B------:R-:W0:Y:S01]  /*74f0*/  LDCU UR14, c[0x0][0x3b0] ;  /* 0x00007600ff0e77ac */ /* 0x000e220008000800 */
[----:B------:R-:W-:Y:S01]  /*7500*/  IADD3.X R33, PT, PT, R9, UR15, RZ, P1, !PT ;  /* 0x0000000f09217c10 */ /* 0x000fe20008ffe4ff */
[----:B-1----:R-:W3:Y:S01]  /*7510*/  LDL.LU R84, [R1+0x1dc] ;  /* 0x0001dc0001547983 */ /* 0x002ee20000300800 */
[----:B------:R-:W-:Y:S01]  /*7520*/  PRMT R42, RZ, 0x7610, R42 ;  /* 0x00007610ff2a7816 */ /* 0x000fe2000000002a */
[----:B------:R-:W1:Y:S02]  /*7530*/  LDCU UR15, c[0x0][0x3b0] ;  /* 0x00007600ff0f77ac */ /* 0x000e640008000800 */
[----:B------:R-:W-:Y:S04]  /*7540*/  STL [R1+0x158], R32 ;  /* 0x0001582001007387 */ /* 0x000fe80000100800 */
[----:B------:R-:W-:Y:S04]  /*7550*/  STL [R1+0x154], R33 ;  /* 0x0001542101007387 */ /* 0x000fe80000100800 */
[----:B------:R-:W3:Y:S04]  /*7560*/  LDL.LU R52, [R1+0x1d8] ;  /* 0x0001d80001347983 */ /* 0x000ee80000300800 */
[----:B0-----:R-:W3:Y:S04]  /*7570*/  LDL.LU R89, [R1+0x230] ;  /* 0x0002300001597983 */ /* 0x001ee80000300800 */
[----:B------:R-:W3:Y:S04]  /*7580*/  LDL.LU R39, [R1+0x214] ;  /* 0x0002140001277983 */ /* 0x000ee80000300800 */
[----:B------:R0:W3:Y:S04]  /*7590*/  @!P5 LDG.E.U8 R48, desc[UR22][R32.64] ;  /* 0x000000162030d981 */ /* 0x0000e8000c1e1100 */
[----:B----4-:R4:W-:Y:S02]  /*75a0*/  STS.U8 [R38+UR10+0x3400], R29 ;  /* 0x0034001d26007988 */ /* 0x0109e4000800000a */
[----:B----4-:R-:W-:-:S02]  /*75b0*/  VIADD R29, R83, 0xfffffff1 ;  /* 0xfffffff1531d7836 */ /* 0x010fc40000000000 */
[----:B------:R4:W-:Y:S03]  /*75c0*/  STS.U8 [R38+UR10+0x800], R31 ;  /* 0x0008001f26007988 */ /* 0x0009e6000800000a */
[----:B------:R-:W-:Y:S02]  /*75d0*/  ISETP.GE.U32.AND P1, PT, R29, 0x7fffffd2, PT ;  /* 0x7fffffd21d00780c */ /* 0x000fe40003f26070 */
[----:B------:R-:W-:Y:S01]  /*75e0*/  IADD3 R29, P2, PT, R2, UR4, RZ ;  /* 0x00000004021d7c10 */ /* 0x000fe2000ff5e0ff */
[----:B----4-:R-:W4:Y:S03]  /*75f0*/  LDL.LU R31, [R1+0x210] ;  /* 0x00021000011f7983 */ /* 0x010f260000300800 */
[----:B0-----:R-:W-:Y:S01]  /*7600*/  IADD3.X R32, PT, PT, R3, UR5, RZ, P2, !PT ;  /* 0x0000000503207c10 */ /* 0x001fe200097fe4ff */
[----:B--2---:R0:W-:Y:S04]  /*7610*/  STS.U8 [R38+UR10+0x1800], R87 ;  /* 0x0018005726007988 */ /* 0x0041e8000800000a */
[----:B0-----:R-:W2:Y:S04]  /*7620*/  LDL.LU R87, [R1+0x20c] ;  /* 0x00020c0001577983 */ /* 0x001ea80000300800 */
[----:B------:R-:W-:Y:S04]  /*7630*/  STL [R1+0x39c], R29 ;  /* 0x00039c1d01007387 */ /* 0x000fe80000100800 */
[----:B------:R-:W-:Y:S04]  /*7640*/  STL [R1+0x398], R32 ;  /* 0x0003982001007387 */ /* 0x000fe80000100800 */
[----:B---3--:R-:W-:Y:S04]  /*7650*/  STS.U8 [R38+UR10+0x2800], R63 ;  /* 0x0028003f26007988 */ /* 0x008fe8000800000a */
[----:B------:R0:W-:Y:S04]  /*7660*/  STS.U8 [R38+UR10+0x3800], R90 ;  /* 0x0038005a26007988 */ /* 0x0001e8000800000a */
[----:B------:R3:W-:Y:S04]  /*7670*/  STS.U8 [R38+UR10+0xc00], R93 ;  /* 0x000c005d26007988 */ /* 0x0007e8000800000a */
[----:B0-----:R-:W2:Y:S04]  /*7680*/  LDL.LU R90, [R1+0x1cc] ;  /* 0x0001cc00015a7983 */ /* 0x001ea80000300800 */
[----:B---3--:R-:W3:Y:S01]  /*7690*/  LDL.LU R93, [R1+0x174] ;  /* 0x00017400015d7983 */ /* 0x008ee20000300800 */
[----:B------:R-:W-:-:S02]  /*76a0*/  @!P1 IMAD.MOV.U32 R33, RZ, RZ, R32 ;  /* 0x000000ffff219224 */ /* 0x000fc400078e0020 */
[----:B------:R-:W-:Y:S01]  /*76b0*/  @!P1 IMAD.MOV.U32 R32, RZ, RZ, R29 ;  /* 0x000000ffff209224 */ /* 0x000fe200078e001d */
[----:B------:R-:W-:-:S04]  /*76c0*/  IADD3 R29, P2, PT, R4, UR4, RZ ;  /* 0x00000004041d7c10 */ /* 0x000fc8000ff5e0ff */
[----:B------:R0:W3:Y:S04]  /*76d0*/  @!P1 LDG.E.U8 R43, desc[UR22][R32.64] ;  /* 0x00000016202b9981 */ /* 0x0000e8000c1e1100 */
[----:B------:R-:W-:Y:S01]  /*76e0*/  STL [R1+0x3a4], R29 ;  /* 0x0003a41d01007387 */ /* 0x000fe20000100800 */
[----:B0-----:R-:W-:-:S05]  /*76f0*/  IADD3.X R32, PT, PT, R5, UR5, RZ, P2, !PT ;  /* 0x0000000505207c10 */ /* 0x001fca00097fe4ff */
[----:B------:R0:W-:Y:S01]  /*7700*/  STL [R1+0x3a0], R32 ;  /* 0x0003a02001007387 */ /* 0x0001e20000100800 */
[----:B------:R-:W-:Y:S02]  /*7710*/  @!P1 IMAD.MOV.U32 R33, RZ, RZ, R32 ;  /* 0x000000ffff219224 */ /* 0x000fe400078e0020 */
[----:B0-----:R-:W-:Y:S01]  /*7720*/  @!P1 IMAD.MOV.U32 R32, RZ, RZ, R29 ;  /* 0x000000ffff209224 */ /* 0x001fe200078e001d */
[----:B------:R-:W-:-:S04]  /*7730*/  LOP3.LUT R29, R38, 0x10, RZ, 0x3c, !PT ;  /* 0x00000010261d7812 */ /* 0x000fc800078e3cff */
[----:B------:R0:W3:Y:S01]  /*7740*/  @!P1 LDG.E.U8 R42, desc[UR22][R32.64] ;  /* 0x00000016202a9981 */ /* 0x0000e2000c1e1100 */
[----:B------:R-:W-:-:S03]  /*7750*/  PRMT R41, RZ, 0x7610, R41 ;  /* 0x00007610ff297816 */ /* 0x000fc60000000029 */
[----:B------:R-:W-:Y:S01]  /*7760*/  STS.U8 [R38+UR10+0x1c00], R62 ;  /* 0x001c003e26007988 */ /* 0x000fe2000800000a */
[----:B0-----:R-:W-:-:S03]  /*7770*/  IADD3 R32, P2, PT, R6, UR4, RZ ;  /* 0x0000000406207c10 */ /* 0x001fc6000ff5e0ff */
[----:B------:R0:W-:Y:S01]  /*7780*/  STS.U8 [R38+UR10+0x2c00], R84 ;  /* 0x002c005426007988 */ /* 0x0001e2000800000a */
[----:B------:R-:W-:-:S03]  /*7790*/  IADD3.X R33, PT, PT, R7, UR5, RZ, P2, !PT ;  /* 0x0000000507217c10 */ /* 0x000fc600097fe4ff */
[----:B------:R-:W-:Y:S04]  /*77a0*/  STS.U8 [R38+UR10+0x3c00], R52 ;  /* 0x003c003426007988 */ /* 0x000fe8000800000a */
[----:B0-----:R-:W3:Y:S04]  /*77b0*/  LDL.LU R84, [R1+0x160] ;  /* 0x0001600001547983 */ /* 0x001ee80000300800 */
[----:B------:R-:W-:Y:S04]  /*77c0*/  STL [R1+0x3ac], R32 ;  /* 0x0003ac2001007387 */ /* 0x000fe80000100800 */
[----:B----4-:R0:W-:Y:S04]  /*77d0*/  STS.U8 [R29+UR10+0x2080], R31 ;  /* 0x0020801f1d007988 */ /* 0x0101e8000800000a */
[----:B------:R-:W-:Y:S04]  /*77e0*/  STL [R1+0x3a8], R33 ;  /* 0x0003a82101007387 */ /* 0x000fe80000100800 */
[----:B------:R-:W4:Y:S01]  /*77f0*/  LDL.LU R63, [R1+0x1d0] ;  /* 0x0001d000013f7983 */ /* 0x000f220000300800 */
[----:B0-----:R-:W-:-:S03]  /*7800*/  IADD3 R31, P2, PT, R8, UR4, RZ ;  /* 0x00000004081f7c10 */ /* 0x001fc6000ff5e0ff */
[----:B------:R0:W-:Y:S04]  /*7810*/  STS.U8 [R29+UR10+0x80], R89 ;  /* 0x000080591d007988 */ /* 0x0001e8000800000a */
[----:B------:R-:W4:Y:S04]  /*7820*/  LDL.LU R62, [R1+0x15c] ;  /* 0x00015c00013e7983 */ /* 0x000f280000300800 */
[----:B------:R1:W4:Y:S04]  /*7830*/  @!P1 LDG.E.U8 R41, desc[UR22][R32.64] ;  /* 0x0000001620299981 */ /* 0x000328000c1e1100 */
[----:B0-----:R-:W4:Y:S04]  /*7840*/  LDL.LU R89, [R1+0x100] ;  /* 0x0001000001597983 */ /* 0x001f280000300800 */
[----:B------:R-:W4:Y:S01]  /*7850*/  LDL.LU R52, [R1+0x170] ;  /* 0x0001700001347983 */ /* 0x000f220000300800 */
[----:B-1----:R-:W-:-:S03]  /*7860*/  IADD3.X R32, PT, PT, R9, UR5, RZ, P2, !PT ;  /* 0x0000000509207c10 */ /* 0x002fc600097fe4ff */
[----:B------:R-:W-:Y:S04]  /*7870*/  STS.U8 [R29+UR10+0x1080], R39 ;  /* 0x001080271d007988 */ /* 0x000fe8000800000a */
[----:B--2---:R0:W-:Y:S04]  /*7880*/  STS.U8 [R29+UR10+0x3080], R87 ;  /* 0x003080571d007988 */ /* 0x0041e8000800000a */
[----:B0-----:R-:W2:Y:S04]  /*7890*/  LDL.LU R87, [R1+0xfc] ;  /* 0x0000fc0001577983 */ /* 0x001ea80000300800 */
[----:B------:R-:W2:Y:S04]  /*78a0*/  LDL.LU R38, [R1+0xdc] ;  /* 0x0000dc0001267983 */ /* 0x000ea80000300800 */
[----:B------:R-:W-:Y:S04]  /*78b0*/  STL [R1+0x3b4], R31 ;  /* 0x0003b41f01007387 */ /* 0x000fe80000100800 */
[----:B------:R-:W-:Y:S04]  /*78c0*/  STL [R1+0x3b0], R32 ;  /* 0x0003b02001007387 */ /* 0x000fe80000100800 */
[----:B---3--:R0:W-:Y:S04]  /*78d0*/  STS.U8 [R29+UR10+0x1480], R93 ;  /* 0x0014805d1d007988 */ /* 0x0081e8000800000a */
[----:B0-----:R-:W3:Y:S04]  /*78e0*/  LDL.LU R93, [R1+0x168] ;  /* 0x00016800015d7983 */ /* 0x001ee80000300800 */
[----:B------:R0:W-:Y:S04]  /*78f0*/  STS.U8 [R29+UR10+0x480], R90 ;  /* 0x0004805a1d007988 */ /* 0x0001e8000800000a */
[----:B0-----:R-:W3:Y:S04]  /*7900*/  LDL.LU R90, [R1+0xe8] ;  /* 0x0000e800015a7983 */ /* 0x001ee80000300800 */
[----:B------:R-:W3:Y:S01]  /*7910*/  LDL.LU R39, [R1+0xe4] ;  /* 0x0000e40001277983 */ /* 0x000ee20000300800 */
[----:B------:R-:W-:Y:S01]  /*7920*/  PRMT R40, RZ, 0x7610, R40 ;  /* 0x00007610ff287816 */ /* 0x000fe20000000028 */
[----:B------:R-:W-:-:S02]  /*7930*/  @!P1 IMAD.MOV.U32 R33, RZ, RZ, R32 ;  /* 0x000000ffff219224 */ /* 0x000fc400078e0020 */
[----:B------:R-:W-:Y:S01]  /*7940*/  @!P1 IMAD.MOV.U32 R32, RZ, RZ, R31 ;  /* 0x000000ffff209224 */ /* 0x000fe200078e001f */
[----:B------:R-:W-:Y:S01]  /*7950*/  SHF.R.U32.HI R31, RZ, 0x9, R30 ;  /* 0x00000009ff1f7819 */ /* 0x000fe2000001161e */
[----:B------:R-:W-:-:S03]  /*7960*/  UIMAD UR4, UR6, 0x16, URZ ;  /* 0x00000016060478a4 */ /* 0x000fc6000f8e02ff */
[----:B------:R0:W3:Y:S01]  /*7970*/  @!P1 LDG.E.U8 R40, desc[UR22][R32.64] ;  /* 0x0000001620289981 */ /* 0x0000e2000c1e1100 */
[----:B------:R-:W-:Y:S01]  /*7980*/  LOP3.LUT P1, RZ, R31, 0x1, RZ, 0xc0, !PT ;  /* 0x000000011fff7812 */ /* 0x000fe2000782c0ff */
[----:B------:R-:W-:Y:S02]  /*7990*/  USHF.R.S32.HI UR5, URZ, 0x1f, UR4 ;  /* 0x0000001fff057899 */ /* 0x000fe40008011404 */
[----:B------:R-:W-:Y:S02]  /*79a0*/  IADD3 R31, P2, PT, R2, UR4, RZ ;  /* 0x00000004021f7c10 */ /* 0x000fe4000ff5e0ff */
[----:B------:R-:W-:Y:S02]  /*79b0*/  PRMT R37, RZ, 0x7610, R37 ;  /* 0x00007610ff257816 */ /* 0x000fe40000000025 */
[----:B0-----:R-:W-:-:S06]  /*79c0*/  IADD3.X R32, PT, PT, R3, UR5, RZ, P2, !PT ;  /* 0x0000000503207c10 */ /* 0x001fcc00097fe4ff */
[----:B------:R-:W-:Y:S01]  /*79d0*/  @P1 IMAD.MOV.U32 R33, RZ, RZ, R32 ;  /* 0x000000ffff211224 */ /* 0x000fe200078e0020 */
[----:B------:R0:W-:Y:S04]  /*79e0*/  STS.U8 [R29+UR10+0x2480], R84 ;  /* 0x002480541d007988 */ /* 0x0001e8000800000a */
[----:B0-----:R-:W3:Y:S04]  /*79f0*/  LDL.LU R84, [R1+0xb4] ;  /* 0x0000b40001547983 */ /* 0x001ee80000300800 */
[----:B------:R-:W-:Y:S04]  /*7a00*/  STL [R1+0x3dc], R31 ;  /* 0x0003dc1f01007387 */ /* 0x000fe80000100800 */
[----:B------:R0:W-:Y:S02]  /*7a10*/  STL [R1+0x3d8], R32 ;  /* 0x0003d82001007387 */ /* 0x0001e40000100800 */
[----:B0-----:R-:W-:Y:S01]  /*7a20*/  @P1 IMAD.MOV.U32 R32, RZ, RZ, R31 ;  /* 0x000000ffff201224 */ /* 0x001fe200078e001f */
[----:B------:R-:W-:-:S04]  /*7a30*/  IADD3 R31, P2, PT, R4, UR4, RZ ;  /* 0x00000004041f7c10 */ /* 0x000fc8000ff5e0ff */
[----:B------:R0:W3:Y:S01]  /*7a40*/  @P1 LDG.E.U8 R37, desc[UR22][R32.64] ;  /* 0x0000001620251981 */ /* 0x0000e2000c1e1100 */
[----:B------:R-:W-:-:S03]  /*7a50*/  PRMT R36, RZ, 0x7610, R36 ;  /* 0x00007610ff247816 */ /* 0x000fc60000000024 */
[----:B------:R-:W-:Y:S01]  /*7a60*/  STL [R1+0x3e4], R31 ;  /* 0x0003e41f01007387 */ /* 0x000fe20000100800 */
[----:B0-----:R-:W-:-:S05]  /*7a70*/  IADD3.X R32, PT, PT, R5, UR5, RZ, P2, !PT ;  /* 0x0000000505207c10 */ /* 0x001fca00097fe4ff */
[----:B------:R0:W-:Y:S01]  /*7a80*/  STL [R1+0x3e0], R32 ;  /* 0x0003e02001007387 */ /* 0x0001e20000100800 */
[----:B------:R-:W-:Y:S02]  /*7a90*/  @P1 IMAD.MOV.U32 R33, RZ, RZ, R32 ;  /* 0x000000ffff211224 */ /* 0x000fe400078e0020 */
[----:B0-----:R-:W-:Y:S01]  /*7aa0*/  @P1 IMAD.MOV.U32 R32, RZ, RZ, R31 ;  /* 0x000000ffff201224 */ /* 0x001fe200078e001f */
[----:B------:R-:W-:Y:S01]  /*7ab0*/  IADD3 R31, P2, PT, R6, UR4, RZ ;  /* 0x00000004061f7c10 */ /* 0x000fe2000ff5e0ff */
[----:B----4-:R0:W-:Y:S04]  /*7ac0*/  STS.U8 [R29+UR10+0x1880], R89 ;  /* 0x001880591d007988 */ /* 0x0101e8000800000a */
[----:B------:R1:W4:Y:S04]  /*7ad0*/  @P1 LDG.E.U8 R36, desc[UR22][R32.64] ;  /* 0x0000001620241981 */ /* 0x000328000c1e1100 */
[----:B0-----:R-:W4:Y:S01]  /*7ae0*/  LDL.LU R89, [R1+0x16c] ;  /* 0x00016c0001597983 */ /* 0x001f220000300800 */
[----:B-1----:R-:W-:-:S03]  /*7af0*/  IADD3.X R32, PT, PT, R7, UR5, RZ, P2, !PT ;  /* 0x0000000507207c10 */ /* 0x002fc600097fe4ff */
[----:B------:R-:W-:Y:S04]  /*7b00*/  STS.U8 [R29+UR10+0x3480], R63 ;  /* 0x0034803f1d007988 */ /* 0x000fe8000800000a */
[----:B------:R-:W-:Y:S04]  /*7b10*/  STS.U8 [R29+UR10+0x880], R62 ;  /* 0x0008803e1d007988 */ /* 0x000fe8000800000a */
[----:B------:R-:W-:Y:S04]  /*7b20*/  STS.U8 [R29+UR10+0x2880], R52 ;  /* 0x002880341d007988 */ /* 0x000fe8000800000a */
[----:B--2---:R0:W-:Y:S04]  /*7b30*/  STS.U8 [R29+UR10+0x3880], R87 ;  /* 0x003880571d007988 */ /* 0x0041e8000800000a */
[----:B------:R-:W-:Y:S04]  /*7b40*/  STS.U8 [R29+UR10+0xc80], R38 ;  /* 0x000c80261d007988 */ /* 0x000fe8000800000a */
[----:B0-----:R-:W2:Y:S04]  /*7b50*/  LDL.LU R87, [R1+0xf4] ;  /* 0x0000f40001577983 */ /* 0x001ea80000300800 */
[----:B------:R-:W-:Y:S04]  /*7b60*/  STL [R1+0x3ec], R31 ;  /* 0x0003ec1f01007387 */ /* 0x000fe80000100800 */
[----:B------:R-:W-:Y:S04]  /*7b70*/  STL [R1+0x3e8], R32 ;  /* 0x0003e82001007387 */ /* 0x000fe80000100800 */
[----:B---3--:R0:W-:Y:S02]  /*7b80*/  STS.U8 [R29+UR10+0x1c80], R93 ;  /* 0x001c805d1d007988 */ /* 0x0081e4000800000a */
[----:B0-----:R-:W0:Y:S02]  /*7b90*/  S2R R93, SR_TID.X ;  /* 0x00000000005d7919 */ /* 0x001e240000002100 */
[----:B------:R1:W-:Y:S04]  /*7ba0*/  STS.U8 [R29+UR10+0x2c80], R90 ;  /* 0x002c805a1d007988 */ /* 0x0003e8000800000a */
[----:B------:R0:W-:Y:S04]  /*7bb0*/  STS.U8 [R29+UR10+0x3c80], R39 ;  /* 0x003c80271d007988 */ /* 0x0001e8000800000a */
[----:B-1----:R-:W3:Y:S04]  /*7bc0*/  LDL.LU R90, [R1+0x178] ;  /* 0x00017800015a7983 */ /* 0x002ee80000300800 */
[----:B------:R-:W3:Y:S01]  /*7bd0*/  LDL.LU R63, [R1+0xf0] ;  /* 0x0000f000013f7983 */ /* 0x000ee20000300800 */
[----:B0-----:R-:W-:-:S03]  /*7be0*/  LOP3.LUT R29, R93, 0x7f, RZ, 0xc0, !PT ;  /* 0x0000007f5d1d7812 */ /* 0x001fc600078ec0ff */
[----:B------:R-:W3:Y:S01]  /*7bf0*/  LDL.LU R93, [R1+0xec] ;  /* 0x0000ec00015d7983 */ /* 0x000ee20000300800 */
[----:B------:R-:W-:Y:S01]  /*7c00*/  PRMT R35, RZ, 0x7610, R35 ;  /* 0x00007610ff237816 */ /* 0x000fe20000000023 */
[----:B------:R-:W-:Y:S02]  /*7c10*/  @P1 IMAD.MOV.U32 R33, RZ, RZ, R32 ;  /* 0x000000ffff211224 */ /* 0x000fe400078e0020 */
[----:B------:R-:W-:Y:S01]  /*7c20*/  @P1 IMAD.MOV.U32 R32, RZ, RZ, R31 ;  /* 0x000000ffff201224 */ /* 0x000fe200078e001f */
[----:B------:R-:W-:-:S04]  /*7c30*/  IADD3 R31, P2, PT, R8, UR4, RZ ;  /* 0x00000004081f7c10 */ /* 0x000fc8000ff5e0ff */
[----:B------:R0:W3:Y:S04]  /*7c40*/  @P1 LDG.E.U8 R35, desc[UR22][R32.64] ;  /* 0x0000001620231981 */ /* 0x0000e8000c1e1100 */
[----:B------:R-:W-:Y:S01]  /*7c50*/  STL [R1+0x3f4], R31 ;  /* 0x0003f41f01007387 */ /* 0x000fe20000100800 */
[----:B0-----:R-:W-:-:S05]  /*7c60*/  IADD3.X R32, PT, PT, R9, UR5, RZ, P2, !PT ;  /* 0x0000000509207c10 */ /* 0x001fca00097fe4ff */
[----:B------:R0:W-:Y:S04]  /*7c70*/  STL [R1+0x3f0], R32 ;  /* 0x0003f02001007387 */ /* 0x0001e80000100800 */
[----:B------:R-:W3:Y:S04]  /*7c80*/  LDL.LU R62, [R1+0x164] ;  /* 0x00016400013e7983 */ /* 0x000ee80000300800 */
[----:B------:R-:W3:Y:S04]  /*7c90*/  LDL.LU R38, [R1+0xe0] ;  /* 0x0000e00001267983 */ /* 0x000ee80000300800 */
[----:B------:R-:W3:Y:S01]  /*7ca0*/  LDL.LU R39, [R1+0x9c] ;  /* 0x00009c0001277983 */ /* 0x000ee20000300800 */
[----:B------:R-:W-:Y:S01]  /*7cb0*/  @P1 IMAD.MOV.U32 R33, RZ, RZ, R32 ;  /* 0x000000ffff211224 */ /* 0x000fe200078e0020 */
[----:B------:R-:W-:Y:S01]  /*7cc0*/  UIMAD UR4, UR6, 0x1e, URZ ;  /* 0x0000001e060478a4 */ /* 0x000fe2000f8e02ff */
[----:B0-----:R-:W-:Y:S01]  /*7cd0*/  @P1 IMAD.MOV.U32 R32, RZ, RZ, R31 ;  /* 0x000000ffff201224 */ /* 0x001fe200078e001f */
[--C-:B------:R-:W-:Y:S01]  /*7ce0*/  SHF.R.U32.HI R31, RZ, 0x8, R30.reuse ;  /* 0x00000008ff1f7819 */ /* 0x100fe2000001161e */
[----:B------:R-:W3:Y:S01]  /*7cf0*/  LDL.LU R52, [R1+0xf8] ;  /* 0x0000f80001347983 */ /* 0x000ee20000300800 */
[----:B------:R-:W-:-:S02]  /*7d00*/  SHF.R.U32.HI R30, RZ, 0x1, R30 ;  /* 0x00000001ff1e7819 */ /* 0x000fc4000001161e */
[----:B------:R-:W-:Y:S01]  /*7d10*/  PRMT R34, RZ, 0x7610, R34 ;  /* 0x00007610ff227816 */ /* 0x000fe20000000022 */
[----:B------:R-:W-:Y:S01]  /*7d20*/  USHF.R.S32.HI UR5, URZ, 0x1f, UR4 ;  /* 0x0000001fff057899 */ /* 0x000fe20008011404 */
[----:B------:R-:W-:Y:S02]  /*7d30*/  LOP3.LUT R53, R29, 0x20, RZ, 0x3c, !PT ;  /* 0x000000201d357812 */ /* 0x000fe400078e3cff */
[----:B------:R-:W-:Y:S02]  /*7d40*/  LOP3.LUT P2, RZ, R30, 0x1, RZ, 0xc0, !PT ;  /* 0x000000011eff7812 */ /* 0x000fe4000784c0ff */
[----:B------:R-:W-:Y:S01]  /*7d50*/  IADD3 R30, P3, PT, R2, UR4, RZ ;  /* 0x00000004021e7c10 */ /* 0x000fe2000ff7e0ff */
[----:B------:R0:W3:Y:S01]  /*7d60*/  @P1 LDG.E.U8 R34, desc[UR22][R32.64] ;  /* 0x0000001620221981 */ /* 0x0000e2000c1e1100 */
[----:B------:R-:W-:Y:S02]  /*7d70*/  LOP3.LUT P1, RZ, R31, 0x1, RZ, 0xc0, !PT ;  /* 0x000000011fff7812 */ /* 0x000fe4000782c0ff */
[----:B------:R-:W-:Y:S01]  /*7d80*/  IADD3.X R31, PT, PT, R3, UR5, RZ, P3, !PT ;  /* 0x00000005031f7c10 */ /* 0x000fe20009ffe4ff */
[----:B------:R1:W-:Y:S04]  /*7d90*/  STS.U8 [R53+UR10+0x100], R84 ;  /* 0x0001005435007988 */ /* 0x0003e8000800000a */
[----:B-1----:R-:W3:Y:S04]  /*7da0*/  LDL.LU R84, [R1+0xac] ;  /* 0x0000ac0001547983 */ /* 0x002ee80000300800 */
[----:B----4-:R-:W-:Y:S04]  /*7db0*/  STS.U8 [R53+UR10+0x1100], R89 ;  /* 0x0011005935007988 */ /* 0x010fe8000800000a */
[----:B--2---:R1:W-:Y:S04]  /*7dc0*/  STS.U8 [R53+UR10+0x2100], R87 ;  /* 0x0021005735007988 */ /* 0x0043e8000800000a */
[----:B-1----:R-:W2:Y:S04]  /*7dd0*/  LDL.LU R87, [R1+0xa8] ;  /* 0x0000a80001577983 */ /* 0x002ea80000300800 */
[----:B------:R-:W-:Y:S04]  /*7de0*/  STL [R1+0x250], R30 ;  /* 0x0002501e01007387 */ /* 0x000fe80000100800 */
[----:B------:R-:W-:Y:S04]  /*7df0*/  STL [R1+0x24c], R31 ;  /* 0x00024c1f01007387 */ /* 0x000fe80000100800 */
[----:B------:R-:W4:Y:S04]  /*7e00*/  LDL.LU R89, [R1+0xcc] ;  /* 0x0000cc0001597983 */ /* 0x000f280000300800 */
[----:B---3--:R1:W-:Y:S04]  /*7e10*/  STS.U8 [R53+UR10+0x3100], R90 ;  /* 0x0031005a35007988 */ /* 0x0083e8000800000a */
[----:B------:R-:W-:Y:S04]  /*7e20*/  STS.U8 [R53+UR10+0x500], R63 ;  /* 0x0005003f35007988 */ /* 0x000fe8000800000a */
[----:B-1----:R-:W3:Y:S04]  /*7e30*/  LDL.LU R90, [R1+0xc4] ;  /* 0x0000c400015a7983 */ /* 0x002ee80000300800 */
[----:B------:R1:W-:Y:S04]  /*7e40*/  STS.U8 [R53+UR10+0x1500], R93 ;  /* 0x0015005d35007988 */ /* 0x0003e8000800000a */
[----:B-1----:R-:W3:Y:S01]  /*7e50*/  LDL.LU R93, [R1+0x90] ;  /* 0x00009000015d7983 */ /* 0x002ee20000300800 */
[----:B0-----:R-:W-:-:S02]  /*7e60*/  PRMT R33, RZ, 0x7610, R33 ;  /* 0x00007610ff217816 */ /* 0x001fc40000000021 */
[----:B------:R-:W-:-:S04]  /*7e70*/  PRMT R32, RZ, 0x7610, R32 ;  /* 0x00007610ff207816 */ /* 0x000fc80000000020 */
[----:B------:R0:W3:Y:S02]  /*7e80*/  @P2 LDG.E.U8 R33, desc[UR22][R30.64] ;  /* 0x000000161e212981 */ /* 0x0000e4000c1e1100 */
[----:B0-----:R-:W-:Y:S02]  /*7e90*/  IADD3 R30, P3, PT, R4, UR4, RZ ;  /* 0x00000004041e7c10 */ /* 0x001fe4000ff7e0ff */
[----:B------:R-:W-:Y:S02]  /*7ea0*/  STS.U8 [R53+UR10+0x2500], R62 ;  /* 0x0025003e35007988 */ /* 0x000fe4000800000a */
[----:B------:R-:W-:Y:S02]  /*7eb0*/  IADD3.X R31, PT, PT, R5, UR5, RZ, P3, !PT ;  /* 0x00000005051f7c10 */ /* 0x000fe40009ffe4ff */
[----:B------:R0:W-:Y:S04]  /*7ec0*/  STS.U8 [R53+UR10+0x3500], R38 ;  /* 0x0035002635007988 */ /* 0x0001e8000800000a */
[----:B------:R-:W-:Y:S04]  /*7ed0*/  STL [R1+0x258], R30 ;  /* 0x0002581e01007387 */ /* 0x000fe80000100800 */
[----:B------:R1:W-:Y:S01]  /*7ee0*/  STL [R1+0x254], R31 ;  /* 0x0002541f01007387 */ /* 0x0003e20000100800 */
[----:B0-----:R-:W-:-:S03]  /*7ef0*/  IADD3 R38, P3, PT, R6, UR4, RZ ;  /* 0x0000000406267c10 */ /* 0x001fc6000ff7e0ff */
[----:B------:R1:W3:Y:S04]  /*7f00*/  @P2 LDG.E.U8 R32, desc[UR22][R30.64] ;  /* 0x000000161e202981 */ /* 0x0002e8000c1e1100 */
[----:B------:R0:W-:Y:S04]  /*7f10*/  STS.U8 [R53+UR10+0x900], R39 ;  /* 0x0009002735007988 */ /* 0x0001e8000800000a */
[----:B------:R-:W3:Y:S01]  /*7f20*/  LDL.LU R63, [R1+0xd8] ;  /* 0x0000d800013f7983 */ /* 0x000ee20000300800 */
[----:B-1----:R-:W-:Y:S02]  /*7f30*/  PRMT R31, RZ, 0x7610, R31 ;  /* 0x00007610ff1f7816 */ /* 0x002fe4000000001f */
[----:B0-----:R-:W-:Y:S01]  /*7f40*/  IADD3.X R39, PT, PT, R7, UR5, RZ, P3, !PT ;  /* 0x0000000507277c10 */ /* 0x001fe20009ffe4ff */
[----:B------:R0:W-:Y:S04]  /*7f50*/  STL [R1+0x260], R38 ;  /* 0x0002602601007387 */ /* 0x0001e80000100800 */
[----:B------:R0:W3:Y:S01]  /*7f60*/  @P2 LDG.E.U8 R31, desc[UR22][R38.64] ;  /* 0x00000016261f2981 */ /* 0x0000e2000c1e1100 */
[----:B------:R-:W-:-:S03]  /*7f70*/  PRMT R30, RZ, 0x7610, R30 ;  /* 0x00007610ff1e7816 */ /* 0x000fc6000000001e */
[----:B------:R1:W-:Y:S04]  /*7f80*/  STL [R1+0x25c], R39 ;  /* 0x00025c2701007387 */ /* 0x0003e80000100800 */
[----:B------:R-:W3:Y:S01]  /*7f90*/  LDL.LU R62, [R1+0xa4] ;  /* 0x0000a400013e7983 */ /* 0x000ee20000300800 */
[----:B0-----:R-:W-:-:S04]  /*7fa0*/  IADD3 R38, P3, PT, R8, UR4, RZ ;  /* 0x0000000408267c10 */ /* 0x001fc8000ff7e0ff */
[----:B-1----:R-:W-:Y:S01]  /*7fb0*/  IADD3.X R39, PT, PT, R9, UR5, RZ, P3, !PT ;  /* 0x0000000509277c10 */ /* 0x002fe20009ffe4ff */
[----:B------:R0:W-:Y:S04]  /*7fc0*/  STS.U8 [R53+UR10+0x1900], R52 ;  /* 0x0019003435007988 */ /* 0x0001e8000800000a */
[----:B------:R1:W3:Y:S01]  /*7fd0*/  @P2 LDG.E.U8 R30, desc[UR22][R38.64] ;  /* 0x00000016261e2981 */ /* 0x0002e2000c1e1100 */
[----:B------:R-:W-:-:S03]  /*7fe0*/  UIMAD UR4, UR6, 0x7, URZ ;  /* 0x00000007060478a4 */ /* 0x000fc6000f8e02ff */
[----:B0-----:R-:W3:Y:S04]  /*7ff0*/  LDL.LU R52, [R1+0x94] ;  /* 0x0000940001347983 */ /* 0x001ee80000300800 */
[----:B------:R1:W-:Y:S01]  /*8000*/  STL [R1+0x268], R38 ;  /* 0x0002682601007387 */ /* 0x0003e20000100800 */
[----:B------:R-:W-:Y:S01]  /*8010*/  USHF.R.S32.HI UR5, URZ, 0x1f, UR4 ;  /* 0x0000001fff057899 */ /* 0x000fe20008011404 */
[----:B-1----:R-:W-:-:S05]  /*8020*/  VIADD R38, R83, 0xfffffff8 ;  /* 0xfffffff853267836 */ /* 0x002fca0000000000 */
[----:B------:R-:W-:Y:S02]  /*8030*/  ISETP.GE.U32.AND P2, PT, R38, 0x7fffffd9, PT ;  /* 0x7fffffd92600780c */ /* 0x000fe40003f46070 */
[----:B------:R-:W-:Y:S01]  /*8040*/  IADD3 R38, P3, PT, R2, UR4, RZ ;  /* 0x0000000402267c10 */ /* 0x000fe2000ff7e0ff */
[----:B------:R0:W-:Y:S01]  /*8050*/  STS.U8 [R53+UR10+0x2900], R84 ;  /* 0x0029005435007988 */ /* 0x0001e2000800000a */
[----:B------:R-:W-:-:S03]  /*8060*/  PRMT R47, RZ, 0x7610, R47 ;  /* 0x00007610ff2f7816 */ /* 0x000fc6000000002f */
[----:B------:R1:W-:Y:S04]  /*8070*/  STL [R1+0x264], R39 ;  /* 0x0002642701007387 */ /* 0x0003e80000100800 */
[----:B0-----:R-:W3:Y:S01]  /*8080*/  LDL.LU R84, [R1+0x80] ;  /* 0x0000800001547983 */ /* 0x001ee20000300800 */
[----:B-1----:R-:W-:-:S05]  /*8090*/  IADD3.X R39, PT, PT, R3, UR5, RZ, P3, !PT ;  /* 0x0000000503277c10 */ /* 0x002fca0009ffe4ff */
[----:B------:R0:W3:Y:S04]  /*80a0*/  @!P2 LDG.E.U8 R47, desc[UR22][R38.64] ;  /* 0x00000016262fa981 */ /* 0x0000e8000c1e1100 */
[----:B--2---:R1:W-:Y:S04]  /*80b0*/  STS.U8 [R53+UR10+0x3900], R87 ;  /* 0x0039005735007988 */ /* 0x0043e8000800000a */
[----:B-1----:R-:W2:Y:S04]  /*80c0*/  LDL.LU R87, [R1+0x7c] ;  /* 0x00007c0001577983 */ /* 0x002ea80000300800 */
[----:B----4-:R1:W-:Y:S04]  /*80d0*/  STS.U8 [R53+UR10+0xd00], R89 ;  /* 0x000d005935007988 */ /* 0x0103e8000800000a */
[----:B-1----:R-:W4:Y:S04]  /*80e0*/  LDL.LU R89, [R1+0x8c] ;  /* 0x00008c0001597983 */ /* 0x002f280000300800 */
[----:B---3--:R1:W-:Y:S04]  /*80f0*/  STS.U8 [R53+UR10+0x1d00], R90 ;  /* 0x001d005a35007988 */ /* 0x0083e8000800000a */
[----:B-1----:R-:W3:Y:S04]  /*8100*/  LDL.LU R90, [R1+0x88] ;  /* 0x00008800015a7983 */ /* 0x002ee80000300800 */
[----:B------:R1:W-:Y:S04]  /*8110*/  STS.U8 [R53+UR10+0x2d00], R93 ;  /* 0x002d005d35007988 */ /* 0x0003e8000800000a */
[----:B-1----:R-:W2:Y:S04]  /*8120*/  LDL.LU R93, [R1+0x64] ;  /* 0x00006400015d7983 */ /* 0x002ea80000300800 */
[----:B------:R-:W-:Y:S04]  /*8130*/  STL [R1+0x160], R38 ;  /* 0x0001602601007387 */ /* 0x000fe80000100800 */
[----:B------:R1:W-:Y:S04]  /*8140*/  STL [R1+0x15c], R39 ;  /* 0x00015c2701007387 */ /* 0x0003e80000100800 */
[----:B-1----:R-:W2:Y:S01]  /*8150*/  LDL.LU R39, [R1+0xa0] ;  /* 0x0000a00001277983 */ /* 0x002ea20000300800 */
[----:B0-----:R-:W-:-:S02]  /*8160*/  IADD3 R38, P3, PT, R4, UR4, RZ ;  /* 0x0000000404267c10 */ /* 0x001fc4000ff7e0ff */
[----:B------:R-:W-:Y:S01]  /*8170*/  PRMT R46, RZ, 0x7610, R46 ;  /* 0x00007610ff2e7816 */ /* 0x000fe2000000002e */
[----:B------:R0:W-:Y:S02]  /*8180*/  STS.U8 [R53+UR10+0x3d00], R63 ;  /* 0x003d003f35007988 */ /* 0x0001e4000800000a */
[----:B0-----:R-:W-:Y:S02]  /*8190*/  LOP3.LUT R53, R29, 0x30, RZ, 0x3c, !PT ;  /* 0x000000301d357812 */ /* 0x001fe400078e3cff */
[----:B------:R-:W3:Y:S04]  /*81a0*/  LDL.LU R63, [R1+0x84] ;  /* 0x00008400013f7983 */ /* 0x000ee80000300800 */
[----:B------:R0:W-:Y:S04]  /*81b0*/  STS.U8 [R53+UR10+0x180], R62 ;  /* 0x0001803e35007988 */ /* 0x0001e8000800000a */
[----:B0-----:R-:W3:Y:S04]  /*81c0*/  LDL.LU R62, [R1+0x5c] ;  /* 0x00005c00013e7983 */ /* 0x001ee80000300800 */
[----:B--2---:R0:W-:Y:S04]  /*81d0*/  STS.U8 [R53+UR10+0x1180], R39 ;  /* 0x0011802735007988 */ /* 0x0041e8000800000a */
[----:B------:R1:W-:Y:S01]  /*81e0*/  STS.U8 [R53+UR10+0x2180], R52 ;  /* 0x0021803435007988 */ /* 0x0003e2000800000a */
[----:B0-----:R-:W-:-:S03]  /*81f0*/  IADD3.X R39, PT, PT, R5, UR5, RZ, P3, !PT ;  /* 0x0000000505277c10 */ /* 0x001fc60009ffe4ff */
[----:B-1----:R-:W2:Y:S04]  /*8200*/  LDL.LU R52, [R1+0x54] ;  /* 0x0000540001347983 */ /* 0x002ea80000300800 */
[----:B------:R-:W-:Y:S04]  /*8210*/  STL [R1+0x168], R38 ;  /* 0x0001682601007387 */ /* 0x000fe80000100800 */
[----:B------:R0:W-:Y:S04]  /*8220*/  STL [R1+0x164], R39 ;  /* 0x0001642701007387 */ /* 0x0001e80000100800 */
[----:B------:R1:W2:Y:S04]  /*8230*/  @!P2 LDG.E.U8 R46, desc[UR22][R38.64] ;  /* 0x00000016262ea981 */ /* 0x0002a8000c1e1100 */
[----:B0-----:R-:W2:Y:S01]  /*8240*/  LDL.LU R39, [R1+0x98] ;  /* 0x0000980001277983 */ /* 0x001ea20000300800 */
[----:B-1----:R-:W-:-:S02]  /*8250*/  IADD3 R38, P3, PT, R6, UR4, RZ ;  /* 0x0000000406267c10 */ /* 0x002fc4000ff7e0ff */
[----:B------:R-:W-:Y:S02]  /*8260*/  PRMT R45, RZ, 0x7610, R45 ;  /* 0x00007610ff2d7816 */ /* 0x000fe4000000002d */
[----:B------:R-:W-:Y:S01]  /*8270*/  PRMT R44, RZ, 0x7610, R44 ;  /* 0x00007610ff2c7816 */ /* 0x000fe2000000002c */
[----:B--2---:R0:W-:Y:S04]  /*8280*/  STS.U8 [R53+UR10+0x3180], R39 ;  /* 0x0031802735007988 */ /* 0x0041e8000800000a */
[----:B------:R-:W-:Y:S01]  /*8290*/  STS.U8 [R53+UR10+0x580], R84 ;  /* 0x0005805435007988 */ /* 0x000fe2000800000a */
[----:B0-----:R-:W-:-:S03]  /*82a0*/  IADD3.X R39, PT, PT, R7, UR5, RZ, P3, !PT ;  /* 0x0000000507277c10 */ /* 0x001fc60009ffe4ff */
[----:B------:R0:W-:Y:S04]  /*82b0*/  STS.U8 [R53+UR10+0x1580], R87 ;  /* 0x0015805735007988 */ /* 0x0001e8000800000a */
[----:B------:R1:W2:Y:S04]  /*82c0*/  @!P2 LDG.E.U8 R45, desc[UR22][R38.64] ;  /* 0x00000016262da981 */ /* 0x0002a8000c1e1100 */
[----:B0-----:R-:W2:Y:S04]  /*82d0*/  LDL.LU R87, [R1+0x70] ;  /* 0x0000700001577983 */ /* 0x001ea80000300800 */
[----:B------:R1:W-:Y:S04]  /*82e0*/  STL [R1+0x170], R38 ;  /* 0x0001702601007387 */ /* 0x0003e80000100800 */
[----:B------:R0:W-:Y:S04]  /*82f0*/  STL [R1+0x16c], R39 ;  /* 0x00016c2701007387 */ /* 0x0001e80000100800 */
[----:B----4-:R-:W-:Y:S01]  /*8300*/  STS.U8 [R53+UR10+0x2580], R89 ;  /* 0x0025805935007988 */ /* 0x010fe2000800000a */
[----:B-1----:R-:W-:-:S03]  /*8310*/  IADD3 R38, P3, PT, R8, UR4, RZ ;  /* 0x0000000408267c10 */ /* 0x002fc6000ff7e0ff */
[----:B---3--:R-:W-:Y:S01]  /*8320*/  STS.U8 [R53+UR10+0x3580], R90 ;  /* 0x0035805a35007988 */ /* 0x008fe2000800000a */
[----:B0-----:R-:W-:-:S03]  /*8330*/  IADD3.X R39, PT, PT, R9, UR5, RZ, P3, !PT ;  /* 0x0000000509277c10 */ /* 0x001fc60009ffe4ff */
[----:B------:R-:W3:Y:S04]  /*8340*/  LDL.LU R84, [R1+0x6c] ;  /* 0x00006c0001547983 */ /* 0x000ee80000300800 */
[----:B------:R0:W-:Y:S04]  /*8350*/  STS.U8 [R53+UR10+0x980], R93 ;  /* 0x0009805d35007988 */ /* 0x0001e8000800000a */
[----:B------:R1:W4:Y:S01]  /*8360*/  @!P2 LDG.E.U8 R44, desc[UR22][R38.64] ;  /* 0x00000016262ca981 */ /* 0x000322000c1e1100 */
[----:B------:R-:W-:-:S03]  /*8370*/  UIMAD UR4, UR6, 0xf, URZ ;  /* 0x0000000f060478a4 */ /* 0x000fc6000f8e02ff */
[----:B0-----:R-:W4:Y:S04]  /*8380*/  LDL.LU R93, [R1+0x50] ;  /* 0x00005000015d7983 */ /* 0x001f280000300800 */
[----:B------:R1:W-:Y:S01]  /*8390*/  STL [R1+0x178], R38 ;  /* 0x0001782601007387 */ /* 0x0003e20000100800 */
[----:B------:R-:W-:-:S03]  /*83a0*/  USHF.R.S32.HI UR5, URZ, 0x1f, UR4 ;  /* 0x0000001fff057899 */ /* 0x000fc60008011404 */
[----:B------:R-:W-:Y:S01]  /*83b0*/  STS.U8 [R53+UR10+0x1980], R63 ;  /* 0x0019803f35007988 */ /* 0x000fe2000800000a */
[----:B-1----:R-:W-:-:S03]  /*83c0*/  VIADD R38, R83, 0xfffffff0 ;  /* 0xfffffff053267836 */ /* 0x002fc60000000000 */
[----:B------:R-:W-:Y:S02]  /*83d0*/  STS.U8 [R53+UR10+0x2980], R62 ;  /* 0x0029803e35007988 */ /* 0x000fe4000800000a */
[----:B------:R-:W-:Y:S02]  /*83e0*/  ISETP.GE.U32.AND P2, PT, R38, 0x7fffffd1, PT ;  /* 0x7fffffd12600780c */ /* 0x000fe40003f46070 */
[----:B------:R0:W-:Y:S04]  /*83f0*/  STS.U8 [R53+UR10+0x3980], R52 ;  /* 0x0039803435007988 */ /* 0x0001e8000800000a */
[----:B------:R1:W-:Y:S04]  /*8400*/  STL [R1+0x174], R39 ;  /* 0x0001742701007387 */ /* 0x0003e80000100800 */
[----:B------:R-:W4:Y:S01]  /*8410*/  LDL.LU R89, [R1+0x40] ;  /* 0x0000400001597983 */ /* 0x000f220000300800 */
[----:B0-----:R-:W-:-:S03]  /*8420*/  IADD3 R52, P3, PT, R2, UR4, RZ ;  /* 0x0000000402347c10 */ /* 0x001fc6000ff7e0ff */
[----:B------:R-:W4:Y:S01]  /*8430*/  LDL.LU R90, [R1+0x3c] ;  /* 0x00003c00015a7983 */ /* 0x000f220000300800 */
[----:B-1----:R-:W-:Y:S02]  /*8440*/  PRMT R39, RZ, 0x7610, R39 ;  /* 0x00007610ff277816 */ /* 0x002fe40000000027 */
[----:B------:R-:W-:Y:S01]  /*8450*/  IADD3.X R53, PT, PT, R3, UR5, RZ, P3, !PT ;  /* 0x0000000503357c10 */ /* 0x000fe20009ffe4ff */
[----:B------:R-:W4:Y:S04]  /*8460*/  LDL.LU R83, [R1+0x48] ;  /* 0x0000480001537983 */ /* 0x000f280000300800 */
[----:B------:R-:W4:Y:S04]  /*8470*/  LDL.LU R63, [R1+0x14] ;  /* 0x00001400013f7983 */ /* 0x000f280000300800 */
[----:B------:R-:W-:Y:S04]  /*8480*/  STL [R1+0x210], R52 ;  /* 0x0002103401007387 */ /* 0x000fe80000100800 */
[----:B------:R0:W-:Y:S04]  /*8490*/  STL [R1+0x20c], R53 ;  /* 0x00020c3501007387 */ /* 0x0001e80000100800 */
[----:B------:R1:W4:Y:S04]  /*84a0*/  @!P2 LDG.E.U8 R39, desc[UR22][R52.64] ;  /* 0x000000163427a981 */ /* 0x000328000c1e1100 */
[----:B0-----:R-:W4:Y:S01]  /*84b0*/  LDL.LU R53, [R1+0x44] ;  /* 0x0000440001357983 */ /* 0x001f220000300800 */
[----:B-1----:R-:W-:-:S02]  /*84c0*/  LOP3.LUT R52, R29, 0x30, RZ, 0x3c, !PT ;  /* 0x000000301d347812 */ /* 0x002fc400078e3cff */
[----:B------:R-:W-:-:S03]  /*84d0*/  PRMT R38, RZ, 0x7610, R38 ;  /* 0x00007610ff267816 */ /* 0x000fc60000000026 */
[----:B--2---:R0:W-:Y:S04]  /*84e0*/  STS.U8 [R52+UR10+0xd80], R87 ;  /* 0x000d805734007988 */ /* 0x0041e8000800000a */
[----:B0-----:R-:W2:Y:S04]  /*84f0*/  LDL.LU R87, [R1+0x30] ;  /* 0x0000300001577983 */ /* 0x001ea80000300800 */
[----:B------:R-:W2:Y:S04]  /*8500*/  LDL.LU R62, [R1+0x4] ;  /* 0x00000400013e7983 */ /* 0x000ea80000300800 */
[----:B---3--:R0:W-:Y:S04]  /*8510*/  STS.U8 [R52+UR10+0x1d80], R84 ;  /* 0x001d805434007988 */ /* 0x0081e8000800000a */
[----:B0-----:R-:W3:Y:S04]  /*8520*/  LDL.LU R84, [R1+0x7c0] ;  /* 0x0007c00001547983 */ /* 0x001ee80000300800 */
[----:B----4-:R0:W-:Y:S02]  /*8530*/  STS.U8 [R52+UR10+0x2d80], R53 ;  /* 0x002d803534007988 */ /* 0x0101e4000800000a */
[----:B0-----:R-:W-:-:S04]  /*8540*/  IADD3 R52, P3, PT, R4, UR4, RZ ;  /* 0x0000000404347c10 */ /* 0x001fc8000ff7e0ff */
[----:B------:R-:W-:Y:S01]  /*8550*/  IADD3.X R53, PT, PT, R5, UR5, RZ, P3, !PT ;  /* 0x0000000505357c10 */ /* 0x000fe20009ffe4ff */
[----:B------:R-:W-:Y:S04]  /*8560*/  STL [R1+0x218], R52 ;  /* 0x0002183401007387 */ /* 0x000fe80000100800 */
[----:B------:R0:W-:Y:S04]  /*8570*/  STL [R1+0x214], R53 ;  /* 0x0002143501007387 */ /* 0x0001e80000100800 */
[----:B------:R1:W4:Y:S04]  /*8580*/  @!P2 LDG.E.U8 R38, desc[UR22][R52.64] ;  /* 0x000000163426a981 */ /* 0x000328000c1e1100 */
[----:B0-----:R-:W2:Y:S01]  /*8590*/  LDL.LU R53, [R1+0x1c] ;  /* 0x00001c0001357983 */ /* 0x001ea20000300800 */
[----:B-1----:R-:W-:-:S05]  /*85a0*/  LOP3.LUT R52, R29, 0x30, RZ, 0x3c, !PT ;  /* 0x000000301d347812 */ /* 0x002fca00078e3cff */
[----:B------:R0:W-:Y:S02]  /*85b0*/  STS.U8 [R52+UR10+0x3d80], R93 ;  /* 0x003d805d34007988 */ /* 0x0001e4000800000a */
[----:B0-----:R-:W-:Y:S02]  /*85c0*/  LOP3.LUT R52, R29, 0x40, RZ, 0x3c, !PT ;  /* 0x000000401d347812 */ /* 0x001fe400078e3cff */
[----:B------:R-:W3:Y:S04]  /*85d0*/  LDL.LU R93, [R1+0x10] ;  /* 0x00001000015d7983 */ /* 0x000ee80000300800 */
[----:B------:R0:W-:Y:S04]  /*85e0*/  STS.U8 [R52+UR10+0x200], R89 ;  /* 0x0002005934007988 */ /* 0x0001e8000800000a */
[----:B------:R1:W-:Y:S01]  /*85f0*/  STS.U8 [R52+UR10+0x1200], R90 ;  /* 0x0012005a34007988 */ /* 0x0003e2000800000a */
[----:B------:R-:W-:-:S03]  /*8600*/  PRMT R51, RZ, 0x7610, R51 ;  /* 0x00007610ff337816 */ /* 0x000fc60000000033 */
[----:B0-----:R-:W3:Y:S04]  /*8610*/  LDL.LU R89, [R1+0x7bc] ;  /* 0x0007bc0001597983 */ /* 0x001ee80000300800 */
[----:B-1----:R-:W3:Y:S04]  /*8620*/  LDL.LU R90, [R1+0x7b8] ;  /* 0x0007b800015a7983 */ /* 0x002ee80000300800 */
[----:B--2---:R0:W-:Y:S02]  /*8630*/  STS.U8 [R52+UR10+0x2200], R53 ;  /* 0x0022003534007988 */ /* 0x0041e4000800000a */
[----:B0-----:R-:W-:-:S04]  /*8640*/  IADD3 R52, P3, PT, R6, UR4, RZ ;  /* 0x0000000406347c10 */ /* 0x001fc8000ff7e0ff */
[----:B------:R-:W-:Y:S01]  /*8650*/  IADD3.X R53, PT, PT, R7, UR5, RZ, P3, !PT ;  /* 0x0000000507357c10 */ /* 0x000fe20009ffe4ff */
[----:B------:R0:W-:Y:S04]  /*8660*/  STL [R1+0x220], R52 ;  /* 0x0002203401007387 */ /* 0x0001e80000100800 */
[----:B------:R1:W-:Y:S04]  /*8670*/  STL [R1+0x21c], R53 ;  /* 0x00021c3501007387 */ /* 0x0003e80000100800 */
[----:B------:R1:W2:Y:S04]  /*8680*/  @!P2 LDG.E.U8 R51, desc[UR22][R52.64] ;  /* 0x000000163433a981 */ /* 0x0002a8000c1e1100 */
[----:B0-----:R-:W2:Y:S01]  /*8690*/  LDL.LU R52, [R1+0x18] ;  /* 0x0000180001347983 */ /* 0x001ea20000300800 */
[----:B-1----:R-:W-:-:S05]  /*86a0*/  LOP3.LUT R53, R29, 0x40, RZ, 0x3c, !PT ;  /* 0x000000401d357812 */ /* 0x002fca00078e3cff */
[----:B------:R0:W-:Y:S01]  /*86b0*/  STS.U8 [R53+UR10+0x3200], R83 ;  /* 0x0032005335007988 */ /* 0x0001e2000800000a */
[----:B------:R-:W-:-:S03]  /*86c0*/  PRMT R60, RZ, 0x7610, R60 ;  /* 0x00007610ff3c7816 */ /* 0x000fc6000000003c */
[----:B0-----:R-:W3:Y:S04]  /*86d0*/  LDL.LU R83, [R1+0x7b4] ;  /* 0x0007b40001537983 */ /* 0x001ee80000300800 */
[----:B--2---:R0:W-:Y:S04]  /*86e0*/  STS.U8 [R53+UR10+0x600], R52 ;  /* 0x0006003435007988 */ /* 0x0041e8000800000a */
[----:B------:R1:W-:Y:S01]  /*86f0*/  STS.U8 [R53+UR10+0x1600], R63 ;  /* 0x0016003f35007988 */ /* 0x0003e2000800000a */
[----:B0-----:R-:W-:-:S04]  /*8700*/  IADD3 R52, P3, PT, R8, UR4, RZ ;  /* 0x0000000408347c10 */ /* 0x001fc8000ff7e0ff */
[----:B-1----:R-:W-:Y:S01]  /*8710*/  IADD3.X R53, PT, PT, R9, UR5, RZ, P3, !PT ;  /* 0x0000000509357c10 */ /* 0x002fe20009ffe4ff */
[----:B------:R0:W-:Y:S04]  /*8720*/  STL [R1+0x228], R52 ;  /* 0x0002283401007387 */ /* 0x0001e80000100800 */
[----:B------:R1:W-:Y:S04]  /*8730*/  STL [R1+0x224], R53 ;  /* 0x0002243501007387 */ /* 0x0003e80000100800 */
[----:B------:R-:W2:Y:S04]  /*8740*/  LDL.LU R63, [R1+0x34] ;  /* 0x00003400013f7983 */ /* 0x000ea80000300800 */
[----:B------:R1:W2:Y:S04]  /*8750*/  @!P2 LDG.E.U8 R60, desc[UR22][R52.64] ;  /* 0x00000016343ca981 */ /* 0x0002a8000c1e1100 */
[----:B0-----:R-:W2:Y:S01]  /*8760*/  LDL.LU R52, [R1+0x24] ;  /* 0x0000240001347983 */ /* 0x001ea20000300800 */
[----:B-1----:R-:W-:Y:S01]  /*8770*/  LOP3.LUT R53, R29, 0x40, RZ, 0x3c, !PT ;  /* 0x000000401d357812 */ /* 0x002fe200078e3cff */
[----:B------:R-:W-:-:S04]  /*8780*/  UIMAD UR4, UR6, 0x17, URZ ;  /* 0x00000017060478a4 */ /* 0x000fc8000f8e02ff */
[----:B------:R0:W-:Y:S01]  /*8790*/  STS.U8 [R53+UR10+0x2600], R87 ;  /* 0x0026005735007988 */ /* 0x0001e2000800000a */
[----:B------:R-:W-:Y:S01]  /*87a0*/  USHF.R.S32.HI UR5, URZ, 0x1f, UR4 ;  /* 0x0000001fff057899 */ /* 0x000fe20008011404 */
[----:B------:R-:W-:Y:S02]  /*87b0*/  PRMT R59, RZ, 0x7610, R59 ;  /* 0x00007610ff3b7816 */ /* 0x000fe4000000003b */
[----:B0-----:R-:W3:Y:S04]  /*87c0*/  LDL.LU R87, [R1+0x7b0] ;  /* 0x0007b00001577983 */ /* 0x001ee80000300800 */
[----:B--2---:R0:W-:Y:S04]  /*87d0*/  STS.U8 [R53+UR10+0x3600], R52 ;  /* 0x0036003435007988 */ /* 0x0041e8000800000a */
[----:B------:R1:W-:Y:S01]  /*87e0*/  STS.U8 [R53+UR10+0xa00], R62 ;  /* 0x000a003e35007988 */ /* 0x0003e2000800000a */
[----:B0-----:R-:W-:-:S04]  /*87f0*/  IADD3 R52, P2, PT, R2, UR4, RZ ;  /* 0x0000000402347c10 */ /* 0x001fc8000ff5e0ff */
[----:B-1----:R-:W-:Y:S01]  /*8800*/  IADD3.X R53, PT, PT, R3, UR5, RZ, P2, !PT ;  /* 0x0000000503357c10 */ /* 0x002fe200097fe4ff */
[----:B------:R-:W2:Y:S04]  /*8810*/  LDL.LU R62, [R1+0x74] ;  /* 0x00007400013e7983 */ /* 0x000ea80000300800 */
[----:B------:R-:W-:Y:S04]  /*8820*/  STL [R1+0x230], R52 ;  /* 0x0002303401007387 */ /* 0x000fe80000100800 */
[----:B------:R0:W-:Y:S04]  /*8830*/  STL [R1+0x22c], R53 ;  /* 0x00022c3501007387 */ /* 0x0001e80000100800 */
[----:B------:R0:W2:Y:S02]  /*8840*/  @P1 LDG.E.U8 R59, desc[UR22][R52.64] ;  /* 0x00000016343b1981 */ /* 0x0000a4000c1e1100 */
[----:B0-----:R-:W-:-:S02]  /*8850*/  LOP3.LUT R53, R29, 0x40, RZ, 0x3c, !PT ;  /* 0x000000401d357812 */ /* 0x001fc400078e3cff */
[----:B------:R-:W2:Y:S04]  /*8860*/  LDL.LU R52, [R1] ;  /* 0x0000000001347983 */ /* 0x000ea80000300800 */
[----:B---3--:R0:W-:Y:S04]  /*8870*/  STS.U8 [R53+UR10+0x1a00], R93 ;  /* 0x001a005d35007988 */ /* 0x0081e8000800000a */
[----:B0-----:R-:W3:Y:S01]  /*8880*/  LDL.LU R93, [R1+0x7ac] ;  /* 0x0007ac00015d7983 */ /* 0x001ee20000300800 */
[----:B------:R-:W-:-:S03]  /*8890*/  PRMT R58, RZ, 0x7610, R58 ;  /* 0x00007610ff3a7816 */ /* 0x000fc6000000003a */
[----:B--2---:R0:W-:Y:S02]  /*88a0*/  STS.U8 [R53+UR10+0x2a00], R52 ;  /* 0x002a003435007988 */ /* 0x0041e4000800000a */
[----:B0-----:R-:W-:Y:S02]  /*88b0*/  IADD3 R52, P2, PT, R4, UR4, RZ ;  /* 0x0000000404347c10 */ /* 0x001fe4000ff5e0ff */
[----:B---3--:R0:W-:Y:S04]  /*88c0*/  STS.U8 [R53+UR10+0x3a00], R93 ;  /* 0x003a005d35007988 */ /* 0x0081e8000800000a */
[----:B------:R-:W-:Y:S01]  /*88d0*/  STL [R1+0x238], R52 ;  /* 0x0002383401007387 */ /* 0x000fe20000100800 */
[----:B0-----:R-:W-:-:S05]  /*88e0*/  IADD3.X R53, PT, PT, R5, UR5, RZ, P2, !PT ;  /* 0x0000000505357c10 */ /* 0x001fca00097fe4ff */
[----:B------:R0:W-:Y:S04]  /*88f0*/  STL [R1+0x234], R53 ;  /* 0x0002343501007387 */ /* 0x0001e80000100800 */
[----:B------:R1:W2:Y:S04]  /*8900*/  @P1 LDG.E.U8 R58, desc[UR22][R52.64] ;  /* 0x00000016343a1981 */ /* 0x0002a8000c1e1100 */
[----:B0-----:R-:W3:Y:S01]  /*8910*/  LDL.LU R53, [R1+0x68] ;  /* 0x0000680001357983 */ /* 0x001ee20000300800 */
[----:B------:R-:W-:Y:S02]  /*8920*/  LOP3.LUT R93, R29, 0x40, RZ, 0x3c, !PT ;  /* 0x000000401d5d7812 */ /* 0x000fe400078e3cff */
[----:B-1----:R-:W-:-:S02]  /*8930*/  IADD3 R52, P2, PT, R6, UR4, RZ ;  /* 0x0000000406347c10 */ /* 0x002fc4000ff5e0ff */
[----:B------:R-:W-:-:S03]  /*8940*/  PRMT R57, RZ, 0x7610, R57 ;  /* 0x00007610ff397816 */ /* 0x000fc60000000039 */
[----:B------:R-:W-:Y:S01]  /*8950*/  STL [R1+0x240], R52 ;  /* 0x0002403401007387 */ /* 0x000fe20000100800 */
[----:B------:R-:W-:Y:S02]  /*8960*/  PRMT R56, RZ, 0x7610, R56 ;  /* 0x00007610ff387816 */ /* 0x000fe40000000038 */
[----:B------:R-:W-:Y:S02]  /*8970*/  PRMT R55, RZ, 0x7610, R55 ;  /* 0x00007610ff377816 */ /* 0x000fe40000000037 */
[----:B------:R-:W-:Y:S01]  /*8980*/  PRMT R54, RZ, 0x7610, R54 ;  /* 0x00007610ff367816 */ /* 0x000fe20000000036 */
[----:B---3--:R0:W-:Y:S02]  /*8990*/  STS.U8 [R93+UR10+0xe00], R53 ;  /* 0x000e00355d007988 */ /* 0x0081e4000800000a */
[----:B0-----:R-:W-:Y:S02]  /*89a0*/  IADD3.X R53, PT, PT, R7, UR5, RZ, P2, !PT ;  /* 0x0000000507357c10 */ /* 0x001fe400097fe4ff */
[----:B------:R-:W-:Y:S04]  /*89b0*/  STS.U8 [R93+UR10+0x1e00], R87 ;  /* 0x001e00575d007988 */ /* 0x000fe8000800000a */
[----:B------:R0:W3:Y:S04]  /*89c0*/  @P1 LDG.E.U8 R57, desc[UR22][R52.64] ;  /* 0x0000001634391981 */ /* 0x0000e8000c1e1100 */
[----:B------:R1:W-:Y:S01]  /*89d0*/  STL [R1+0x23c], R53 ;  /* 0x00023c3501007387 */ /* 0x0003e20000100800 */
[----:B0-----:R-:W-:-:S03]  /*89e0*/  IADD3 R52, P2, PT, R8, UR4, RZ ;  /* 0x0000000408347c10 */ /* 0x001fc6000ff5e0ff */
[----:B------:R0:W-:Y:S01]  /*89f0*/  STS.U8 [R93+UR10+0x2e00], R83 ;  /* 0x002e00535d007988 */ /* 0x0001e2000800000a */
[----:B------:R-:W-:Y:S01]  /*8a00*/  UIMAD UR4, UR6, 0x1f, URZ ;  /* 0x0000001f060478a4 */ /* 0x000fe2000f8e02ff */
[----:B-1----:R-:W-:Y:S02]  /*8a10*/  IADD3.X R53, PT, PT, R9, UR5, RZ, P2, !PT ;  /* 0x0000000509357c10 */ /* 0x002fe400097fe4ff */
[----:B------:R-:W-:Y:S01]  /*8a20*/  STS.U8 [R93+UR10+0x3e00], R90 ;  /* 0x003e005a5d007988 */ /* 0x000fe2000800000a */
[----:B------:R-:W-:-:S03]  /*8a30*/  USHF.R.S32.HI UR5, URZ, 0x1f, UR4 ;  /* 0x0000001fff057899 */ /* 0x000fc60008011404 */
[----:B------:R1:W-:Y:S01]  /*8a40*/  STL [R1+0x248], R52 ;  /* 0x0002483401007387 */ /* 0x0003e20000100800 */
[----:B0-----:R-:W-:-:S03]  /*8a50*/  LOP3.LUT R83, R29, 0x50, RZ, 0x3c, !PT ;  /* 0x000000501d537812 */ /* 0x001fc600078e3cff */
[----:B------:R1:W3:Y:S04]  /*8a60*/  @P1 LDG.E.U8 R56, desc[UR22][R52.64] ;  /* 0x0000001634381981 */ /* 0x0002e8000c1e1100 */
[----:B------:R-:W-:Y:S04]  /*8a70*/  STS.U8 [R83+UR10+0x280], R63 ;  /* 0x0002803f53007988 */ /* 0x000fe8000800000a */
[----:B------:R-:W-:Y:S01]  /*8a80*/  STS.U8 [R83+UR10+0x1280], R89 ;  /* 0x0012805953007988 */ /* 0x000fe2000800000a */
[----:B-1----:R-:W-:-:S03]  /*8a90*/  IADD3 R52, P1, PT, R2, UR4, RZ ;  /* 0x0000000402347c10 */ /* 0x002fc6000ff3e0ff */
[----:B------:R-:W-:Y:S04]  /*8aa0*/  STS.U8 [R83+UR10+0x2280], R84 ;  /* 0x0022805453007988 */ /* 0x000fe8000800000a */
[----:B------:R0:W-:Y:S04]  /*8ab0*/  STL [R1+0x244], R53 ;  /* 0x0002443501007387 */ /* 0x0001e80000100800 */
[----:B------:R-:W-:Y:S04]  /*8ac0*/  STS.U8 [R83+UR10+0x3280], R91 ;  /* 0x0032805b53007988 */ /* 0x000fe8000800000a */
[----:B------:R1:W-:Y:S01]  /*8ad0*/  STS.U8 [R83+UR10+0x680], R62 ;  /* 0x0006803e53007988 */ /* 0x0003e2000800000a */
[----:B0-----:R-:W-:-:S03]  /*8ae0*/  IADD3.X R53, PT, PT, R3, UR5, RZ, P1, !PT ;  /* 0x0000000503357c10 */ /* 0x001fc60008ffe4ff */
[----:B------:R0:W-:Y:S01]  /*8af0*/  STL [R1+0x270], R52 ;  /* 0x0002703401007387 */ /* 0x0001e20000100800 */
[----:B-1----:R-:W-:-:S03]  /*8b00*/  IADD3 R62, P1, PT, R4, UR4, RZ ;  /* 0x00000004043e7c10 */ /* 0x002fc6000ff3e0ff */
[----:B------:R-:W-:Y:S01]  /*8b10*/  STS.U8 [R83+UR10+0x1680], R85 ;  /* 0x0016805553007988 */ /* 0x000fe2000800000a */
[----:B------:R-:W-:-:S03]  /*8b20*/  IADD3.X R63, PT, PT, R5, UR5, RZ, P1, !PT ;  /* 0x00000005053f7c10 */ /* 0x000fc60008ffe4ff */
[----:B------:R1:W-:Y:S04]  /*8b30*/  STL [R1+0x26c], R53 ;  /* 0x00026c3501007387 */ /* 0x0003e80000100800 */
[----:B------:R0:W3:Y:S04]  /*8b40*/  @!P0 LDG.E.U8 R55, desc[UR22][R52.64] ;  /* 0x0000001634378981 */ /* 0x0000e8000c1e1100 */
[----:B------:R-:W-:Y:S04]  /*8b50*/  STS.U8 [R83+UR10+0x2680], R88 ;  /* 0x0026805853007988 */ /* 0x000fe8000800000a */
[----:B------:R2:W-:Y:S01]  /*8b60*/  STL [R1+0x278], R62 ;  /* 0x0002783e01007387 */ /* 0x0005e20000100800 */
[----:B0-----:R-:W-:-:S03]  /*8b70*/  @!P0 IMAD.MOV.U32 R52, RZ, RZ, R62 ;  /* 0x000000ffff348224 */ /* 0x001fc600078e003e */
[----:B------:R-:W-:Y:S01]  /*8b80*/  STS.U8 [R83+UR10+0x3680], R81 ;  /* 0x0036805153007988 */ /* 0x000fe2000800000a */
[----:B-1----:R-:W-:-:S03]  /*8b90*/  @!P0 IMAD.MOV.U32 R53, RZ, RZ, R63 ;  /* 0x000000ffff358224 */ /* 0x002fc600078e003f */
[----:B------:R-:W-:Y:S01]  /*8ba0*/  STS.U8 [R83+UR10+0xa80], R75 ;  /* 0x000a804b53007988 */ /* 0x000fe2000800000a */
[----:B--2---:R-:W-:-:S03]  /*8bb0*/  IADD3 R62, P1, PT, R6, UR4, RZ ;  /* 0x00000004063e7c10 */ /* 0x004fc6000ff3e0ff */
[----:B------:R-:W-:Y:S04]  /*8bc0*/  STS.U8 [R83+UR10+0x1a80], R74 ;  /* 0x001a804a53007988 */ /* 0x000fe8000800000a */
[----:B------:R0:W-:Y:S04]  /*8bd0*/  STL [R1+0x274], R63 ;  /* 0x0002743f01007387 */ /* 0x0001e80000100800 */
[----:B------:R-:W-:Y:S04]  /*8be0*/  STS.U8 [R83+UR10+0x2a80], R73 ;  /* 0x002a804953007988 */ /* 0x000fe8000800000a */
[----:B------:R1:W-:Y:S01]  /*8bf0*/  STS.U8 [R83+UR10+0x3a80], R72 ;  /* 0x003a804853007988 */ /* 0x0003e2000800000a */
[----:B0-----:R-:W-:-:S03]  /*8c00*/  IADD3.X R63, PT, PT, R7, UR5, RZ, P1, !PT ;  /* 0x00000005073f7c10 */ /* 0x001fc60008ffe4ff */
[----:B------:R0:W2:Y:S01]  /*8c10*/  @!P0 LDG.E.U8 R54, desc[UR22][R52.64] ;  /* 0x0000001634368981 */ /* 0x0000a2000c1e1100 */
[----:B-1----:R-:W-:-:S03]  /*8c20*/  IADD3 R72, P1, PT, R8, UR4, RZ ;  /* 0x0000000408487c10 */ /* 0x002fc6000ff3e0ff */
[----:B------:R1:W-:Y:S01]  /*8c30*/  STL [R1+0x280], R62 ;  /* 0x0002803e01007387 */ /* 0x0003e20000100800 */
[----:B------:R-:W1:Y:S01]  /*8c40*/  LDCU UR4, c[0x0][0x3b0] ;  /* 0x00007600ff0477ac */ /* 0x000e620008000800 */
[----:B0-----:R-:W-:Y:S02]  /*8c50*/  PRMT R53, RZ, 0x7610, R53 ;  /* 0x00007610ff357816 */ /* 0x001fe40000000035 */
[----:B------:R-:W-:Y:S01]  /*8c60*/  IADD3.X R73, PT, PT, R9, UR5, RZ, P1, !PT ;  /* 0x0000000509497c10 */ /* 0x000fe20008ffe4ff */
[----:B------:R0:W-:Y:S01]  /*8c70*/  STL [R1+0x27c], R63 ;  /* 0x00027c3f01007387 */ /* 0x0001e20000100800 */
[----:B------:R-:W-:Y:S01]  /*8c80*/  PRMT R52, RZ, 0x7610, R52 ;  /* 0x00007610ff347816 */ /* 0x000fe20000000034 */
[----:B------:R-:W2:Y:S02]  /*8c90*/  LDCU UR5, c[0x0][0x3b0] ;  /* 0x00007600ff0577ac */ /* 0x000ea40008000800 */
[----:B------:R1:W2:Y:S02]  /*8ca0*/  @!P0 LDG.E.U8 R53, desc[UR22][R62.64] ;  /* 0x000000163e358981 */ /* 0x0002a4000c1e1100 */
[----:B-1----:R-:W-:-:S02]  /*8cb0*/  @!P0 IMAD.MOV.U32 R62, RZ, RZ, R72 ;  /* 0x000000ffff3e8224 */ /* 0x002fc400078e0048 */
[----:B0-----:R-:W-:-:S05]  /*8cc0*/  @!P0 IMAD.MOV.U32 R63, RZ, RZ, R73 ;  /* 0x000000ffff3f8224 */ /* 0x001fca00078e0049 */
[----:B------:R0:W2:Y:S01]  /*8cd0*/  @!P0 LDG.E.U8 R52, desc[UR22][R62.64] ;  /* 0x000000163e348981 */ /* 0x0000a2000c1e1100 */
[----:B------:R-:W1:Y:S03]  /*8ce0*/  S2R R93, SR_TID.X ;  /* 0x00000000005d7919 */ /* 0x000e660000002100 */
[----:B------:R-:W-:Y:S01]  /*8cf0*/  STS.U8 [R83+UR10+0xe80], R71 ;  /* 0x000e804753007988 */ /* 0x000fe2000800000a */
[----:B0-----:R-:W-:-:S03]  /*8d00*/  LOP3.LUT R62, R29, 0x60, RZ, 0x3c, !PT ;  /* 0x000000601d3e7812 */ /* 0x001fc600078e3cff */
[----:B------:R-:W-:Y:S04]  /*8d10*/  STS.U8 [R83+UR10+0x1e80], R70 ;  /* 0x001e804653007988 */ /* 0x000fe8000800000a */
        /* <DEDUP_REMOVED lines=13> */
[----:B------:R-:W-:Y:S01]  /*8df0*/  STS.U8 [R62+UR10+0x3b00], R34 ;  /* 0x003b00223e007988 */ /* 0x000fe2000800000a */
[----:B------:R-:W-:-:S03]  /*8e00*/  LOP3.LUT R29, R29, 0x70, RZ, 0x3c, !PT ;  /* 0x000000701d1d7812 */ /* 0x000fc600078e3cff */
[----:B------:R-:W-:Y:S04]  /*8e10*/  STS.U8 [R62+UR10+0xf00], R33 ;  /* 0x000f00213e007988 */ /* 0x000fe8000800000a */
[----:B------:R-:W-:Y:S04]  /*8e20*/  STS.U8 [R62+UR10+0x1f00], R32 ;  /* 0x001f00203e007988 */ /* 0x000fe8000800000a */
[----:B------:R-:W-:Y:S04]  /*8e30*/  STS.U8 [R62+UR10+0x2f00], R31 ;  /* 0x002f001f3e007988 */ /* 0x000fe8000800000a */
[----:B------:R1:W-:Y:S04]  /*8e40*/  STS.U8 [R62+UR10+0x3f00], R30 ;  /* 0x003f001e3e007988 */ /* 0x0003e8000800000a */
[----:B------:R-:W-:Y:S01]  /*8e50*/  STS.U8 [R29+UR10+0x380], R47 ;  /* 0x0003802f1d007988 */ /* 0x000fe2000800000a */
[----:B-1----:R-:W-:-:S03]  /*8e60*/  LOP3.LUT R30, R93, 0x1f, RZ, 0xc0, !PT ;  /* 0x0000001f5d1e7812 */ /* 0x002fc600078ec0ff */
[----:B------:R-:W-:Y:S02]  /*8e70*/  STS.U8 [R29+UR10+0x1380], R46 ;  /* 0x0013802e1d007988 */ /* 0x000fe4000800000a */
[----:B------:R-:W-:Y:S02]  /*8e80*/  IMAD R30, R30, UR7, RZ ;  /* 0x000000071e1e7c24 */ /* 0x000fe4000f8e02ff */
[----:B------:R-:W-:Y:S01]  /*8e90*/  STS.U8 [R29+UR10+0x2380], R45 ;  /* 0x0023802d1d007988 */ /* 0x000fe2000800000a */
[----:B------:R-:W-:-:S03]  /*8ea0*/  IMAD R32, R92, UR4, RZ ;  /* 0x000000045c207c24 */ /* 0x000fc6000f8e02ff */
[----:B------:R-:W-:Y:S01]  /*8eb0*/  STS.U8 [R29+UR10+0x3380], R44 ;  /* 0x0033802c1d007988 */ /* 0x000fe2000800000a */
[----:B------:R-:W-:Y:S01]  /*8ec0*/  IADD3 R31, P0, PT, R30, UR18, RZ ;  /* 0x000000121e1f7c10 */ /* 0x000fe2000ff1e0ff */
[----:B------:R-:W-:Y:S01]  /*8ed0*/  IMAD R42, R28, UR4, RZ ;  /* 0x000000041c2a7c24 */ /* 0x000fe2000f8e02ff */
[----:B------:R-:W0:Y:S01]  /*8ee0*/  LDCU UR18, c[0x0][0x3b0] ;  /* 0x00007600ff1277ac */ /* 0x000e220008000800 */
[----:B------:R1:W-:Y:S04]  /*8ef0*/  STS.U8 [R29+UR10+0x780], R39 ;  /* 0x000780271d007988 */ /* 0x0003e8000800000a */
[----:B----4-:R4:W-:Y:S04]  /*8f00*/  STS.U8 [R29+UR10+0x1780], R38 ;  /* 0x001780261d007988 */ /* 0x0109e8000800000a */
[----:B------:R-:W-:Y:S01]  /*8f10*/  STS.U8 [R29+UR10+0x2780], R51 ;  /* 0x002780331d007988 */ /* 0x000fe2000800000a */
[----:B------:R-:W-:Y:S01]  /*8f20*/  LEA.HI.X.SX32 R30, R30, UR19, 0x1, P0 ;  /* 0x000000131e1e7c11 */ /* 0x000fe200080f0eff */
[----:B------:R-:W-:-:S02]  /*8f30*/  IMAD R33, R86, UR4, RZ ;  /* 0x0000000456217c24 */ /* 0x000fc4000f8e02ff */
[----:B------:R-:W-:Y:S01]  /*8f40*/  STS.U8 [R29+UR10+0x3780], R60 ;  /* 0x0037803c1d007988 */ /* 0x000fe2000800000a */
[C---:B------:R-:W-:Y:S01]  /*8f50*/  IADD3 R28, P0, PT, R32.reuse, R31, RZ ;  /* 0x0000001f201c7210 */ /* 0x040fe20007f1e0ff */
[----:B-1----:R-:W-:Y:S01]  /*8f60*/  IMAD R39, R61, UR4, RZ ;  /* 0x000000043d277c24 */ /* 0x002fe2000f8e02ff */
[----:B------:R-:W1:Y:S01]  /*8f70*/  LDCU UR19, c[0x0][0x3b0] ;  /* 0x00007600ff1377ac */ /* 0x000e620008000800 */
[----:B------:R0:W-:Y:S04]  /*8f80*/  STS.U8 [R29+UR10+0xb80], R59 ;  /* 0x000b803b1d007988 */ /* 0x0001e8000800000a */
[----:B------:R-:W-:Y:S01]  /*8f90*/  STS.U8 [R29+UR10+0x1b80], R58 ;  /* 0x001b803a1d007988 */ /* 0x000fe2000800000a */
[----:B------:R-:W-:Y:S01]  /*8fa0*/  LEA.HI.X.SX32 R32, R32, R30, 0x1, P0 ;  /* 0x0000001e20207211 */ /* 0x000fe200000f0eff */
[----:B------:R-:W-:-:S02]  /*8fb0*/  IMAD R61, R11, UR30, RZ ;  /* 0x0000001e0b3d7c24 */ /* 0x000fc4000f8e02ff */
[----:B------:R-:W-:Y:S02]  /*8fc0*/  IMAD R41, R78, UR4, RZ ;  /* 0x000000044e297c24 */ /* 0x000fe4000f8e02ff */
[----:B------:R-:W-:Y:S02]  /*8fd0*/  IMAD R43, R27, UR4, RZ ;  /* 0x000000041b2b7c24 */ /* 0x000fe4000f8e02ff */
[----:B------:R-:W-:Y:S02]  /*8fe0*/  IMAD R46, R24, UR12, RZ ;  /* 0x0000000c182e7c24 */ /* 0x000fe4000f8e02ff */
[----:B----4-:R-:W-:Y:S01]  /*8ff0*/  IMAD R38, R67, UR4, RZ ;  /* 0x0000000443267c24 */ /* 0x010fe2000f8e02ff */
[----:B---3--:R-:W-:Y:S04]  /*9000*/  STS.U8 [R29+UR10+0x2b80], R57 ;  /* 0x002b80391d007988 */ /* 0x008fe8000800000a */
[----:B------:R3:W-:Y:S01]  /*9010*/  STS.U8 [R29+UR10+0x3b80], R56 ;  /* 0x003b80381d007988 */ /* 0x0007e2000800000a */
[----:B------:R-:W-:-:S02]  /*9020*/  IMAD R49, R22, UR16, RZ ;  /* 0x0000001016317c24 */ /* 0x000fc4000f8e02ff */
[----:B------:R-:W-:Y:S01]  /*9030*/  IMAD R48, R23, UR15, RZ ;  /* 0x0000000f17307c24 */ /* 0x000fe2000f8e02ff */
[-C--:B------:R-:W-:Y:S01]  /*9040*/  IADD3 R23, P1, PT, R38, R31.reuse, RZ ;  /* 0x0000001f26177210 */ /* 0x080fe20007f3e0ff */
[----:B0-----:R-:W-:Y:S02]  /*9050*/  IMAD R59, R13, UR18, RZ ;  /* 0x000000120d3b7c24 */ /* 0x001fe4000f8e02ff */
[----:B---3--:R-:W-:Y:S02]  /*9060*/  IMAD R56, R16, UR27, RZ ;  /* 0x0000001b10387c24 */ /* 0x008fe4000f8e02ff */
[----:B------:R-:W-:Y:S01]  /*9070*/  IMAD R34, R80, UR4, RZ ;  /* 0x0000000450227c24 */ /* 0x000fe2000f8e02ff */
[----:B------:R-:W-:Y:S01]  /*9080*/  STS.U8 [R29+UR10+0xf80], R55 ;  /* 0x000f80371d007988 */ /* 0x000fe2000800000a */
[----:B------:R-:W-:Y:S01]  /*9090*/  IMAD R37, R76, UR4, RZ ;  /* 0x000000044c257c24 */ /* 0x000fe2000f8e02ff */
[----:B------:R-:W-:Y:S01]  /*90a0*/  LEA.HI.X.SX32 R22, R38, R30, 0x1, P1 ;  /* 0x0000001e26167211 */ /* 0x000fe200008f0eff */
[----:B------:R-:W-:Y:S01]  /*90b0*/  IMAD R51, R20, UR20, RZ ;  /* 0x0000001414337c24 */ /* 0x000fe2000f8e02ff */
[-C--:B------:R-:W-:Y:S01]  /*90c0*/  IADD3 R20, P1, PT, R42, R31.reuse, RZ ;  /* 0x0000001f2a147210 */ /* 0x080fe20007f3e0ff */
[----:B--2---:R-:W-:Y:S04]  /*90d0*/  STS.U8 [R29+UR10+0x1f80], R54 ;  /* 0x001f80361d007988 */ /* 0x004fe8000800000a */
[----:B------:R-:W-:Y:S04]  /*90e0*/  STS.U8 [R29+UR10+0x2f80], R53 ;  /* 0x002f80351d007988 */ /* 0x000fe8000800000a */
[----:B------:R0:W-:Y:S02]  /*90f0*/  STS.U8 [R29+UR10+0x3f80], R52 ;  /* 0x003f80341d007988 */ /* 0x0001e4000800000a */
[----:B0-----:R-:W-:-:S04]  /*9100*/  IADD3 R29, P0, PT, R33, R31, RZ ;  /* 0x0000001f211d7210 */ /* 0x001fc80007f1e0ff */
[----:B------:R-:W-:Y:S02]  /*9110*/  LEA.HI.X.SX32 R11, R33, R30, 0x1, P0 ;  /* 0x0000001e210b7211 */ /* 0x000fe400000f0eff */
[----:B------:R-:W-:-:S04]  /*9120*/  IADD3 R91, P0, PT, R39, R31, RZ ;  /* 0x0000001f275b7210 */ /* 0x000fc80007f1e0ff */
[----:B------:R-:W-:Y:S02]  /*9130*/  LEA.HI.X.SX32 R92, R39, R30, 0x1, P0 ;  /* 0x0000001e275c7211 */ /* 0x000fe400000f0eff */
[----:B------:R-:W-:-:S04]  /*9140*/  IADD3 R89, P0, PT, R41, R31, RZ ;  /* 0x0000001f29597210 */ /* 0x000fc80007f1e0ff */
[----:B------:R-:W-:Y:S02]  /*9150*/  LEA.HI.X.SX32 R90, R41, R30, 0x1, P0 ;  /* 0x0000001e295a7211 */ /* 0x000fe400000f0eff */
[----:B------:R-:W-:-:S04]  /*9160*/  IADD3 R87, P0, PT, R43, R31, RZ ;  /* 0x0000001f2b577210 */ /* 0x000fc80007f1e0ff */
[-C--:B------:R-:W-:Y:S02]  /*9170*/  LEA.HI.X.SX32 R88, R43, R30.reuse, 0x1, P0 ;  /* 0x0000001e2b587211 */ /* 0x080fe400000f0eff */
[CC--:B------:R-:W-:Y:S01]  /*9180*/  IADD3 R16, P0, PT, R46.reuse, R31.reuse, RZ ;  /* 0x0000001f2e107210 */ /* 0x0c0fe20007f1e0ff */
[----:B------:R-:W0:Y:S03]  /*9190*/  S2R R33, SR_TID.X ;  /* 0x0000000000217919 */ /* 0x000e260000002100 */
[----:B------:R-:W-:Y:S02]  /*91a0*/  LEA.HI.X.SX32 R13, R46, R30, 0x1, P0 ;  /* 0x0000001e2e0d7211 */ /* 0x000fe400000f0eff */
[----:B------:R-:W-:Y:S01]  /*91b0*/  IADD3 R80, P0, PT, R49, R31, RZ ;  /* 0x0000001f31507210 */ /* 0x000fe20007f1e0ff */
[----:B------:R-:W-:-:S03]  /*91c0*/  IMAD R44, R26, UR4, RZ ;  /* 0x000000041a2c7c24 */ /* 0x000fc6000f8e02ff */
[-C--:B------:R-:W-:Y:S02]  /*91d0*/  LEA.HI.X.SX32 R81, R49, R30.reuse, 0x1, P0 ;  /* 0x0000001e31517211 */ /* 0x080fe400000f0eff */
[----:B------:R-:W2:Y:S01]  /*91e0*/  LDC R49, c[0x0][0x3a0] ;  /* 0x0000e800ff317b82 */ /* 0x000ea20000000800 */
[----:B------:R-:W-:Y:S01]  /*91f0*/  IMAD R53, R18, UR24, RZ ;  /* 0x0000001812357c24 */ /* 0x000fe2000f8e02ff */
[-C--:B------:R-:W-:Y:S01]  /*9200*/  IADD3 R93, P2, PT, R37, R31.reuse, RZ ;  /* 0x0000001f255d7210 */ /* 0x080fe20007f5e0ff */
[----:B------:R-:W-:Y:S01]  /*9210*/  IMAD R45, R25, UR5, RZ ;  /* 0x00000005192d7c24 */ /* 0x000fe2000f8e02ff */
[-C--:B------:R-:W-:Y:S01]  /*9220*/  LEA.HI.X.SX32 R18, R42, R30.reuse, 0x1, P1 ;  /* 0x0000001e2a127211 */ /* 0x080fe200008f0eff */
[----:B------:R-:W-:Y:S01]  /*9230*/  IMAD R54, R17, UR25, RZ ;  /* 0x0000001911367c24 */ /* 0x000fe2000f8e02ff */
[-C--:B------:R-:W-:Y:S01]  /*9240*/  IADD3 R17, P1, PT, R44, R31.reuse, RZ ;  /* 0x0000001f2c117210 */ /* 0x080fe20007f3e0ff */
[----:B------:R-:W-:Y:S01]  /*9250*/  IMAD R47, R64, UR14, RZ ;  /* 0x0000000e402f7c24 */ /* 0x000fe2000f8e02ff */
[-C--:B------:R-:W-:Y:S01]  /*9260*/  LEA.HI.X.SX32 R37, R37, R30.reuse, 0x1, P2 ;  /* 0x0000001e25257211 */ /* 0x080fe200010f0eff */
[----:B------:R-:W-:Y:S01]  /*9270*/  IMAD R58, R14, UR29, RZ ;  /* 0x0000001d0e3a7c24 */ /* 0x000fe2000f8e02ff */
[----:B------:R-:W-:Y:S01]  /*9280*/  IADD3 R85, P2, PT, R45, R31, RZ ;  /* 0x0000001f2d557210 */ /* 0x000fe20007f5e0ff */
[----:B------:R-:W-:Y:S01]  /*9290*/  IMAD R52, R19, UR21, RZ ;  /* 0x0000001513347c24 */ /* 0x000fe2000f8e02ff */
[----:B------:R-:W-:-:S02]  /*92a0*/  LEA.HI.X.SX32 R14, R44, R30, 0x1, P1 ;  /* 0x0000001e2c0e7211 */ /* 0x000fc400008f0eff */
[-C--:B------:R-:W-:Y:S01]  /*92b0*/  IADD3 R83, P1, PT, R47, R31.reuse, RZ ;  /* 0x0000001f2f537210 */ /* 0x080fe20007f3e0ff */
[----:B------:R-:W-:Y:S01]  /*92c0*/  IMAD R57, R15, UR28, RZ ;  /* 0x0000001c0f397c24 */ /* 0x000fe2000f8e02ff */
[-C--:B------:R-:W-:Y:S01]  /*92d0*/  LEA.HI.X.SX32 R86, R45, R30.reuse, 0x1, P2 ;  /* 0x0000001e2d567211 */ /* 0x080fe200010f0eff */
[----:B------:R-:W-:Y:S01]  /*92e0*/  IMAD R55, R66, UR26, RZ ;  /* 0x0000001a42377c24 */ /* 0x000fe2000f8e02ff */
[-C--:B------:R-:W-:Y:S02]  /*92f0*/  IADD3 R15, P2, PT, R48, R31.reuse, RZ ;  /* 0x0000001f300f7210 */ /* 0x080fe40007f5e0ff */
[-C--:B------:R-:W-:Y:S02]  /*9300*/  LEA.HI.X.SX32 R84, R47, R30.reuse, 0x1, P1 ;  /* 0x0000001e2f547211 */ /* 0x080fe400008f0eff */
[----:B------:R-:W-:Y:S01]  /*9310*/  IADD3 R47, P0, PT, R52, R31, RZ ;  /* 0x0000001f342f7210 */ /* 0x000fe20007f1e0ff */
[----:B-1----:R-:W-:Y:S01]  /*9320*/  IMAD R60, R12, UR19, RZ ;  /* 0x000000130c3c7c24 */ /* 0x002fe2000f8e02ff */
[----:B------:R-:W-:Y:S01]  /*9330*/  STL [R1+0x288], R72 ;  /* 0x0002884801007387 */ /* 0x000fe20000100800 */
[----:B------:R-:W-:-:S02]  /*9340*/  LEA.HI.X.SX32 R12, R48, R30, 0x1, P2 ;  /* 0x0000001e300c7211 */ /* 0x000fc400010f0eff */
[----:B------:R-:W-:Y:S01]  /*9350*/  LEA.HI.X.SX32 R48, R52, R30, 0x1, P0 ;  /* 0x0000001e34307211 */ /* 0x000fe200000f0eff */
[----:B------:R1:W-:Y:S01]  /*9360*/  STL [R1+0x284], R73 ;  /* 0x0002844901007387 */ /* 0x0003e20000100800 */
[----:B------:R-:W-:Y:S01]  /*9370*/  IMAD R50, R21, UR17, RZ ;  /* 0x0000001115327c24 */ /* 0x000fe2000f8e02ff */
[-C--:B------:R-:W-:Y:S01]  /*9380*/  IADD3 R27, P6, PT, R34, R31.reuse, RZ ;  /* 0x0000001f221b7210 */ /* 0x080fe20007fde0ff */
[----:B--2---:R-:W-:Y:S01]  /*9390*/  VIADD R64, R49, 0x1f ;  /* 0x0000001f31407836 */ /* 0x004fe20000000000 */
[----:B-1----:R-:W-:Y:S01]  /*93a0*/  IADD3 R73, P0, PT, R55, R31, RZ ;  /* 0x0000001f37497210 */ /* 0x002fe20007f1e0ff */
[----:B------:R-:W-:-:S03]  /*93b0*/  IMAD R36, R77, UR4, RZ ;  /* 0x000000044d247c24 */ /* 0x000fc6000f8e02ff */
[-C--:B------:R-:W-:Y:S01]  /*93c0*/  LEA.HI.X.SX32 R74, R55, R30.reuse, 0x1, P0 ;  /* 0x0000001e374a7211 */ /* 0x080fe200000f0eff */
[----:B------:R-:W-:Y:S01]  /*93d0*/  IMAD R62, R10, UR31, RZ ;  /* 0x0000001f0a3e7c24 */ /* 0x000fe2000f8e02ff */
[-C--:B------:R-:W-:Y:S02]  /*93e0*/  IADD3 R41, P0, PT, R58, R31.reuse, RZ ;  /* 0x0000001f3a297210 */ /* 0x080fe40007f1e0ff */
[-C--:B------:R-:W-:Y:S02]  /*93f0*/  IADD3 R10, P1, PT, R50, R31.reuse, RZ ;  /* 0x0000001f320a7210 */ /* 0x080fe40007f3e0ff */
[----:B------:R-:W-:Y:S01]  /*9400*/  IADD3 R77, P2, PT, R51, R31, RZ ;  /* 0x0000001f334d7210 */ /* 0x000fe20007f5e0ff */
[----:B------:R-:W-:Y:S01]  /*9410*/  IMAD R35, R79, UR4, RZ ;  /* 0x000000044f237c24 */ /* 0x000fe2000f8e02ff */
[-C--:B------:R-:W-:Y:S02]  /*9420*/  LEA.HI.X.SX32 R26, R34, R30.reuse, 0x1, P6 ;  /* 0x0000001e221a7211 */ /* 0x080fe400030f0eff */
[----:B------:R-:W-:-:S02]  /*9430*/  LEA.HI.X.SX32 R42, R58, R30, 0x1, P0 ;  /* 0x0000001e3a2a7211 */ /* 0x000fc400000f0eff */
[----:B0-----:R-:W-:Y:S02]  /*9440*/  LOP3.LUT R34, R33, 0x1f, RZ, 0xc0, !PT ;  /* 0x0000001f21227812 */ /* 0x001fe400078ec0ff */
[----:B------:R-:W-:Y:S01]  /*9450*/  ISETP.GT.AND P0, PT, R64, 0x1f, PT ;  /* 0x0000001f4000780c */ /* 0x000fe20003f04270 */
[----:B------:R-:W-:Y:S01]  /*9460*/  IMAD R40, R82, UR4, RZ ;  /* 0x0000000452287c24 */ /* 0x000fe2000f8e02ff */
[-C--:B------:R-:W-:Y:S01]  /*9470*/  LEA.HI.X.SX32 R50, R50, R30.reuse, 0x1, P1 ;  /* 0x0000001e32327211 */ /* 0x080fe200008f0eff */
[----:B------:R-:W-:Y:S01]  /*9480*/  IMAD R63, R0, UR32, RZ ;  /* 0x00000020003f7c24 */ /* 0x000fe2000f8e02ff */
[----:B------:R-:W-:Y:S01]  /*9490*/  LEA.HI.X.SX32 R79, R51, R30, 0x1, P2 ;  /* 0x0000001e334f7211 */ /* 0x000fe200010f0eff */
[----:B------:R-:W5:Y:S01]  /*94a0*/  LDL.LU R82, [R1+0x7a8] ;  /* 0x0007a80001527983 */ /* 0x000f620000300800 */
[-C--:B------:R-:W-:Y:S02]  /*94b0*/  IADD3 R75, P1, PT, R53, R31.reuse, RZ ;  /* 0x0000001f354b7210 */ /* 0x080fe40007f3e0ff */
[----:B------:R-:W-:Y:S01]  /*94c0*/  IADD3 R45, P2, PT, R54, R31, RZ ;  /* 0x0000001f362d7210 */ /* 0x000fe20007f5e0ff */
[----:B------:R-:W5:Y:S01]  /*94d0*/  LDL.LU R78, [R1+0x7a4] ;  /* 0x0007a400014e7983 */ /* 0x000f620000300800 */
[----:B------:R-:W-:-:S02]  /*94e0*/  ISETP.LT.AND P0, PT, R34, R49, P0 ;  /* 0x000000312200720c */ /* 0x000fc40000701270 */
[-C--:B------:R-:W-:Y:S02]  /*94f0*/  LEA.HI.X.SX32 R76, R53, R30.reuse, 0x1, P1 ;  /* 0x0000001e354c7211 */ /* 0x080fe400008f0eff */
[----:B------:R-:W-:Y:S02]  /*9500*/  LEA.HI.X.SX32 R46, R54, R30, 0x1, P2 ;  /* 0x0000001e362e7211 */ /* 0x000fe400010f0eff */
[-C--:B------:R-:W-:Y:S02]  /*9510*/  IADD3 R0, P5, PT, R35, R31.reuse, RZ ;  /* 0x0000001f23007210 */ /* 0x080fe40007fbe0ff */
[-C--:B------:R-:W-:Y:S02]  /*9520*/  IADD3 R25, P3, PT, R36, R31.reuse, RZ ;  /* 0x0000001f24197210 */ /* 0x080fe40007f7e0ff */
[-C--:B------:R-:W-:Y:S02]  /*9530*/  IADD3 R21, P6, PT, R40, R31.reuse, RZ ;  /* 0x0000001f28157210 */ /* 0x080fe40007fde0ff */
[----:B------:R-:W-:-:S02]  /*9540*/  IADD3 R43, P1, PT, R56, R31, RZ ;  /* 0x0000001f382b7210 */ /* 0x000fc40007f3e0ff */
[----:B------:R-:W-:Y:S02]  /*9550*/  IADD3 R71, P2, PT, R57, R31, RZ ;  /* 0x0000001f39477210 */ /* 0x000fe40007f5e0ff */
[-C--:B------:R-:W-:Y:S02]  /*9560*/  LEA.HI.X.SX32 R35, R35, R30.reuse, 0x1, P5 ;  /* 0x0000001e23237211 */ /* 0x080fe400028f0eff */
[-C--:B------:R-:W-:Y:S02]  /*9570*/  LEA.HI.X.SX32 R24, R36, R30.reuse, 0x1, P3 ;  /* 0x0000001e24187211 */ /* 0x080fe400018f0eff */
[-C--:B------:R-:W-:Y:S02]  /*9580*/  LEA.HI.X.SX32 R19, R40, R30.reuse, 0x1, P6 ;  /* 0x0000001e28137211 */ /* 0x080fe400030f0eff */
[-C--:B------:R-:W-:Y:S02]  /*9590*/  LEA.HI.X.SX32 R44, R56, R30.reuse, 0x1, P1 ;  /* 0x0000001e382c7211 */ /* 0x080fe400008f0eff */
[----:B------:R-:W-:-:S02]  /*95a0*/  LEA.HI.X.SX32 R72, R57, R30, 0x1, P2 ;  /* 0x0000001e39487211 */ /* 0x000fc400010f0eff */
[-C--:B------:R-:W-:Y:S02]  /*95b0*/  IADD3 R69, P1, PT, R59, R31.reuse, RZ ;  /* 0x0000001f3b457210 */ /* 0x080fe40007f3e0ff */
[-C--:B------:R-:W-:Y:S02]  /*95c0*/  IADD3 R39, P2, PT, R60, R31.reuse, RZ ;  /* 0x0000001f3c277210 */ /* 0x080fe40007f5e0ff */
[-C--:B------:R-:W-:Y:S02]  /*95d0*/  IADD3 R67, P3, PT, R61, R31.reuse, RZ ;  /* 0x0000001f3d437210 */ /* 0x080fe40007f7e0ff */
[-C--:B------:R-:W-:Y:S02]  /*95e0*/  IADD3 R36, P5, PT, R62, R31.reuse, RZ ;  /* 0x0000001f3e247210 */ /* 0x080fe40007fbe0ff */
[----:B------:R-:W-:Y:S01]  /*95f0*/  IADD3 R65, P6, PT, R63, R31, RZ ;  /* 0x0000001f3f417210 */ /* 0x000fe20007fde0ff */
[----:B------:R-:W-:Y:S01]  /*9600*/  STL [R1+0x290], R28 ;  /* 0x0002901c01007387 */ /* 0x000fe20000100800 */
[----:B------:R-:W-:-:S02]  /*9610*/  LEA.HI.X.SX32 R70, R59, R30, 0x1, P1 ;  /* 0x0000001e3b467211 */ /* 0x000fc400008f0eff */
[-C--:B------:R-:W-:Y:S01]  /*9620*/  LEA.HI.X.SX32 R40, R60, R30.reuse, 0x1, P2 ;  /* 0x0000001e3c287211 */ /* 0x080fe200010f0eff */
[----:B------:R0:W-:Y:S01]  /*9630*/  STL [R1+0x28c], R32 ;  /* 0x00028c2001007387 */ /* 0x0001e20000100800 */
[-C--:B------:R-:W-:Y:S02]  /*9640*/  LEA.HI.X.SX32 R68, R61, R30.reuse, 0x1, P3 ;  /* 0x0000001e3d447211 */ /* 0x080fe400018f0eff */
[-C--:B------:R-:W-:Y:S02]  /*9650*/  LEA.HI.X.SX32 R38, R62, R30.reuse, 0x1, P5 ;  /* 0x0000001e3e267211 */ /* 0x080fe400028f0eff */
[----:B------:R-:W-:Y:S02]  /*9660*/  LEA.HI.X.SX32 R66, R63, R30, 0x1, P6 ;  /* 0x0000001e3f427211 */ /* 0x000fe400030f0eff */
[----:B------:R-:W-:Y:S01]  /*9670*/  LOP3.LUT R34, R33, 0x7f, RZ, 0xc0, !PT ;  /* 0x0000007f21227812 */ /* 0x000fe200078ec0ff */
[----:B------:R-:W-:Y:S01]  /*9680*/  @P0 IMAD.MOV.U32 R33, RZ, RZ, R32 ;  /* 0x000000ffff210224 */ /* 0x000fe200078e0020 */
[----:B------:R-:W-:Y:S01]  /*9690*/  PRMT R30, RZ, 0x7610, R30 ;  /* 0x00007610ff1e7816 */ /* 0x000fe2000000001e */
[----:B0-----:R-:W-:-:S05]  /*96a0*/  @P0 IMAD.MOV.U32 R32, RZ, RZ, R28 ;  /* 0x000000ffff200224 */ /* 0x001fca00078e001c */
[----:B------:R0:W2:Y:S02]  /*96b0*/  @P0 LDG.E.U8 R30, desc[UR22][R32.64] ;  /* 0x00000016201e0981 */ /* 0x0000a4000c1e1100 */
[----:B0-----:R-:W-:Y:S02]  /*96c0*/  @P0 IMAD.MOV.U32 R32, RZ, RZ, R27 ;  /* 0x000000ffff200224 */ /* 0x001fe400078e001b */
[----:B------:R-:W-:Y:S01]  /*96d0*/  @P0 IMAD.MOV.U32 R33, RZ, RZ, R26 ;  /* 0x000000ffff210224 */ /* 0x000fe200078e001a */
[----:B--2---:R0:W-:Y:S02]  /*96e0*/  STS.U8 [R34+UR10+0x8000], R30 ;  /* 0x0080001e22007988 */ /* 0x0041e4000800000a */
[----:B0-----:R-:W-:-:S06]  /*96f0*/  PRMT R30, RZ, 0x7610, R30 ;  /* 0x00007610ff1e7816 */ /* 0x001fcc000000001e */
        /* <DEDUP_REMOVED lines=70> */
[----:B------:R0:W2:Y:S01]  /*9b60*/  @P0 LDG.E.U8 R30, desc[UR22][R32.64] ;  /* 0x00000016201e0981 */ /* 0x0000a2000c1e1100 */
[----:B------:R-:W-:Y:S01]  /*9b70*/  @P0 IMAD.MOV.U32 R31, RZ, RZ, R11 ;  /* 0x000000ffff1f0224 */ /* 0x000fe200078e000b */
[----:B0-----:R-:W-:Y:S02]  /*9b80*/  PRMT R32, RZ, 0x7610, R32 ;  /* 0x00007610ff207816 */ /* 0x001fe40000000020 */
[----:B------:R-:W-:Y:S04]  /*9b90*/  STL [R1+0x298], R29 ;  /* 0x0002981d01007387 */ /* 0x000fe80000100800 */
[----:B--2---:R0:W-:Y:S02]  /*9ba0*/  STS.U8 [R34+UR10+0x8f00], R30 ;  /* 0x008f001e22007988 */ /* 0x0041e4000800000a */
[----:B0-----:R-:W-:-:S05]  /*9bb0*/  @P0 IMAD.MOV.U32 R30, RZ, RZ, R29 ;  /* 0x000000ffff1e0224 */ /* 0x001fca00078e001d */
[----:B------:R0:W2:Y:S01]  /*9bc0*/  @P0 LDG.E.U8 R32, desc[UR22][R30.64] ;  /* 0x000000161e200981 */ /* 0x0000a2000c1e1100 */
[----:B------:R-:W1:Y:S01]  /*9bd0*/  S2R R29, SR_TID.X ;  /* 0x00000000001d7919 */ /* 0x000e620000002100 */
[----:B------:R-:W-:Y:S01]  /*9be0*/  @P0 IMAD.MOV.U32 R33, RZ, RZ, R35 ;  /* 0x000000ffff210224 */ /* 0x000fe200078e0023 */
[----:B0-----:R-:W-:Y:S02]  /*9bf0*/  PRMT R30, RZ, 0x7610, R30 ;  /* 0x00007610ff1e7816 */ /* 0x001fe4000000001e */
[----:B-1----:R-:W-:-:S04]  /*9c00*/  LOP3.LUT R29, R29, 0x7f, RZ, 0xc0, !PT ;  /* 0x0000007f1d1d7812 */ /* 0x002fc800078ec0ff */
[----:B------:R-:W-:-:S05]  /*9c10*/  LOP3.LUT R29, R29, 0x10, RZ, 0x3c, !PT ;  /* 0x000000101d1d7812 */ /* 0x000fca00078e3cff */
[----:B--2---:R0:W-:Y:S02]  /*9c20*/  STS.U8 [R29+UR10+0x8080], R32 ;  /* 0x008080201d007988 */ /* 0x0041e4000800000a */
        /* <DEDUP_REMOVED lines=64> */
[----:B------:R-:W-:Y:S04]  /*a030*/  STL [R1+0x2a0], R27 ;  /* 0x0002a01b01007387 */ /* 0x000fe80000100800 */
[----:B------:R-:W-:Y:S04]  /*a040*/  STL [R1+0x2b0], R25 ;  /* 0x0002b01901007387 */ /* 0x000fe80000100800 */
[----:B------:R-:W-:Y:S04]  /*a050*/  STL [R1+0x2a8], R0 ;  /* 0x0002a80001007387 */ /* 0x000fe80000100800 */
[----:B------:R-:W-:Y:S04]  /*a060*/  STL [R1+0x2c0], R23 ;  /* 0x0002c01701007387 */ /* 0x000fe80000100800 */
[----:B------:R-:W-:Y:S04]  /*a070*/  STL [R1+0x2b8], R93 ;  /* 0x0002b85d01007387 */ /* 0x000fe80000100800 */
[----:B--2---:R0:W-:Y:S02]  /*a080*/  STS.U8 [R29+UR10+0x8d80], R30 ;  /* 0x008d801e1d007988 */ /* 0x0041e4000800000a */
[----:B0-----:R-:W-:-:S06]  /*a090*/  PRMT R30, RZ, 0x7610, R30 ;  /* 0x00007610ff1e7816 */ /* 0x001fcc000000001e */
[----:B------:R0:W2:Y:S04]  /*a0a0*/  @P0 LDG.E.U8 R30, desc[UR22][R32.64] ;  /* 0x00000016201e0981 */ /* 0x0000a8000c1e1100 */
[----:B------:R-:W-:Y:S04]  /*a0b0*/  STL [R1+0x294], R11 ;  /* 0x0002940b01007387 */ /* 0x000fe80000100800 */
[----:B------:R1:W-:Y:S04]  /*a0c0*/  STL [R1+0x29c], R26 ;  /* 0x00029c1a01007387 */ /* 0x0003e80000100800 */
[----:B------:R-:W-:Y:S04]  /*a0d0*/  STL [R1+0x2c8], R91 ;  /* 0x0002c85b01007387 */ /* 0x000fe80000100800 */
[----:B------:R-:W-:Y:S04]  /*a0e0*/  STL [R1+0x2d0], R21 ;  /* 0x0002d01501007387 */ /* 0x000fe80000100800 */
[----:B------:R-:W-:Y:S04]  /*a0f0*/  STL [R1+0x2a4], R35 ;  /* 0x0002a42301007387 */ /* 0x000fe80000100800 */
[----:B------:R3:W-:Y:S04]  /*a100*/  STL [R1+0x2ac], R24 ;  /* 0x0002ac1801007387 */ /* 0x0007e80000100800 */
[----:B------:R-:W-:Y:S04]  /*a110*/  STL [R1+0x2b4], R37 ;  /* 0x0002b42501007387 */ /* 0x000fe80000100800 */
[----:B------:R4:W-:Y:S04]  /*a120*/  STL [R1+0x2bc], R22 ;  /* 0x0002bc1601007387 */ /* 0x0009e80000100800 */
[----:B------:R-:W-:Y:S04]  /*a130*/  STL [R1+0x2c4], R92 ;  /* 0x0002c45c01007387 */ /* 0x000fe80000100800 */
[----:B------:R-:W-:Y:S04]  /*a140*/  STL [R1+0x2e0], R20 ;  /* 0x0002e01401007387 */ /* 0x000fe80000100800 */
[----:B------:R0:W-:Y:S04]  /*a150*/  STL [R1+0x2cc], R19 ;  /* 0x0002cc1301007387 */ /* 0x0001e80000100800 */
[----:B------:R-:W-:Y:S04]  /*a160*/  STL [R1+0x2d8], R89 ;  /* 0x0002d85901007387 */ /* 0x000fe80000100800 */
[----:B------:R-:W-:Y:S04]  /*a170*/  STL [R1+0x2d4], R90 ;  /* 0x0002d45a01007387 */ /* 0x000fe80000100800 */
[----:B------:R0:W-:Y:S04]  /*a180*/  STL [R1+0x2dc], R18 ;  /* 0x0002dc1201007387 */ /* 0x0001e80000100800 */
[----:B------:R-:W-:Y:S04]  /*a190*/  STL [R1+0x2e8], R87 ;  /* 0x0002e85701007387 */ /* 0x000fe80000100800 */
[----:B------:R-:W-:Y:S04]  /*a1a0*/  STL [R1+0x2f0], R17 ;  /* 0x0002f01101007387 */ /* 0x000fe80000100800 */
        /* <DEDUP_REMOVED lines=12> */
[----:B------:R-:W-:Y:S04]  /*a270*/  STL [R1+0x314], R81 ;  /* 0x0003145101007387 */ /* 0x000fe80000100800 */
[----:B------:R-:W-:Y:S04]  /*a280*/  STL [R1+0x328], R77 ;  /* 0x0003284d01007387 */ /* 0x000fe80000100800 */
[----:B------:R-:W-:Y:S04]  /*a290*/  STL [R1+0x31c], R50 ;  /* 0x00031c3201007387 */ /* 0x000fe80000100800 */
[----:B------:R-:W-:Y:S04]  /*a2a0*/  STL [R1+0x324], R79 ;  /* 0x0003244f01007387 */ /* 0x000fe80000100800 */
[----:B------:R-:W-:Y:S04]  /*a2b0*/  STL [R1+0x330], R47 ;  /* 0x0003302f01007387 */ /* 0x000fe80000100800 */
[----:B------:R-:W-:Y:S04]  /*a2c0*/  STL [R1+0x338], R75 ;  /* 0x0003384b01007387 */ /* 0x000fe80000100800 */
[----:B------:R-:W-:Y:S01]  /*a2d0*/  STL [R1+0x340], R45 ;  /* 0x0003402d01007387 */ /* 0x000fe20000100800 */
[----:B0-----:R-:W-:-:S03]  /*a2e0*/  @P0 IMAD.MOV.U32 R32, RZ, RZ, R65 ;  /* 0x000000ffff200224 */ /* 0x001fc600078e0041 */
[----:B------:R-:W-:Y:S01]  /*a2f0*/  STL [R1+0x32c], R48 ;  /* 0x00032c3001007387 */ /* 0x000fe20000100800 */
[----:B------:R-:W-:-:S03]  /*a300*/  @P0 IMAD.MOV.U32 R33, RZ, RZ, R66 ;  /* 0x000000ffff210224 */ /* 0x000fc600078e0042 */
        /* <DEDUP_REMOVED lines=20> */
[----:B------:R0:W5:Y:S04]  /*a450*/  LDL.LU R28, [R1+0x7a0] ;  /* 0x0007a000011c7983 */ /* 0x0001680000300800 */
[----:B-1----:R0:W5:Y:S04]  /*a460*/  LDL.LU R26, [R1+0x79c] ;  /* 0x00079c00011a7983 */ /* 0x0021680000300800 */
[----:B------:R0:W5:Y:S04]  /*a470*/  LDL.LU R27, [R1+0x798] ;  /* 0x00079800011b7983 */ /* 0x0001680000300800 */
[----:B---3--:R0:W5:Y:S04]  /*a480*/  LDL.LU R24, [R1+0x794] ;  /* 0x0007940001187983 */ /* 0x0081680000300800 */
[----:B------:R0:W5:Y:S04]  /*a490*/  LDL.LU R25, [R1+0x790] ;  /* 0x0007900001197983 */ /* 0x0001680000300800 */
[----:B----4-:R0:W5:Y:S04]  /*a4a0*/  LDL.LU R22, [R1+0x78c] ;  /* 0x00078c0001167983 */ /* 0x0101680000300800 */
[----:B------:R0:W5:Y:S04]  /*a4b0*/  LDL.LU R23, [R1+0x788] ;  /* 0x0007880001177983 */ /* 0x0001680000300800 */
        /* <DEDUP_REMOVED lines=11> */
[----:B--2---:R1:W-:Y:S04]  /*a570*/  STS.U8 [R29+UR10+0x8e80], R30 ;  /* 0x008e801e1d007988 */ /* 0x0043e8000800000a */
[----:B------:R0:W5:Y:S04]  /*a580*/  LDL.LU R11, [R1+0x758] ;  /* 0x00075800010b7983 */ /* 0x0001680000300800 */
[----:B------:R0:W5:Y:S01]  /*a590*/  LDL.LU R0, [R1+0x754] ;  /* 0x0007540001007983 */ /* 0x0001620000300800 */
[----:B-1----:R-:W-:-:S06]  /*a5a0*/  PRMT R30, RZ, 0x7610, R30 ;  /* 0x00007610ff1e7816 */ /* 0x002fcc000000001e */
[----:B------:R-:W2:Y:S01]  /*a5b0*/  @P0 LDG.E.U8 R30, desc[UR22][R32.64] ;  /* 0x00000016201e0981 */ /* 0x000ea2000c1e1100 */
[----:B------:R-:W-:-:S04]  /*a5c0*/  ISETP.NE.U32.AND P0, PT, RZ, UR13, PT ;  /* 0x0000000dff007c0c */ /* 0x000fc8000bf05070 */
[C---:B------:R-:W-:Y:S02]  /*a5d0*/  ISETP.LT.OR P1, PT, R64.reuse, 0x20, P0 ;  /* 0x000000204000780c */ /* 0x040fe40000721670 */
[----:B------:R-:W-:Y:S01]  /*a5e0*/  ISETP.GE.AND P2, PT, R64, 0x40, PT ;  /* 0x000000404000780c */ /* 0x000fe20003f46270 */
[----:B--2---:R0:W-:Y:S01]  /*a5f0*/  STS.U8 [R29+UR10+0x8f80], R30 ;  /* 0x008f801e1d007988 */ /* 0x0041e2000800000a */
[----:B------:R1:W-:Y:S06]  /*a600*/  MEMBAR.ALL.CTA ;  /* 0x0000000000007992 */ /* 0x0003ec0000008000 */
[----:B-1----:R-:W1:Y:S02]  /*a610*/  FENCE.VIEW.ASYNC.S ;  /* 0x00000000000073c6 */ /* 0x002e640000000000 */
[----:B-1----:R-:W-:Y:S06]  /*a620*/  BAR.SYNC.DEFER_BLOCKING 0x0 ;  /* 0x0000000000007b1d */ /* 0x002fec0000010000 */
[----:B------:R-:W-:Y:S05]  /*a630*/  @P1 BRA `(.L_x_6) ;  /* 0x0000000000801947 */ /* 0x000fea0003800000 */
[----:B------:R-:W-:Y:S02]  /*a640*/  USHF.R.U32.HI UR14, URZ, 0x4, UR10 ;  /* 0x00000004ff0e7899 */ /* 0x000fe4000801160a */
[----:B------:R-:W-:Y:S02]  /*a650*/  UIADD3 UR5, UPT, UPT, UR10, 0x8000, URZ ;  /* 0x000080000a057890 */ /* 0x000fe4000fffe0ff */
[----:B------:R-:W-:Y:S01]  /*a660*/  USGXT.U32 UR14, UR14, 0xe ;  /* 0x0000000e0e0e789a */ /* 0x000fe20008000000 */
[----:B------:R-:W-:Y:S01]  /*a670*/  UMOV UR4, URZ ;  /* 0x000000ff00047c82 */ /* 0x000fe20008000000 */
[----:B------:R-:W-:Y:S02]  /*a680*/  USHF.R.U32.HI UR5, URZ, 0x4, UR5 ;  /* 0x00000004ff057899 */ /* 0x000fe40008011605 */
[----:B------:R-:W-:Y:S02]  /*a690*/  UIADD3 UR26, UP1, UPT, UR14, 0x100, URZ ;  /* 0x000001000e1a7890 */ /* 0x000fe4000ff3e0ff */
[----:B------:R-:W-:-:S02]  /*a6a0*/  USGXT.U32 UR12, UR5, 0xe ;  /* 0x0000000e050c789a */ /* 0x000fc40008000000 */
[----:B------:R-:W-:Y:S02]  /*a6b0*/  UIADD3.X UR27, UPT, UPT, UR4, 0x40004040, URZ, UP1, !UPT ;  /* 0x40004040041b7890 */ /* 0x000fe40008ffe4ff */
[----:B------:R-:W-:Y:S02]  /*a6c0*/  UIADD3 UR16, UPT, UPT, UR8, 0x80, URZ ;  /* 0x0000008008107890 */ /* 0x000fe4000fffe0ff */
[----:B------:R-:W-:Y:S02]  /*a6d0*/  UIADD3 UR17, UPT, UPT, UR8, 0x100, URZ ;  /* 0x0000010008117890 */ /* 0x000fe4000fffe0ff */
[----:B------:R-:W-:Y:S02]  /*a6e0*/  UIADD3.64 UR18, UPT, UPT, UR26, 0x100, URZ ;  /* 0x000001001a127897 */ /* 0x000fe4000fffe0ff */
[----:B------:R-:W-:Y:S02]  /*a6f0*/  UIADD3 UR24, UPT, UPT, UR8, 0x180, URZ ;  /* 0x0000018008187890 */ /* 0x000fe4000fffe0ff */
[----:B------:R-:W-:Y:S01]  /*a700*/  UIADD3.64 UR20, UPT, UPT, UR26, 0x200, URZ ;  /* 0x000002001a147897 */ /* 0x000fe2000fffe0ff */
[----:B------:R-:W-:Y:S01]  /*a710*/  UMOV UR28, 0x0 ;  /* 0x00000000001c7882 */ /* 0x000fe20000000000 */
[----:B------:R-:W-:Y:S01]  /*a720*/  UMOV UR29, 0x8208490 ;  /* 0x08208490001d7882 */ /* 0x000fe20000000000 */
[----:B------:R-:W-:Y:S01]  /*a730*/  UMOV UR15, 0x40004040 ;  /* 0x40004040000f7882 */ /* 0x000fe20000000000 */
[----:B------:R-:W-:Y:S01]  /*a740*/  UMOV UR13, 0xc0004010 ;  /* 0xc0004010000d7882 */ /* 0x000fe20000000000 */
[----:B------:R-:W-:Y:S01]  /*a750*/  UMOV UR30, 0x0 ;  /* 0x00000000001e7882 */ /* 0x000fe20000000000 */
[----:B------:R-:W-:Y:S01]  /*a760*/  UMOV UR31, 0x8208490 ;  /* 0x08208490001f7882 */ /* 0x000fe20000000000 */
[----:B------:R-:W-:Y:S01]  /*a770*/  UMOV UR32, 0x0 ;  /* 0x0000000000207882 */ /* 0x000fe20000000000 */
[----:B------:R-:W-:Y:S01]  /*a780*/  UMOV UR33, 0x8208490 ;  /* 0x0820849000217882 */ /* 0x000fe20000000000 */
[----:B------:R-:W-:Y:S01]  /*a790*/  UMOV UR4, UR11 ;  /* 0x0000000b00047c82 */ /* 0x000fe20008000000 */
[----:B------:R-:W-:Y:S01]  /*a7a0*/  UMOV UR5, URZ ;  /* 0x000000ff00057c82 */ /* 0x000fe20008000000 */
[----:B------:R1:W-:Y:S01]  /*a7b0*/  UTCQMMA gdesc[UR14], gdesc[UR12], tmem[UR8], tmem[UR28], idesc[UR29], !UPT ;  /* 0x00ff1c0c0e0075ea */ /* 0x0003e2000f800308 */
[----:B------:R-:W-:Y:S01]  /*a7c0*/  UMOV UR34, 0x0 ;  /* 0x0000000000227882 */ /* 0x000fe20000000000 */
[----:B------:R-:W-:Y:S01]  /*a7d0*/  UMOV UR35, 0x8208490 ;  /* 0x0820849000237882 */ /* 0x000fe20000000000 */
[----:B------:R1:W-:Y:S01]  /*a7e0*/  UTCQMMA gdesc[UR26], gdesc[UR12], tmem[UR16], tmem[UR30], idesc[UR31], !UPT ;  /* 0x00ff1e0c1a0075ea */ /* 0x0003e2000f800310 */
[----:B------:R-:W-:Y:S01]  /*a7f0*/  UMOV UR4, UR4 ;  /* 0x0000000400047c82 */ /* 0x000fe20008000000 */
[----:B------:R1:W-:Y:S01]  /*a800*/  UTCQMMA gdesc[UR18], gdesc[UR12], tmem[UR17], tmem[UR32], idesc[UR33], !UPT ;  /* 0x00ff200c120075ea */ /* 0x0003e2000f800311 */
[----:B------:R1:W-:Y:S01]  /*a810*/  UTCQMMA gdesc[UR20], gdesc[UR12], tmem[UR24], tmem[UR34], idesc[UR35], !UPT ;  /* 0x00ff220c140075ea */ /* 0x0003e2000f800318 */
[----:B------:R1:W-:Y:S01]  /*a820*/  UTCBAR [UR4], URZ ;  /* 0x000000ff040073e9 */ /* 0x0003e200080000ff */
[----:B------:R-:W-:Y:S01]  /*a830*/  NOP ;  /* 0x0000000000007918 */ /* 0x000fe20000000000 */
.L_x_6:
[----:B-1----:R-:W-:Y:S01]  /*a840*/  UMOV UR4, URZ ;  /* 0x000000ff00047c82 */ /* 0x002fe20008000000 */
[----:B------:R-:W-:Y:S05]  /*a850*/  @!P2 BRA `(.L_x_7) ;  /* 0x0000008c00e8a947 */ /* 0x000fea0003800000 */
[----:B0-----:R-:W-:Y:S01]  /*a860*/  SHF.R.S32.HI R30, RZ, 0x1f, R64 ;  /* 0x0000001fff1e7819 */ /* 0x001fe20000011440 */
[----:B------:R-:W-:Y:S02]  /*a870*/  UIADD3 UR4, UPT, UPT, UR10, 0x4000, URZ ;  /* 0x000040000a047890 */ /* 0x000fe4000fffe0ff */
[----:B------:R-:W-:Y:S01]  /*a880*/  UIADD3 UR5, UPT, UPT, UR10, 0x9000, URZ ;  /* 0x000090000a057890 */ /* 0x000fe2000fffe0ff */
[----:B------:R-:W-:Y:S01]  /*a890*/  LEA.HI R30, R30, R64, RZ, 0x5 ;  /* 0x000000401e1e7211 */ /* 0x000fe200078f28ff */
[----:B------:R-:W-:Y:S02]  /*a8a0*/  USHF.R.U32.HI UR4, URZ, 0x4, UR4 ;  /* 0x00000004ff047899 */ /* 0x000fe40008011604 */
[----:B------:R-:W-:Y:S01]  /*a8b0*/  USHF.R.U32.HI UR5, URZ, 0x4, UR5 ;  /* 0x00000004ff057899 */ /* 0x000fe20008011605 */
[----:B------:R-:W-:Y:S01]  /*a8c0*/  SHF.R.S32.HI R30, RZ, 0x5, R30 ;  /* 0x00000005ff1e7819 */ /* 0x000fe2000001141e */
[----:B------:R-:W-:Y:S02]  /*a8d0*/  USGXT.U32 UR14, UR4, 0xe ;  /* 0x0000000e040e789a */ /* 0x000fe40008000000 */
[----:B------:R-:W-:Y:S01]  /*a8e0*/  USHF.L.U32 UR18, UR6, 0x5, URZ ;  /* 0x0000000506127899 */ /* 0x000fe200080006ff */
[----:B------:R-:W-:Y:S01]  /*a8f0*/  VIMNMX R30, PT, PT, R30, 0x2, !PT ;  /* 0x000000021e1e7848 */ /* 0x000fe20007fe0100 */
[----:B------:R-:W-:Y:S01]  /*a900*/  UIADD3 UR30, UP1, UPT, UR14, 0x100, URZ ;  /* 0x000001000e1e7890 */ /* 0x000fe2000ff3e0ff */
[----:B------:R-:W-:Y:S01]  /*a910*/  UMOV UR4, URZ ;  /* 0x000000ff00047c82 */ /* 0x000fe20008000000 */
[----:B------:R-:W-:-:S02]  /*a920*/  USHF.L.U32 UR19, UR7, 0x5, URZ ;  /* 0x0000000507137899 */ /* 0x000fc400080006ff */
[----:B------:R-:W-:Y:S01]  /*a930*/  VIADD R31, R30, 0xffffffff ;  /* 0xffffffff1e1f7836 */ /* 0x000fe20000000000 */
[----:B------:R-:W-:Y:S01]  /*a940*/  UIADD3.X UR31, UPT, UPT, UR4, 0x40004040, URZ, UP1, !UPT ;  /* 0x40004040041f7890 */ /* 0x000fe20008ffe4ff */
[----:B------:R-:W-:Y:S01]  /*a950*/  IMAD.MOV.U32 R30, RZ, RZ, RZ ;  /* 0x000000ffff1e7224 */ /* 0x000fe200078e00ff */
[----:B------:R-:W-:Y:S02]  /*a960*/  USGXT.U32 UR12, UR5, 0xe ;  /* 0x0000000e050c789a */ /* 0x000fe40008000000 */
[----:B------:R0:W-:Y:S01]  /*a970*/  STL [R1+0x594], R31 ;  /* 0x0005941f01007387 */ /* 0x0001e20000100800 */
[----:B------:R-:W-:Y:S02]  /*a980*/  USHF.R.S32.HI UR21, URZ, 0x1f, UR18 ;  /* 0x0000001fff157899 */ /* 0x000fe40008011412 */
[----:B------:R-:W-:Y:S02]  /*a990*/  USHF.R.S32.HI UR28, URZ, 0x1f, UR19 ;  /* 0x0000001fff1c7899 */ /* 0x000fe40008011413 */
[----:B------:R-:W-:-:S02]  /*a9a0*/  UIADD3.64 UR24, UPT, UPT, UR30, 0x100, URZ ;  /* 0x000001001e187897 */ /* 0x000fc4000fffe0ff */
[----:B------:R-:W-:Y:S01]  /*a9b0*/  UIADD3.64 UR26, UPT, UPT, UR30, 0x200, URZ ;  /* 0x000002001e1a7897 */ /* 0x000fe2000fffe0ff */
[----:B------:R-:W-:Y:S01]  /*a9c0*/  UMOV UR20, 0x1 ;  /* 0x0000000100147882 */ /* 0x000fe20000000000 */
[----:B------:R-:W-:Y:S01]  /*a9d0*/  UMOV UR5, URZ ;  /* 0x000000ff00057c82 */ /* 0x000fe20008000000 */
[----:B0-----:R-:W-:-:S09]  /*a9e0*/  UMOV UR13, 0xc0004010 ;  /* 0xc0004010000d7882 */ /* 0x001fd20000000000 */
.L_x_10:
[----:B------:R-:W2:Y:S04]  /*a9f0*/  LDL.LU R42, [R1+0x1e4] ;  /* 0x0001e400012a7983 */ /* 0x000ea80000300800 */
[----:B------:R-:W3:Y:S04]  /*aa00*/  LDL.LU R41, [R1+0x36c] ;  /* 0x00036c0001297983 */ /* 0x000ee80000300800 */
[----:B------:R-:W4:Y:S04]  /*aa10*/  LDL.LU R40, [R1+0x368] ;  /* 0x0003680001287983 */ /* 0x000f280000300800 */
        /* <DEDUP_REMOVED lines=8> */
[----:B------:R-:W4:Y:S01]  /*aaa0*/  LDL.LU R34, [R1+0x1d8] ;  /* 0x0001d80001227983 */ /* 0x000f220000300800 */
[----:B------:R-:W-:Y:S01]  /*aab0*/  IMAD.U32 R30, R30, -0x80000000, RZ ;  /* 0x800000001e1e7824 */ /* 0x000fe200078e00ff */
[----:B--2---:R-:W-:-:S02]  /*aac0*/  IADD3 R42, P2, PT, R42, UR19, RZ ;  /* 0x000000132a2a7c10 */ /* 0x004fc4000ff5e0ff */
[----:B---3--:R-:W-:-:S03]  /*aad0*/  IADD3 R41, P3, PT, R41, UR19, RZ ;  /* 0x0000001329297c10 */ /* 0x008fc6000ff7e0ff */
[----:B------:R-:W-:Y:S01]  /*aae0*/  STL [R1+0x1e4], R42 ;  /* 0x0001e42a01007387 */ /* 0x000fe20000100800 */
[----:B----4-:R-:W-:-:S03]  /*aaf0*/  IADD3 R40, P5, PT, R40, UR19, RZ ;  /* 0x0000001328287c10 */ /* 0x010fc6000ffbe0ff */
[----:B------:R-:W-:Y:S01]  /*ab00*/  STL [R1+0x36c], R41 ;  /* 0x00036c2901007387 */ /* 0x000fe20000100800 */
[----:B------:R-:W-:-:S03]  /*ab10*/  IADD3 R39, P6, PT, R39, UR19, RZ ;  /* 0x0000001327277c10 */ /* 0x000fc6000ffde0ff */
[----:B------:R-:W-:Y:S01]  /*ab20*/  STL [R1+0x368], R40 ;  /* 0x0003682801007387 */ /* 0x000fe20000100800 */
[----:B------:R-:W-:-:S03]  /*ab30*/  IADD3 R38, P1, PT, R38, UR19, RZ ;  /* 0x0000001326267c10 */ /* 0x000fc6000ff3e0ff */
[----:B------:R-:W-:Y:S01]  /*ab40*/  STL [R1+0x364], R39 ;  /* 0x0003642701007387 */ /* 0x000fe20000100800 */
[----:B------:R-:W-:-:S03]  /*ab50*/  IADD3.X R37, PT, PT, R37, UR28, RZ, P2, !PT ;  /* 0x0000001c25257c10 */ /* 0x000fc600097fe4ff */
[----:B------:R-:W-:Y:S01]  /*ab60*/  STL [R1+0x360], R38 ;  /* 0x0003602601007387 */ /* 0x000fe20000100800 */
[----:B------:R-:W-:-:S03]  /*ab70*/  IADD3 R36, P2, PT, R36, UR19, RZ ;  /* 0x0000001324247c10 */ /* 0x000fc6000ff5e0ff */
[----:B------:R-:W-:Y:S01]  /*ab80*/  STL [R1+0x1d0], R37 ;  /* 0x0001d02501007387 */ /* 0x000fe20000100800 */
[----:B------:R-:W-:Y:S02]  /*ab90*/  IADD3.X R35, PT, PT, R35, UR28, RZ, P3, !PT ;  /* 0x0000001c23237c10 */ /* 0x000fe40009ffe4ff */
[----:B------:R-:W-:Y:S02]  /*aba0*/  IADD3 R33, P3, PT, R33, UR19, RZ ;  /* 0x0000001321217c10 */ /* 0x000fe4000ff7e0ff */
[----:B------:R-:W-:-:S03]  /*abb0*/  IADD3.X R32, PT, PT, R32, UR28, RZ, P5, !PT ;  /* 0x0000001c20207c10 */ /* 0x000fc6000affe4ff */
[----:B------:R0:W-:Y:S04]  /*abc0*/  STL [R1+0x358], R33 ;  /* 0x0003582101007387 */ /* 0x0001e80000100800 */
[----:B------:R-:W-:Y:S01]  /*abd0*/  STL [R1+0x35c], R36 ;  /* 0x00035c2401007387 */ /* 0x000fe20000100800 */
[----:B------:R-:W-:-:S03]  /*abe0*/  IADD3 R31, P5, PT, R31, UR19, RZ ;  /* 0x000000131f1f7c10 */ /* 0x000fc6000ffbe0ff */
[----:B0-----:R-:W2:Y:S04]  /*abf0*/  LDL.LU R33, [R1+0x348] ;  /* 0x0003480001217983 */ /* 0x001ea80000300800 */
[----:B------:R-:W-:Y:S04]  /*ac00*/  STL [R1+0x1e0], R35 ;  /* 0x0001e02301007387 */ /* 0x000fe80000100800 */
[----:B------:R0:W-:Y:S04]  /*ac10*/  STL [R1+0x1dc], R32 ;  /* 0x0001dc2001007387 */ /* 0x0001e80000100800 */
[----:B0-----:R-:W3:Y:S04]  /*ac20*/  LDL.LU R32, [R1+0x1d4] ;  /* 0x0001d40001207983 */ /* 0x001ee80000300800 */
[----:B------:R0:W-:Y:S04]  /*ac30*/  STL [R1+0x350], R31 ;  /* 0x0003501f01007387 */ /* 0x0001e80000100800 */
[----:B0-----:R-:W4:Y:S01]  /*ac40*/  LDL.LU R31, [R1+0x340] ;  /* 0x00034000011f7983 */ /* 0x001f220000300800 */
[----:B------:R-:W-:-:S03]  /*ac50*/  IADD3.X R34, PT, PT, R34, UR28, RZ, P6, !PT ;  /* 0x0000001c22227c10 */ /* 0x000fc6000b7fe4ff */
[----:B------:R-:W4:Y:S04]  /*ac60*/  LDL.LU R59, [R1+0x1cc] ;  /* 0x0001cc00013b7983 */ /* 0x000f280000300800 */
[----:B------:R-:W4:Y:S04]  /*ac70*/  LDL.LU R58, [R1+0x338] ;  /* 0x00033800013a7983 */ /* 0x000f280000300800 */
[----:B------:R-:W4:Y:S04]  /*ac80*/  LDL.LU R57, [R1+0x354] ;  /* 0x0003540001397983 */ /* 0x000f280000300800 */
[----:B------:R0:W-:Y:S04]  /*ac90*/  STL [R1+0x1d8], R34 ;  /* 0x0001d82201007387 */ /* 0x0001e80000100800 */
        /* <DEDUP_REMOVED lines=21> */
[----:B0-----:R-:W4:Y:S01]  /*adf0*/  LDL.LU R34, [R1+0x2fc] ;  /* 0x0002fc0001227983 */ /* 0x001f220000300800 */
[----:B--2---:R-:W-:-:S05]  /*ae00*/  IADD3 R33, P6, PT, R33, UR19, RZ ;  /* 0x0000001321217c10 */ /* 0x004fca000ffde0ff */
[----:B------:R0:W-:Y:S04]  /*ae10*/  STL [R1+0x348], R33 ;  /* 0x0003482101007387 */ /* 0x0001e80000100800 */
[----:B0-----:R-:W2:Y:S01]  /*ae20*/  LDL.LU R33, [R1+0x2d8] ;  /* 0x0002d80001217983 */ /* 0x001ea20000300800 */
[----:B---3--:R-:W-:-:S05]  /*ae30*/  IADD3.X R32, PT, PT, R32, UR28, RZ, P1, !PT ;  /* 0x0000001c20207c10 */ /* 0x008fca0008ffe4ff */
[----:B------:R0:W-:Y:S01]  /*ae40*/  STL [R1+0x1d4], R32 ;  /* 0x0001d42001007387 */ /* 0x0001e20000100800 */
[----:B----4-:R-:W-:-:S03]  /*ae50*/  IADD3 R31, P1, PT, R31, UR19, RZ ;  /* 0x000000131f1f7c10 */ /* 0x010fc6000ff3e0ff */
[----:B0-----:R-:W3:Y:S04]  /*ae60*/  LDL.LU R32, [R1+0x2f4] ;  /* 0x0002f40001207983 */ /* 0x001ee80000300800 */
[----:B------:R0:W-:Y:S04]  /*ae70*/  STL [R1+0x340], R31 ;  /* 0x0003401f01007387 */ /* 0x0001e80000100800 */
[----:B0-----:R-:W4:Y:S01]  /*ae80*/  LDL.LU R31, [R1+0x2d0] ;  /* 0x0002d000011f7983 */ /* 0x001f220000300800 */
[----:B------:R-:W-:Y:S02]  /*ae90*/  IADD3.X R59, PT, PT, R59, UR28, RZ, P2, !PT ;  /* 0x0000001c3b3b7c10 */ /* 0x000fe400097fe4ff */
[----:B------:R-:W-:-:S02]  /*aea0*/  IADD3 R58, P2, PT, R58, UR19, RZ ;  /* 0x000000133a3a7c10 */ /* 0x000fc4000ff5e0ff */
[----:B------:R-:W-:Y:S01]  /*aeb0*/  IADD3.X R57, PT, PT, R57, UR28, RZ, P3, !PT ;  /* 0x0000001c39397c10 */ /* 0x000fe20009ffe4ff */
[----:B------:R-:W-:Y:S01]  /*aec0*/  STL [R1+0x1cc], R59 ;  /* 0x0001cc3b01007387 */ /* 0x000fe20000100800 */
[----:B------:R-:W-:Y:S02]  /*aed0*/  IADD3 R56, P3, PT, R56, UR19, RZ ;  /* 0x0000001338387c10 */ /* 0x000fe4000ff7e0ff */
[----:B------:R-:W-:Y:S01]  /*aee0*/  IADD3.X R55, PT, PT, R55, UR28, RZ, P5, !PT ;  /* 0x0000001c37377c10 */ /* 0x000fe2000affe4ff */
[----:B------:R-:W-:Y:S01]  /*aef0*/  STL [R1+0x338], R58 ;  /* 0x0003383a01007387 */ /* 0x000fe20000100800 */
[----:B------:R-:W-:-:S03]  /*af00*/  IADD3 R54, P5, PT, R54, UR19, RZ ;  /* 0x0000001336367c10 */ /* 0x000fc6000ffbe0ff */
[----:B------:R-:W-:Y:S01]  /*af10*/  STL [R1+0x354], R57 ;  /* 0x0003543901007387 */ /* 0x000fe20000100800 */
[----:B------:R-:W-:-:S03]  /*af20*/  IADD3.X R53, PT, PT, R53, UR28, RZ, P6, !PT ;  /* 0x0000001c35357c10 */ /* 0x000fc6000b7fe4ff */
        /* <DEDUP_REMOVED lines=36> */
[----:B------:R-:W-:Y:S04]  /*b170*/  STL [R1+0x2e8], R37 ;  /* 0x0002e82501007387 */ /* 0x000fe80000100800 */
[----:B------:R0:W-:Y:S04]  /*b180*/  STL [R1+0x2fc], R34 ;  /* 0x0002fc2201007387 */ /* 0x0001e80000100800 */
[----:B------:R-:W-:Y:S04]  /*b190*/  STL [R1+0x304], R36 ;  /* 0x0003042401007387 */ /* 0x000fe80000100800 */
[----:B0-----:R-:W4:Y:S04]  /*b1a0*/  LDL.LU R34, [R1+0x2ec] ;  /* 0x0002ec0001227983 */ /* 0x001f280000300800 */
[----:B------:R-:W-:Y:S01]  /*b1b0*/  STL [R1+0x2e0], R35 ;  /* 0x0002e02301007387 */ /* 0x000fe20000100800 */
[----:B--2---:R-:W-:-:S05]  /*b1c0*/  IADD3 R33, P5, PT, R33, UR19, RZ ;  /* 0x0000001321217c10 */ /* 0x004fca000ffbe0ff */
[----:B------:R0:W-:Y:S04]  /*b1d0*/  STL [R1+0x2d8], R33 ;  /* 0x0002d82101007387 */ /* 0x0001e80000100800 */
[----:B0-----:R-:W2:Y:S01]  /*b1e0*/  LDL.LU R33, [R1+0x2c8] ;  /* 0x0002c80001217983 */ /* 0x001ea20000300800 */
[----:B---3--:R-:W-:-:S05]  /*b1f0*/  IADD3.X R32, PT, PT, R32, UR28, RZ, P6, !PT ;  /* 0x0000001c20207c10 */ /* 0x008fca000b7fe4ff */
[----:B------:R0:W-:Y:S01]  /*b200*/  STL [R1+0x2f4], R32 ;  /* 0x0002f42001007387 */ /* 0x0001e20000100800 */
[----:B----4-:R-:W-:-:S03]  /*b210*/  IADD3 R31, P6, PT, R31, UR19, RZ ;  /* 0x000000131f1f7c10 */ /* 0x010fc6000ffde0ff */
[----:B0-----:R-:W3:Y:S04]  /*b220*/  LDL.LU R32, [R1+0x2e4] ;  /* 0x0002e40001207983 */ /* 0x001ee80000300800 */
        /* <DEDUP_REMOVED lines=26> */
[----:B------:R-:W-:-:S05]  /*b3d0*/  IADD3.X R34, PT, PT, R34, UR28, RZ, P1, !PT ;  /* 0x0000001c22227c10 */ /* 0x000fca0008ffe4ff */
[----:B------:R0:W-:Y:S04]  /*b3e0*/  STL [R1+0x2ec], R34 ;  /* 0x0002ec2201007387 */ /* 0x0001e80000100800 */
[----:B0-----:R-:W4:Y:S01]  /*b3f0*/  LDL.LU R34, [R1+0x27c] ;  /* 0x00027c0001227983 */ /* 0x001f220000300800 */
[----:B--2---:R-:W-:-:S05]  /*b400*/  IADD3 R33, P1, PT, R33, UR19, RZ ;  /* 0x0000001321217c10 */ /* 0x004fca000ff3e0ff */
[----:B------:R0:W-:Y:S04]  /*b410*/  STL [R1+0x2c8], R33 ;  /* 0x0002c82101007387 */ /* 0x0001e80000100800 */
[----:B0-----:R-:W2:Y:S01]  /*b420*/  LDL.LU R33, [R1+0x258] ;  /* 0x0002580001217983 */ /* 0x001ea20000300800 */
[----:B---3--:R-:W-:Y:S02]  /*b430*/  IADD3.X R32, PT, PT, R32, UR28, RZ, P2, !PT ;  /* 0x0000001c20207c10 */ /* 0x008fe400097fe4ff */
[----:B----4-:R-:W-:-:S03]  /*b440*/  IADD3 R59, P2, PT, R59, UR19, RZ ;  /* 0x000000133b3b7c10 */ /* 0x010fc6000ff5e0ff */
[----:B------:R0:W-:Y:S01]  /*b450*/  STL [R1+0x2e4], R32 ;  /* 0x0002e42001007387 */ /* 0x0001e20000100800 */
[----:B------:R-:W-:Y:S02]  /*b460*/  IADD3.X R58, PT, PT, R58, UR28, RZ, P3, !PT ;  /* 0x0000001c3a3a7c10 */ /* 0x000fe40009ffe4ff */
[----:B------:R-:W-:Y:S01]  /*b470*/  IADD3 R57, P3, PT, R57, UR19, RZ ;  /* 0x0000001339397c10 */ /* 0x000fe2000ff7e0ff */
[----:B0-----:R-:W3:Y:S04]  /*b480*/  LDL.LU R32, [R1+0x274] ;  /* 0x0002740001207983 */ /* 0x001ee80000300800 */
        /* <DEDUP_REMOVED lines=43> */
[----:B------:R-:W-:-:S05]  /*b740*/  IADD3 R31, P5, PT, R31, UR18, RZ ;  /* 0x000000121f1f7c10 */ /* 0x000fca000ffbe0ff */
[----:B------:R0:W-:Y:S04]  /*b750*/  STL [R1+0x260], R31 ;  /* 0x0002601f01007387 */ /* 0x0001e80000100800 */
[----:B------:R-:W-:Y:S04]  /*b760*/  STL [R1+0x268], R36 ;  /* 0x0002682401007387 */ /* 0x000fe80000100800 */
[----:B0-----:R-:W4:Y:S01]  /*b770*/  LDL.LU R31, [R1+0x250] ;  /* 0x00025000011f7983 */ /* 0x001f220000300800 */
[----:B------:R-:W-:-:S03]  /*b780*/  IADD3.X R34, PT, PT, R34, UR21, RZ, P6, !PT ;  /* 0x0000001522227c10 */ /* 0x000fc6000b7fe4ff */
[----:B------:R-:W-:Y:S04]  /*b790*/  STL [R1+0x284], R35 ;  /* 0x0002842301007387 */ /* 0x000fe80000100800 */
[----:B------:R0:W-:Y:S04]  /*b7a0*/  STL [R1+0x27c], R34 ;  /* 0x00027c2201007387 */ /* 0x0001e80000100800 */
[----:B0-----:R-:W4:Y:S01]  /*b7b0*/  LDL.LU R34, [R1+0x26c] ;  /* 0x00026c0001227983 */ /* 0x001f220000300800 */
[----:B--2---:R-:W-:-:S05]  /*b7c0*/  IADD3 R33, P6, PT, R33, UR18, RZ ;  /* 0x0000001221217c10 */ /* 0x004fca000ffde0ff */
[----:B------:R0:W-:Y:S04]  /*b7d0*/  STL [R1+0x258], R33 ;  /* 0x0002582101007387 */ /* 0x0001e80000100800 */
[----:B0-----:R-:W2:Y:S01]  /*b7e0*/  LDL.LU R33, [R1+0x414] ;  /* 0x0004140001217983 */ /* 0x001ea20000300800 */
[----:B---3--:R-:W-:-:S03]  /*b7f0*/  IADD3.X R32, PT, PT, R32, UR21, RZ, P1, !PT ;  /* 0x0000001520207c10 */ /* 0x008fc60008ffe4ff */
[----:B------:R-:W3:Y:S04]  /*b800*/  LDL.LU R59, [R1+0x264] ;  /* 0x00026400013b7983 */ /* 0x000ee80000300800 */
[----:B------:R-:W3:Y:S04]  /*b810*/  LDL.LU R58, [R1+0x40c] ;  /* 0x00040c00013a7983 */ /* 0x000ee80000300800 */
[----:B------:R-:W3:Y:S04]  /*b820*/  LDL.LU R57, [R1+0x25c] ;  /* 0x00025c0001397983 */ /* 0x000ee80000300800 */
[----:B------:R0:W-:Y:S04]  /*b830*/  STL [R1+0x274], R32 ;  /* 0x0002742001007387 */ /* 0x0001e80000100800 */
[----:B------:R-:W3:Y:S04]  /*b840*/  LDL.LU R56, [R1+0x404] ;  /* 0x0004040001387983 */ /* 0x000ee80000300800 */
        /* <DEDUP_REMOVED lines=20> */
[----:B0-----:R-:W3:Y:S01]  /*b990*/  LDL.LU R32, [R1+0x554] ;  /* 0x0005540001207983 */ /* 0x001ee20000300800 */
[----:B----4-:R-:W-:-:S05]  /*b9a0*/  IADD3 R31, P1, PT, R31, UR18, RZ ;  /* 0x000000121f1f7c10 */ /* 0x010fca000ff3e0ff */
[----:B------:R0:W-:Y:S04]  /*b9b0*/  STL [R1+0x250], R31 ;  /* 0x0002501f01007387 */ /* 0x0001e80000100800 */
[----:B0-----:R-:W4:Y:S01]  /*b9c0*/  LDL.LU R31, [R1+0x530] ;  /* 0x00053000011f7983 */ /* 0x001f220000300800 */
[----:B------:R-:W-:-:S05]  /*b9d0*/  IADD3.X R34, PT, PT, R34, UR21, RZ, P2, !PT ;  /* 0x0000001522227c10 */ /* 0x000fca00097fe4ff */
[----:B------:R0:W-:Y:S04]  /*b9e0*/  STL [R1+0x26c], R34 ;  /* 0x00026c2201007387 */ /* 0x0001e80000100800 */
[----:B0-----:R-:W4:Y:S01]  /*b9f0*/  LDL.LU R34, [R1+0x54c] ;  /* 0x00054c0001227983 */ /* 0x001f220000300800 */
[----:B--2---:R-:W-:Y:S02]  /*ba00*/  IADD3 R33, P2, PT, R33, UR18, RZ ;  /* 0x0000001221217c10 */ /* 0x004fe4000ff5e0ff */
[----:B---3--:R-:W-:-:S03]  /*ba10*/  IADD3.X R59, PT, PT, R59, UR21, RZ, P3, !PT ;  /* 0x000000153b3b7c10 */ /* 0x008fc60009ffe4ff */
[----:B------:R0:W-:Y:S01]  /*ba20*/  STL [R1+0x414], R33 ;  /* 0x0004142101007387 */ /* 0x0001e20000100800 */
[----:B------:R-:W-:Y:S02]  /*ba30*/  IADD3 R58, P3, PT, R58, UR18, RZ ;  /* 0x000000123a3a7c10 */ /* 0x000fe4000ff7e0ff */
[----:B------:R-:W-:Y:S01]  /*ba40*/  IADD3.X R57, PT, PT, R57, UR21, RZ, P5, !PT ;  /* 0x0000001539397c10 */ /* 0x000fe2000affe4ff */
[----:B0-----:R-:W2:Y:S04]  /*ba50*/  LDL.LU R33, [R1+0x528] ;  /* 0x0005280001217983 */ /* 0x001ea80000300800 */
        /* <DEDUP_REMOVED lines=43> */
[----:B------:R-:W-:-:S05]  /*bd10*/  IADD3.X R32, PT, PT, R32, UR21, RZ, P6, !PT ;  /* 0x0000001520207c10 */ /* 0x000fca000b7fe4ff */
[----:B------:R0:W-:Y:S04]  /*bd20*/  STL [R1+0x554], R32 ;  /* 0x0005542001007387 */ /* 0x0001e80000100800 */
[----:B------:R-:W-:Y:S04]  /*bd30*/  STL [R1+0x55c], R36 ;  /* 0x00055c2401007387 */ /* 0x000fe80000100800 */
[----:B0-----:R-:W3:Y:S01]  /*bd40*/  LDL.LU R32, [R1+0x544] ;  /* 0x0005440001207983 */ /* 0x001ee20000300800 */
[----:B----4-:R-:W-:-:S03]  /*bd50*/  IADD3 R31, P6, PT, R31, UR18, RZ ;  /* 0x000000121f1f7c10 */ /* 0x010fc6000ffde0ff */
[----:B------:R-:W-:Y:S04]  /*bd60*/  STL [R1+0x538], R35 ;  /* 0x0005382301007387 */ /* 0x000fe80000100800 */
[----:B------:R0:W-:Y:S04]  /*bd70*/  STL [R1+0x530], R31 ;  /* 0x0005301f01007387 */ /* 0x0001e80000100800 */
[----:B0-----:R-:W4:Y:S01]  /*bd80*/  LDL.LU R31, [R1+0x520] ;  /* 0x00052000011f7983 */ /* 0x001f220000300800 */
[----:B------:R-:W-:-:S05]  /*bd90*/  IADD3.X R34, PT, PT, R34, UR21, RZ, P1, !PT ;  /* 0x0000001522227c10 */ /* 0x000fca0008ffe4ff */
[----:B------:R0:W-:Y:S04]  /*bda0*/  STL [R1+0x54c], R34 ;  /* 0x00054c2201007387 */ /* 0x0001e80000100800 */
[----:B0-----:R-:W4:Y:S04]  /*bdb0*/  LDL.LU R34, [R1+0x53c] ;  /* 0x00053c0001227983 */ /* 0x001f280000300800 */
[----:B------:R-:W4:Y:S04]  /*bdc0*/  LDL.LU R59, [R1+0x518] ;  /* 0x00051800013b7983 */ /* 0x000f280000300800 */
[----:B------:R-:W4:Y:S04]  /*bdd0*/  LDL.LU R58, [R1+0x534] ;  /* 0x00053400013a7983 */ /* 0x000f280000300800 */
[----:B------:R-:W4:Y:S01]  /*bde0*/  LDL.LU R57, [R1+0x510] ;  /* 0x0005100001397983 */ /* 0x000f220000300800 */
[----:B--2---:R-:W-:-:S05]  /*bdf0*/  IADD3 R33, P1, PT, R33, UR18, RZ ;  /* 0x0000001221217c10 */ /* 0x004fca000ff3e0ff */
[----:B------:R0:W-:Y:S04]  /*be00*/  STL [R1+0x528], R33 ;  /* 0x0005282101007387 */ /* 0x0001e80000100800 */
[----:B------:R-:W2:Y:S04]  /*be10*/  LDL.LU R56, [R1+0x52c] ;  /* 0x00052c0001387983 */ /* 0x000ea80000300800 */
        /* <DEDUP_REMOVED lines=20> */
[----:B0-----:R-:W2:Y:S01]  /*bf60*/  LDL.LU R33, [R1+0x3f4] ;  /* 0x0003f40001217983 */ /* 0x001ea20000300800 */
[----:B---3--:R-:W-:-:S05]  /*bf70*/  IADD3.X R32, PT, PT, R32, UR21, RZ, P2, !PT ;  /* 0x0000001520207c10 */ /* 0x008fca00097fe4ff */
[----:B------:R0:W-:Y:S04]  /*bf80*/  STL [R1+0x544], R32 ;  /* 0x0005442001007387 */ /* 0x0001e80000100800 */
[----:B0-----:R-:W3:Y:S01]  /*bf90*/  LDL.LU R32, [R1+0x244] ;  /* 0x0002440001207983 */ /* 0x001ee20000300800 */
[----:B----4-:R-:W-:-:S05]  /*bfa0*/  IADD3 R31, P2, PT, R31, UR18, RZ ;  /* 0x000000121f1f7c10 */ /* 0x010fca000ff5e0ff */
[----:B------:R0:W-:Y:S04]  /*bfb0*/  STL [R1+0x520], R31 ;  /* 0x0005201f01007387 */ /* 0x0001e80000100800 */
[----:B0-----:R-:W4:Y:S01]  /*bfc0*/  LDL.LU R31, [R1+0x3ec] ;  /* 0x0003ec00011f7983 */ /* 0x001f220000300800 */
[----:B------:R-:W-:-:S05]  /*bfd0*/  IADD3.X R34, PT, PT, R34, UR21, RZ, P3, !PT ;  /* 0x0000001522227c10 */ /* 0x000fca0009ffe4ff */
[----:B------:R0:W-:Y:S01]  /*bfe0*/  STL [R1+0x53c], R34 ;  /* 0x00053c2201007387 */ /* 0x0001e20000100800 */
[----:B------:R-:W-:Y:S02]  /*bff0*/  IADD3 R59, P3, PT, R59, UR18, RZ ;  /* 0x000000123b3b7c10 */ /* 0x000fe4000ff7e0ff */
[----:B------:R-:W-:Y:S01]  /*c000*/  IADD3.X R58, PT, PT, R58, UR21, RZ, P5, !PT ;  /* 0x000000153a3a7c10 */ /* 0x000fe2000affe4ff */
[----:B0-----:R-:W4:Y:S01]  /*c010*/  LDL.LU R34, [R1+0x23c] ;  /* 0x00023c0001227983 */ /* 0x001f220000300800 */
[----:B------:R-:W-:-:S03]  /*c020*/  IADD3 R57, P5, PT, R57, UR18, RZ ;  /* 0x0000001239397c10 */ /* 0x000fc6000ffbe0ff */
[----:B------:R-:W-:Y:S04]  /*c030*/  STL [R1+0x518], R59 ;  /* 0x0005183b01007387 */ /* 0x000fe80000100800 */
[----:B------:R-:W-:Y:S04]  /*c040*/  STL [R1+0x534], R58 ;  /* 0x0005343a01007387 */ /* 0x000fe80000100800 */
[----:B------:R-:W-:Y:S01]  /*c050*/  STL [R1+0x510], R57 ;  /* 0x0005103901007387 */ /* 0x000fe20000100800 */
[----:B--2---:R-:W-:Y:S02]  /*c060*/  IADD3.X R56, PT, PT, R56, UR21, RZ, P6, !PT ;  /* 0x0000001538387c10 */ /* 0x004fe4000b7fe4ff */
        /* <DEDUP_REMOVED lines=36> */
[----:B------:R-:W-:Y:S02]  /*c2b0*/  IADD3 R36, P5, PT, R36, UR18, RZ ;  /* 0x0000001224247c10 */ /* 0x000fe4000ffbe0ff */
[----:B------:R-:W-:Y:S02]  /*c2c0*/  IADD3.X R35, PT, PT, R35, UR21, RZ, P6, !PT ;  /* 0x0000001523237c10 */ /* 0x000fe4000b7fe4ff */
[----:B------:R-:W-:Y:S01]  /*c2d0*/  IADD3 R33, P6, PT, R33, UR18, RZ ;  /* 0x0000001221217c10 */ /* 0x000fe2000ffde0ff */
[----:B------:R-:W-:Y:S04]  /*c2e0*/  STL [R1+0x4e4], R37 ;  /* 0x0004e42501007387 */ /* 0x000fe80000100800 */
[----:B------:R0:W-:Y:S04]  /*c2f0*/  STL [R1+0x3f4], R33 ;  /* 0x0003f42101007387 */ /* 0x0001e80000100800 */
[----:B------:R-:W-:Y:S04]  /*c300*/  STL [R1+0x230], R36 ;  /* 0x0002302401007387 */ /* 0x000fe80000100800 */
[----:B0-----:R-:W2:Y:S04]  /*c310*/  LDL.LU R33, [R1+0x3e4] ;  /* 0x0003e40001217983 */ /* 0x001ea80000300800 */
[----:B------:R-:W-:Y:S01]  /*c320*/  STL [R1+0x4dc], R35 ;  /* 0x0004dc2301007387 */ /* 0x000fe20000100800 */
[----:B---3--:R-:W-:-:S05]  /*c330*/  IADD3.X R32, PT, PT, R32, UR21, RZ, P1, !PT ;  /* 0x0000001520207c10 */ /* 0x008fca0008ffe4ff */
[----:B------:R0:W-:Y:S04]  /*c340*/  STL [R1+0x244], R32 ;  /* 0x0002442001007387 */ /* 0x0001e80000100800 */
[----:B0-----:R-:W3:Y:S01]  /*c350*/  LDL.LU R32, [R1+0x234] ;  /* 0x0002340001207983 */ /* 0x001ee20000300800 */
[----:B----4-:R-:W-:-:S05]  /*c360*/  IADD3 R31, P1, PT, R31, UR18, RZ ;  /* 0x000000121f1f7c10 */ /* 0x010fca000ff3e0ff */
        /* <DEDUP_REMOVED lines=33> */
[----:B------:R0:W-:Y:S04]  /*c580*/  STL [R1+0x234], R32 ;  /* 0x0002342001007387 */ /* 0x0001e80000100800 */
[----:B0-----:R-:W3:Y:S01]  /*c590*/  LDL.LU R32, [R1+0x4b4] ;  /* 0x0004b40001207983 */ /* 0x001ee20000300800 */
[----:B----4-:R-:W-:-:S05]  /*c5a0*/  IADD3 R31, P3, PT, R31, UR18, RZ ;  /* 0x000000121f1f7c10 */ /* 0x010fca000ff7e0ff */
[----:B------:R0:W-:Y:S04]  /*c5b0*/  STL [R1+0x3dc], R31 ;  /* 0x0003dc1f01007387 */ /* 0x0001e80000100800 */
[----:B0-----:R-:W4:Y:S01]  /*c5c0*/  LDL.LU R31, [R1+0x490] ;  /* 0x00049000011f7983 */ /* 0x001f220000300800 */
[----:B------:R-:W-:Y:S02]  /*c5d0*/  IADD3.X R59, PT, PT, R59, UR21, RZ, P5, !PT ;  /* 0x000000153b3b7c10 */ /* 0x000fe4000affe4ff */
[----:B------:R-:W-:Y:S02]  /*c5e0*/  IADD3 R58, P5, PT, R58, UR18, RZ ;  /* 0x000000123a3a7c10 */ /* 0x000fe4000ffbe0ff */
[----:B------:R-:W-:Y:S02]  /*c5f0*/  IADD3.X R57, PT, PT, R57, UR21, RZ, P6, !PT ;  /* 0x0000001539397c10 */ /* 0x000fe4000b7fe4ff */
[----:B------:R-:W-:Y:S01]  /*c600*/  IADD3 R56, P6, PT, R56, UR18, RZ ;  /* 0x0000001238387c10 */ /* 0x000fe2000ffde0ff */
        /* <DEDUP_REMOVED lines=39> */
[----:B------:R-:W-:-:S03]  /*c880*/  IADD3.X R34, PT, PT, R34, UR21, RZ, P1, !PT ;  /* 0x0000001522227c10 */ /* 0x000fc60008ffe4ff */
[----:B------:R-:W-:Y:S04]  /*c890*/  STL [R1+0x4cc], R38 ;  /* 0x0004cc2601007387 */ /* 0x000fe80000100800 */
[----:B------:R-:W-:Y:S04]  /*c8a0*/  STL [R1+0x4a8], R37 ;  /* 0x0004a82501007387 */ /* 0x000fe80000100800 */
[----:B------:R0:W-:Y:S04]  /*c8b0*/  STL [R1+0x4bc], R34 ;  /* 0x0004bc2201007387 */ /* 0x0001e80000100800 */
[----:B------:R-:W-:Y:S01]  /*c8c0*/  STL [R1+0x4c4], R36 ;  /* 0x0004c42401007387 */ /* 0x000fe20000100800 */
[----:B------:R-:W-:-:S03]  /*c8d0*/  IADD3 R35, P6, PT, R35, UR18, RZ ;  /* 0x0000001223237c10 */ /* 0x000fc6000ffde0ff */
[----:B0-----:R-:W4:Y:S04]  /*c8e0*/  LDL.LU R34, [R1+0x4ac] ;  /* 0x0004ac0001227983 */ /* 0x001f280000300800 */
[----:B------:R-:W-:Y:S01]  /*c8f0*/  STL [R1+0x4a0], R35 ;  /* 0x0004a02301007387 */ /* 0x000fe20000100800 */
[----:B--2---:R-:W-:-:S05]  /*c900*/  IADD3 R33, P1, PT, R33, UR18, RZ ;  /* 0x0000001221217c10 */ /* 0x004fca000ff3e0ff */
[----:B------:R0:W-:Y:S04]  /*c910*/  STL [R1+0x498], R33 ;  /* 0x0004982101007387 */ /* 0x0001e80000100800 */
[----:B0-----:R-:W2:Y:S01]  /*c920*/  LDL.LU R33, [R1+0x488] ;  /* 0x0004880001217983 */ /* 0x001ea20000300800 */
[----:B---3--:R-:W-:-:S05]  /*c930*/  IADD3.X R32, PT, PT, R32, UR21, RZ, P2, !PT ;  /* 0x0000001520207c10 */ /* 0x008fca00097fe4ff */
[----:B------:R0:W-:Y:S04]  /*c940*/  STL [R1+0x4b4], R32 ;  /* 0x0004b42001007387 */ /* 0x0001e80000100800 */
[----:B0-----:R-:W3:Y:S01]  /*c950*/  LDL.LU R32, [R1+0x4a4] ;  /* 0x0004a40001207983 */ /* 0x001ee20000300800 */
[----:B----4-:R-:W-:-:S03]  /*c960*/  IADD3 R31, P2, PT, R31, UR18, RZ ;  /* 0x000000121f1f7c10 */ /* 0x010fc6000ff5e0ff */
        /* <DEDUP_REMOVED lines=37> */
[----:B0-----:R-:W3:Y:S01]  /*cbc0*/  LDL.LU R32, [R1+0x224] ;  /* 0x0002240001207983 */ /* 0x001ee20000300800 */
        /* <DEDUP_REMOVED lines=43> */
[----:B------:R-:W-:Y:S04]  /*ce80*/  STL [R1+0x44c], R37 ;  /* 0x00044c2501007387 */ /* 0x000fe80000100800 */
        /* <DEDUP_REMOVED lines=9> */
[----:B0-----:R-:W2:Y:S04]  /*cf20*/  LDL.LU R33, [R1+0x3a4] ;  /* 0x0003a40001217983 */ /* 0x001ea80000300800 */
[----:B------:R-:W2:Y:S04]  /*cf30*/  LDL.LU R59, [R1+0x214] ;  /* 0x00021400013b7983 */ /* 0x000ea80000300800 */
[----:B------:R-:W2:Y:S01]  /*cf40*/  LDL.LU R58, [R1+0x39c] ;  /* 0x00039c00013a7983 */ /* 0x000ea20000300800 */
[----:B---3--:R-:W-:-:S03]  /*cf50*/  IADD3.X R32, PT, PT, R32, UR21, RZ, P3, !PT ;  /* 0x0000001520207c10 */ /* 0x008fc60009ffe4ff */
        /* <DEDUP_REMOVED lines=31> */
[----:B------:R-:W-:-:S03]  /*d150*/  IADD3.X R59, PT, PT, R59, UR21, RZ, P6, !PT ;  /* 0x000000153b3b7c10 */ /* 0x000fc6000b7fe4ff */
[----:B------:R0:W-:Y:S01]  /*d160*/  STL [R1+0x3a4], R33 ;  /* 0x0003a42101007387 */ /* 0x0001e20000100800 */
[----:B------:R-:W-:Y:S02]  /*d170*/  IADD3 R58, P6, PT, R58, UR18, RZ ;  /* 0x000000123a3a7c10 */ /* 0x000fe4000ffde0ff */
[----:B---3--:R-:W-:Y:S01]  /*d180*/  IADD3.X R57, PT, PT, R57, UR21, RZ, P1, !PT ;  /* 0x0000001539397c10 */ /* 0x008fe20008ffe4ff */
[----:B0-----:R-:W2:Y:S01]  /*d190*/  LDL.LU R33, [R1+0x1f4] ;  /* 0x0001f40001217983 */ /* 0x001ea20000300800 */
        /* <DEDUP_REMOVED lines=46> */
[----:B0-----:R-:W3:Y:S04]  /*d480*/  LDL.LU R32, [R1+0x374] ;  /* 0x0003740001207983 */ /* 0x001ee80000300800 */
[----:B------:R-:W-:Y:S01]  /*d490*/  STL [R1+0x204], R35 ;  /* 0x0002042301007387 */ /* 0x000fe20000100800 */
[----:B----4-:R-:W-:-:S05]  /*d4a0*/  IADD3 R31, P2, PT, R31, UR18, RZ ;  /* 0x000000121f1f7c10 */ /* 0x010fca000ff5e0ff */
        /* <DEDUP_REMOVED lines=40> */
[----:B------:R-:W-:-:S03]  /*d730*/  IADD3 R59, P6, PT, R59, UR18, RZ ;  /* 0x000000123b3b7c10 */ /* 0x000fc6000ffde0ff */
[----:B0-----:R-:W4:Y:S01]  /*d740*/  LDL.LU R34, [R1+0x17c] ;  /* 0x00017c0001227983 */ /* 0x001f220000300800 */
[----:B------:R-:W-:Y:S02]  /*d750*/  IADD3.X R58, PT, PT, R58, UR21, RZ, P1, !PT ;  /* 0x000000153a3a7c10 */ /* 0x000fe40008ffe4ff */
[----:B------:R-:W-:Y:S01]  /*d760*/  IADD3 R57, P1, PT, R57, UR18, RZ ;  /* 0x0000001239397c10 */ /* 0x000fe2000ff3e0ff */
[----:B------:R-:W-:Y:S04]  /*d770*/  STL [R1+0x1c8], R59 ;  /* 0x0001c83b01007387 */ /* 0x000fe80000100800 */
[----:B------:R-:W-:Y:S04]  /*d780*/  STL [R1+0x200], R58 ;  /* 0x0002003a01007387 */ /* 0x000fe80000100800 */
[----:B------:R-:W-:Y:S01]  /*d790*/  STL [R1+0x1c0], R57 ;  /* 0x0001c03901007387 */ /* 0x000fe20000100800 */
[----:B--2---:R-:W-:-:S02]  /*d7a0*/  IADD3.X R56, PT, PT, R56, UR21, RZ, P2, !PT ;  /* 0x0000001538387c10 */ /* 0x004fc400097fe4ff */
        /* <DEDUP_REMOVED lines=49> */
[----:B0-----:R-:W4:Y:S04]  /*dac0*/  LDL.LU R31, [R1+0x150] ;  /* 0x00015000011f7983 */ /* 0x001f280000300800 */
[----:B------:R-:W4:Y:S01]  /*dad0*/  LDL.LU R59, [R1+0x16c] ;  /* 0x00016c00013b7983 */ /* 0x000f220000300800 */
[----:B------:R-:W-:-:S03]  /*dae0*/  IADD3.X R34, PT, PT, R34, UR21, RZ, P5, !PT ;  /* 0x0000001522227c10 */ /* 0x000fc6000affe4ff */
        /* <DEDUP_REMOVED lines=35> */
[----:B------:R-:W-:Y:S02]  /*dd20*/  IADD3.X R55, PT, PT, R55, UR21, RZ, P3, !PT ;  /* 0x0000001537377c10 */ /* 0x000fe40009ffe4ff */
[----:B------:R-:W-:Y:S02]  /*dd30*/  IADD3 R54, P3, PT, R54, UR18, RZ ;  /* 0x0000001236367c10 */ /* 0x000fe4000ff7e0ff */
[----:B------:R-:W-:-:S02]  /*dd40*/  IADD3 R58, P1, PT, R58, UR18, RZ ;  /* 0x000000123a3a7c10 */ /* 0x000fc4000ff3e0ff */
[----:B------:R-:W-:Y:S02]  /*dd50*/  IADD3.X R57, PT, PT, R57, UR21, RZ, P2, !PT ;  /* 0x0000001539397c10 */ /* 0x000fe400097fe4ff */
[----:B------:R-:W-:Y:S01]  /*dd60*/  IADD3 R56, P2, PT, R56, UR18, RZ ;  /* 0x0000001238387c10 */ /* 0x000fe2000ff5e0ff */
[----:B------:R0:W-:Y:S01]  /*dd70*/  STL [R1+0x16c], R59 ;  /* 0x00016c3b01007387 */ /* 0x0001e20000100800 */
[----:B------:R-:W-:Y:S02]  /*dd80*/  IADD3.X R53, PT, PT, R53, UR21, RZ, P5, !PT ;  /* 0x0000001535357c10 */ /* 0x000fe4000affe4ff */
[----:B------:R-:W-:Y:S01]  /*dd90*/  IADD3 R52, P5, PT, R52, UR18, RZ ;  /* 0x0000001234347c10 */ /* 0x000fe2000ffbe0ff */
[----:B------:R0:W-:Y:S01]  /*dda0*/  STL [R1+0x148], R58 ;  /* 0x0001483a01007387 */ /* 0x0001e20000100800 */
[----:B------:R-:W-:-:S03]  /*ddb0*/  IADD3.X R51, PT, PT, R51, UR21, RZ, P6, !PT ;  /* 0x0000001533337c10 */ /* 0x000fc6000b7fe4ff */
[----:B------:R0:W-:Y:S01]  /*ddc0*/  STL [R1+0x164], R57 ;  /* 0x0001643901007387 */ /* 0x0001e20000100800 */
[----:B------:R-:W-:-:S03]  /*ddd0*/  IADD3 R50, P6, PT, R50, UR18, RZ ;  /* 0x0000001232327c10 */ /* 0x000fc6000ffde0ff */
[----:B------:R0:W-:Y:S01]  /*dde0*/  STL [R1+0x140], R56 ;  /* 0x0001403801007387 */ /* 0x0001e20000100800 */
[----:B------:R-:W-:-:S03]  /*ddf0*/  IADD3.X R49, PT, PT, R49, UR21, RZ, P1, !PT ;  /* 0x0000001531317c10 */ /* 0x000fc60008ffe4ff */
[----:B------:R0:W-:Y:S01]  /*de00*/  STL [R1+0x15c], R55 ;  /* 0x00015c3701007387 */ /* 0x0001e20000100800 */
[----:B------:R-:W-:Y:S02]  /*de10*/  IADD3.X R44, PT, PT, R44, UR21, RZ, P3, !PT ;  /* 0x000000152c2c7c10 */ /* 0x000fe40009ffe4ff */
[----:B------:R-:W-:Y:S01]  /*de20*/  IADD3 R43, P3, PT, R43, UR18, RZ ;  /* 0x000000122b2b7c10 */ /* 0x000fe2000ff7e0ff */
[----:B------:R0:W-:Y:S01]  /*de30*/  STL [R1+0x138], R54 ;  /* 0x0001383601007387 */ /* 0x0001e20000100800 */
[----:B------:R-:W-:Y:S02]  /*de40*/  IADD3 R48, P1, PT, R48, UR18, RZ ;  /* 0x0000001230307c10 */ /* 0x000fe4000ff3e0ff */
[----:B------:R-:W-:Y:S01]  /*de50*/  IADD3.X R47, PT, PT, R47, UR21, RZ, P2, !PT ;  /* 0x000000152f2f7c10 */ /* 0x000fe200097fe4ff */
[----:B------:R0:W-:Y:S01]  /*de60*/  STL [R1+0x154], R53 ;  /* 0x0001543501007387 */ /* 0x0001e20000100800 */
[----:B------:R-:W-:-:S03]  /*de70*/  IADD3 R45, P2, PT, R45, UR18, RZ ;  /* 0x000000122d2d7c10 */ /* 0x000fc6000ff5e0ff */
[----:B------:R0:W-:Y:S01]  /*de80*/  STL [R1+0x130], R52 ;  /* 0x0001303401007387 */ /* 0x0001e20000100800 */
[----:B------:R-:W-:-:S03]  /*de90*/  IADD3.X R42, PT, PT, R42, UR21, RZ, P5, !PT ;  /* 0x000000152a2a7c10 */ /* 0x000fc6000affe4ff */
[----:B------:R0:W-:Y:S01]  /*dea0*/  STL [R1+0x14c], R51 ;  /* 0x00014c3301007387 */ /* 0x0001e20000100800 */
[----:B------:R-:W-:-:S03]  /*deb0*/  IADD3 R41, P5, PT, R41, UR18, RZ ;  /* 0x0000001229297c10 */ /* 0x000fc6000ffbe0ff */
[----:B------:R0:W-:Y:S01]  /*dec0*/  STL [R1+0x128], R50 ;  /* 0x0001283201007387 */ /* 0x0001e20000100800 */
[----:B------:R-:W-:-:S03]  /*ded0*/  IADD3.X R40, PT, PT, R40, UR21, RZ, P6, !PT ;  /* 0x0000001528287c10 */ /* 0x000fc6000b7fe4ff */
[----:B------:R0:W-:Y:S01]  /*dee0*/  STL [R1+0x144], R49 ;  /* 0x0001443101007387 */ /* 0x0001e20000100800 */
[----:B------:R-:W-:-:S03]  /*def0*/  IADD3 R39, P6, PT, R39, UR18, RZ ;  /* 0x0000001227277c10 */ /* 0x000fc6000ffde0ff */
[----:B------:R0:W-:Y:S01]  /*df00*/  STL [R1+0x120], R48 ;  /* 0x0001203001007387 */ /* 0x0001e20000100800 */
[----:B------:R-:W-:Y:S01]  /*df10*/  IADD3.X R34, PT, PT, R34, UR21, RZ, P3, !PT ;  /* 0x0000001522227c10 */ /* 0x000fe20009ffe4ff */
[----:B------:R-:W1:Y:S02]  /*df20*/  SYNCS.PHASECHK.TRANS64.TRYWAIT P3, [UR11], R30 ;  /* 0x0000001eff0075a7 */ /* 0x000e64000806110b */
        /* <DEDUP_REMOVED lines=8> */
[----:B------:R0:W-:Y:S04]  /*dfb0*/  STL [R1+0x12c], R42 ;  /* 0x00012c2a01007387 */ /* 0x0001e80000100800 */
[----:B------:R0:W-:Y:S04]  /*dfc0*/  STL [R1+0x108], R41 ;  /* 0x0001082901007387 */ /* 0x0001e80000100800 */
[----:B------:R0:W-:Y:S04]  /*dfd0*/  STL [R1+0x124], R40 ;  /* 0x0001242801007387 */ /* 0x0001e80000100800 */
[----:B------:R0:W-:Y:S04]  /*dfe0*/  STL [R1+0xc8], R39 ;  /* 0x0000c82701007387 */ /* 0x0001e80000100800 */
[----:B------:R0:W-:Y:S04]  /*dff0*/  STL [R1+0x11c], R38 ;  /* 0x00011c2601007387 */ /* 0x0001e80000100800 */
[----:B------:R0:W-:Y:S04]  /*e000*/  STL [R1+0xb8], R37 ;  /* 0x0000b82501007387 */ /* 0x0001e80000100800 */
[----:B------:R0:W-:Y:S04]  /*e010*/  STL [R1+0x114], R36 ;  /* 0x0001142401007387 */ /* 0x0001e80000100800 */
[----:B------:R0:W-:Y:S04]  /*e020*/  STL [R1+0x4c], R35 ;  /* 0x00004c2301007387 */ /* 0x0001e80000100800 */
[----:B------:R0:W-:Y:S01]  /*e030*/  STL [R1+0x10c], R34 ;  /* 0x00010c2201007387 */ /* 0x0001e20000100800 */
[----:B-----5:R-:W-:-:S02]  /*e040*/  IADD3.X R82, PT, PT, R82, UR21, RZ, P2, !PT ;  /* 0x0000001552527c10 */ /* 0x020fc400097fe4ff */
[----:B------:R-:W-:-:S04]  /*e050*/  IADD3 R22, P2, PT, R22, UR18, RZ ;  /* 0x0000001216167c10 */ /* 0x000fc8000ff5e0ff */
[----:B------:R-:W-:Y:S02]  /*e060*/  IADD3.X R23, PT, PT, R23, UR21, RZ, P2, !PT ;  /* 0x0000001517177c10 */ /* 0x000fe400097fe4ff */
[----:B------:R-:W-:-:S04]  /*e070*/  IADD3 R13, P2, PT, R13, UR18, RZ ;  /* 0x000000120d0d7c10 */ /* 0x000fc8000ff5e0ff */
[----:B------:R-:W-:Y:S02]  /*e080*/  IADD3.X R16, PT, PT, R16, UR21, RZ, P2, !PT ;  /* 0x0000001510107c10 */ /* 0x000fe400097fe4ff */
[----:B------:R-:W-:-:S04]  /*e090*/  IADD3 R6, P2, PT, R6, UR18, RZ ;  /* 0x0000001206067c10 */ /* 0x000fc8000ff5e0ff */
[----:B------:R-:W-:Y:S02]  /*e0a0*/  IADD3.X R7, PT, PT, R7, UR21, RZ, P2, !PT ;  /* 0x0000001507077c10 */ /* 0x000fe400097fe4ff */
[----:B------:R-:W-:Y:S02]  /*e0b0*/  PRMT R46, RZ, 0x7610, R46 ;  /* 0x00007610ff2e7816 */ /* 0x000fe4000000002e */
[----:B--2---:R-:W-:Y:S02]  /*e0c0*/  IADD3.X R33, PT, PT, R33, UR21, RZ, P5, !PT ;  /* 0x0000001521217c10 */ /* 0x004fe4000affe4ff */
[----:B------:R-:W-:-:S03]  /*e0d0*/  IADD3 R78, P5, PT, R78, UR18, RZ ;  /* 0x000000124e4e7c10 */ /* 0x000fc6000ffbe0ff */
[----:B------:R0:W-:Y:S01]  /*e0e0*/  STL [R1+0x104], R33 ;  /* 0x0001042101007387 */ /* 0x0001e20000100800 */
[----:B------:R-:W-:Y:S02]  /*e0f0*/  IADD3.X R28, PT, PT, R28, UR21, RZ, P5, !PT ;  /* 0x000000151c1c7c10 */ /* 0x000fe4000affe4ff */
[----:B------:R-:W-:-:S04]  /*e100*/  IADD3 R19, P5, PT, R19, UR18, RZ ;  /* 0x0000001213137c10 */ /* 0x000fc8000ffbe0ff */
[----:B------:R-:W-:Y:S02]  /*e110*/  IADD3.X R21, PT, PT, R21, UR21, RZ, P5, !PT ;  /* 0x0000001515157c10 */ /* 0x000fe4000affe4ff */
[----:B---3--:R-:W-:-:S05]  /*e120*/  IADD3.X R32, PT, PT, R32, UR21, RZ, P6, !PT ;  /* 0x0000001520207c10 */ /* 0x008fca000b7fe4ff */
[----:B------:R0:W-:Y:S01]  /*e130*/  STL [R1+0xc0], R32 ;  /* 0x0000c02001007387 */ /* 0x0001e20000100800 */
[----:B------:R-:W-:Y:S02]  /*e140*/  IADD3 R26, P6, PT, R26, UR18, RZ ;  /* 0x000000121a1a7c10 */ /* 0x000fe4000ffde0ff */
[----:B------:R-:W-:Y:S02]  /*e150*/  IADD3 R12, P5, PT, R12, UR18, RZ ;  /* 0x000000120c0c7c10 */ /* 0x000fe4000ffbe0ff */
[----:B------:R-:W-:Y:S02]  /*e160*/  IADD3.X R27, PT, PT, R27, UR21, RZ, P6, !PT ;  /* 0x000000151b1b7c10 */ /* 0x000fe4000b7fe4ff */
[----:B------:R-:W-:Y:S02]  /*e170*/  IADD3 R18, P6, PT, R18, UR18, RZ ;  /* 0x0000001212127c10 */ /* 0x000fe4000ffde0ff */
[----:B----4-:R-:W-:Y:S02]  /*e180*/  IADD3.X R31, PT, PT, R31, UR21, RZ, P1, !PT ;  /* 0x000000151f1f7c10 */ /* 0x010fe40008ffe4ff */
[----:B------:R-:W-:-:S03]  /*e190*/  IADD3 R24, P1, PT, R24, UR18, RZ ;  /* 0x0000001218187c10 */ /* 0x000fc6000ff3e0ff */
[----:B------:R0:W-:Y:S01]  /*e1a0*/  STL [R1+0xb0], R31 ;  /* 0x0000b01f01007387 */ /* 0x0001e20000100800 */
[----:B------:R-:W-:Y:S02]  /*e1b0*/  IADD3.X R25, PT, PT, R25, UR21, RZ, P1, !PT ;  /* 0x0000001519197c10 */ /* 0x000fe40008ffe4ff */
[----:B------:R-:W-:-:S04]  /*e1c0*/  IADD3 R14, P1, PT, R14, UR18, RZ ;  /* 0x000000120e0e7c10 */ /* 0x000fc8000ff3e0ff */
[----:B------:R-:W-:Y:S02]  /*e1d0*/  IADD3.X R17, PT, PT, R17, UR21, RZ, P1, !PT ;  /* 0x0000001511117c10 */ /* 0x000fe40008ffe4ff */
[----:B------:R-:W-:Y:S02]  /*e1e0*/  IADD3 R8, P1, PT, R8, UR18, RZ ;  /* 0x0000001208087c10 */ /* 0x000fe4000ff3e0ff */
[----:B------:R-:W-:Y:S02]  /*e1f0*/  IADD3.X R20, PT, PT, R20, UR21, RZ, P6, !PT ;  /* 0x0000001514147c10 */ /* 0x000fe4000b7fe4ff */
[----:B------:R-:W-:Y:S02]  /*e200*/  IADD3.X R15, PT, PT, R15, UR21, RZ, P5, !PT ;  /* 0x000000150f0f7c10 */ /* 0x000fe4000affe4ff */
[----:B------:R-:W-:Y:S02]  /*e210*/  IADD3.X R9, PT, PT, R9, UR21, RZ, P1, !PT ;  /* 0x0000001509097c10 */ /* 0x000fe40008ffe4ff */
[----:B------:R-:W-:-:S02]  /*e220*/  IADD3 R10, P6, PT, R10, UR18, RZ ;  /* 0x000000120a0a7c10 */ /* 0x000fc4000ffde0ff */
[----:B------:R-:W-:Y:S02]  /*e230*/  IADD3 R4, P5, PT, R4, UR18, RZ ;  /* 0x0000001204047c10 */ /* 0x000fe4000ffbe0ff */
[----:B------:R-:W-:Y:S02]  /*e240*/  IADD3 R2, P1, PT, R2, UR18, RZ ;  /* 0x0000001202027c10 */ /* 0x000fe4000ff3e0ff */
[----:B------:R-:W-:Y:S02]  /*e250*/  IADD3.X R11, PT, PT, R11, UR21, RZ, P6, !PT ;  /* 0x000000150b0b7c10 */ /* 0x000fe4000b7fe4ff */
[----:B------:R-:W-:Y:S02]  /*e260*/  IADD3.X R5, PT, PT, R5, UR21, RZ, P5, !PT ;  /* 0x0000001505057c10 */ /* 0x000fe4000affe4ff */
[----:B------:R-:W-:Y:S02]  /*e270*/  IADD3.X R3, PT, PT, R3, UR21, RZ, P1, !PT ;  /* 0x0000001503037c10 */ /* 0x000fe40008ffe4ff */
[----:B------:R-:W-:Y:S01]  /*e280*/  ISETP.GT.AND P6, PT, R0, RZ, PT ;  /* 0x000000ff0000720c */ /* 0x000fe20003fc4270 */
[----:B01----:R-:W-:-:S12]  /*e290*/  @!P3 BRA `(.L_x_8) ;  /* 0x00000194006cb947 */ /* 0x003fd80003800000 */
.L_x_16:
[C---:B------:R-:W-:Y:S01]  /*e2a0*/  ISETP.GT.AND P1, PT, R0.reuse, 0x1, PT ;  /* 0x000000010000780c */ /* 0x040fe20003f24270 */
[----:B------:R0:W-:Y:S01]  /*e2b0*/  STL [R1+0x858], R74 ;  /* 0x0008584a01007387 */ /* 0x0001e20000100800 */
[----:B------:R-:W-:Y:S02]  /*e2c0*/  PRMT R81, RZ, 0x7610, R81 ;  /* 0x00007610ff517816 */ /* 0x000fe40000000051 */
[----:B------:R-:W-:Y:S01]  /*e2d0*/  ISETP.GT.AND P2, PT, R0, 0x2, PT ;  /* 0x000000020000780c */ /* 0x000fe20003f44270 */
[----:B------:R1:W-:Y:S01]  /*e2e0*/  STL [R1+0x854], R73 ;  /* 0x0008544901007387 */ /* 0x0003e20000100800 */
[----:B------:R-:W-:Y:S02]  /*e2f0*/  PRMT R83, RZ, 0x7610, R83 ;  /* 0x00007610ff537816 */ /* 0x000fe40000000053 */
[----:B------:R-:W-:Y:S01]  /*e300*/  PRMT R79, RZ, 0x7610, R79 ;  /* 0x00007610ff4f7816 */ /* 0x000fe2000000004f */
[----:B------:R2:W-:Y:S01]  /*e310*/  STL [R1+0x850], R72 ;  /* 0x0008504801007387 */ /* 0x0005e20000100800 */
[----:B------:R-:W-:-:S03]  /*e320*/  PRMT R64, RZ, 0x7610, R64 ;  /* 0x00007610ff407816 */ /* 0x000fc60000000040 */
[----:B------:R-:W-:Y:S01]  /*e330*/  @P1 IMAD.MOV.U32 R30, RZ, RZ, R12 ;  /* 0x000000ffff1e1224 */ /* 0x000fe200078e000c */
[----:B------:R-:W3:Y:S01]  /*e340*/  @P6 LDG.E.U8 R46, desc[UR22][R2.64] ;  /* 0x00000016022e6981 */ /* 0x000ee2000c1e1100 */
[----:B------:R-:W-:Y:S01]  /*e350*/  @P1 IMAD.MOV.U32 R31, RZ, RZ, R15 ;  /* 0x000000ffff1f1224 */ /* 0x000fe200078e000f */
[----:B0-----:R-:W-:Y:S02]  /*e360*/  PRMT R74, RZ, 0x7610, R74 ;  /* 0x00007610ff4a7816 */ /* 0x001fe4000000004a */
[----:B-1----:R-:W-:Y:S01]  /*e370*/  PRMT R73, RZ, 0x7610, R73 ;  /* 0x00007610ff497816 */ /* 0x002fe20000000049 */
[----:B------:R0:W-:Y:S04]  /*e380*/  STL [R1+0x84c], R71 ;  /* 0x00084c4701007387 */ /* 0x0001e80000100800 */
[----:B------:R1:W4:Y:S01]  /*e390*/  @P1 LDG.E.U8 R81, desc[UR22][R30.64] ;  /* 0x000000161e511981 */ /* 0x000322000c1e1100 */
[----:B--2---:R-:W-:-:S03]  /*e3a0*/  PRMT R72, RZ, 0x7610, R72 ;  /* 0x00007610ff487816 */ /* 0x004fc60000000048 */
[----:B------:R-:W2:Y:S01]  /*e3b0*/  @P1 LDG.E.U8 R79, desc[UR22][R10.64] ;  /* 0x000000160a4f1981 */ /* 0x000ea2000c1e1100 */
[----:B0-----:R-:W-:Y:S02]  /*e3c0*/  PRMT R71, RZ, 0x7610, R71 ;  /* 0x00007610ff477816 */ /* 0x001fe40000000047 */
[----:B------:R-:W-:Y:S01]  /*e3d0*/  PRMT R45, RZ, 0x7610, R45 ;  /* 0x00007610ff2d7816 */ /* 0x000fe2000000002d */
[----:B------:R0:W-:Y:S01]  /*e3e0*/  STL [R1+0x848], R70 ;  /* 0x0008484601007387 */ /* 0x0001e20000100800 */
[----:B-1----:R-:W-:Y:S02]  /*e3f0*/  @P1 IMAD.MOV.U32 R30, RZ, RZ, R13 ;  /* 0x000000ffff1e1224 */ /* 0x002fe400078e000d */
[----:B------:R-:W-:Y:S01]  /*e400*/  @P1 IMAD.MOV.U32 R31, RZ, RZ, R16 ;  /* 0x000000ffff1f1224 */ /* 0x000fe200078e0010 */
[----:B------:R-:W2:Y:S04]  /*e410*/  @P2 LDG.E.U8 R71, desc[UR22][R22.64] ;  /* 0x0000001616472981 */ /* 0x000ea8000c1e1100 */
[----:B------:R1:W2:Y:S04]  /*e420*/  @P1 LDG.E.U8 R83, desc[UR22][R30.64] ;  /* 0x000000161e531981 */ /* 0x0002a8000c1e1100 */
[----:B------:R-:W2:Y:S04]  /*e430*/  @P2 LDG.E.U8 R45, desc[UR22][R24.64] ;  /* 0x00000016182d2981 */ /* 0x000ea8000c1e1100 */
[----:B------:R-:W-:Y:S01]  /*e440*/  STL [R1+0x844], R69 ;  /* 0x0008444501007387 */ /* 0x000fe20000100800 */
[----:B-1----:R-:W-:-:S02]  /*e450*/  @P1 IMAD.MOV.U32 R30, RZ, RZ, R14 ;  /* 0x000000ffff1e1224 */ /* 0x002fc400078e000e */
[----:B------:R-:W-:Y:S01]  /*e460*/  @P1 IMAD.MOV.U32 R31, RZ, RZ, R17 ;  /* 0x000000ffff1f1224 */ /* 0x000fe200078e0011 */
[----:B------:R-:W-:Y:S04]  /*e470*/  STL [R1+0x840], R68 ;  /* 0x0008404401007387 */ /* 0x000fe80000100800 */
[----:B------:R1:W2:Y:S04]  /*e480*/  @P1 LDG.E.U8 R74, desc[UR22][R30.64] ;  /* 0x000000161e4a1981 */ /* 0x0002a8000c1e1100 */
[----:B------:R-:W-:Y:S01]  /*e490*/  STL [R1+0x83c], R67 ;  /* 0x00083c4301007387 */ /* 0x000fe20000100800 */
[----:B------:R-:W-:-:S02]  /*e4a0*/  PRMT R38, RZ, 0x7610, R38 ;  /* 0x00007610ff267816 */ /* 0x000fc40000000026 */
[----:B------:R-:W-:Y:S01]  /*e4b0*/  PRMT R33, RZ, 0x7610, R33 ;  /* 0x00007610ff217816 */ /* 0x000fe20000000021 */
[----:B------:R-:W-:Y:S01]  /*e4c0*/  STL [R1+0x838], R66 ;  /* 0x0008384201007387 */ /* 0x000fe20000100800 */
[----:B-1----:R-:W-:Y:S02]  /*e4d0*/  @P2 IMAD.MOV.U32 R30, RZ, RZ, R18 ;  /* 0x000000ffff1e2224 */ /* 0x002fe400078e0012 */
[----:B------:R-:W-:Y:S01]  /*e4e0*/  @P2 IMAD.MOV.U32 R31, RZ, RZ, R20 ;  /* 0x000000ffff1f2224 */ /* 0x000fe200078e0014 */
[----:B------:R-:W-:Y:S01]  /*e4f0*/  ISETP.GT.AND P1, PT, R0, 0x3, PT ;  /* 0x000000030000780c */ /* 0x000fe20003f24270 */
[----:B------:R-:W-:Y:S04]  /*e500*/  STL [R1+0x834], R65 ;  /* 0x0008344101007387 */ /* 0x000fe80000100800 */
[----:B------:R1:W3:Y:S04]  /*e510*/  @P2 LDG.E.U8 R73, desc[UR22][R30.64] ;  /* 0x000000161e492981 */ /* 0x0002e8000c1e1100 */
[----:B------:R-:W-:Y:S04]  /*e520*/  STL [R1+0x830], R50 ;  /* 0x0008303201007387 */ /* 0x000fe80000100800 */
[----:B------:R-:W-:Y:S01]  /*e530*/  STL [R1+0x82c], R48 ;  /* 0x00082c3001007387 */ /* 0x000fe20000100800 */
[----:B-1----:R-:W-:-:S02]  /*e540*/  @P2 IMAD.MOV.U32 R30, RZ, RZ, R19 ;  /* 0x000000ffff1e2224 */ /* 0x002fc400078e0013 */
[----:B------:R-:W-:Y:S01]  /*e550*/  @P2 IMAD.MOV.U32 R31, RZ, RZ, R21 ;  /* 0x000000ffff1f2224 */ /* 0x000fe200078e0015 */
[----:B------:R-:W-:Y:S01]  /*e560*/  PRMT R29, RZ, 0x7610, R29 ;  /* 0x00007610ff1d7816 */ /* 0x000fe2000000001d */
[----:B------:R-:W4:Y:S04]  /*e570*/  @P6 LDG.E.U8 R64, desc[UR22][R4.64] ;  /* 0x0000001604406981 */ /* 0x000f28000c1e1100 */
[----:B------:R1:W4:Y:S02]  /*e580*/  @P2 LDG.E.U8 R72, desc[UR22][R30.64] ;  /* 0x000000161e482981 */ /* 0x000324000c1e1100 */
[----:B-1----:R-:W-:-:S06]  /*e590*/  PRMT R30, RZ, 0x7610, R30 ;  /* 0x00007610ff1e7816 */ /* 0x002fcc000000001e */
[----:B------:R-:W4:Y:S04]  /*e5a0*/  @P1 LDG.E.U8 R30, desc[UR22][R26.64] ;  /* 0x000000161a1e1981 */ /* 0x000f28000c1e1100 */
        /* <DEDUP_REMOVED lines=16> */
[----:B0-----:R-:W-:Y:S01]  /*e6b0*/  PRMT R70, RZ, 0x7610, R70 ;  /* 0x00007610ff467816 */ /* 0x001fe20000000046 */
[----:B------:R-:W-:-:S02]  /*e6c0*/  @P1 IMAD.MOV.U32 R31, RZ, RZ, R28 ;  /* 0x000000ffff1f1224 */ /* 0x000fc400078e001c */
[----:B--2---:R0:W-:Y:S04]  /*e6d0*/  STL [R1+0x59c], R74 ;  /* 0x00059c4a01007387 */ /* 0x0041e80000100800 */
[----:B0-----:R-:W2:Y:S04]  /*e6e0*/  LDL.LU R74, [R1+0x858] ;  /* 0x00085800014a7983 */ /* 0x001ea80000300800 */
[----:B------:R-:W-:Y:S04]  /*e6f0*/  STL [R1+0x798], R18 ;  /* 0x0007981201007387 */ /* 0x000fe80000100800 */
[----:B------:R-:W-:Y:S04]  /*e700*/  STL [R1+0x794], R20 ;  /* 0x0007941401007387 */ /* 0x000fe80000100800 */
[----:B---3--:R0:W-:Y:S04]  /*e710*/  STL [R1+0x5bc], R73 ;  /* 0x0005bc4901007387 */ /* 0x0081e80000100800 */
[----:B0-----:R-:W3:Y:S04]  /*e720*/  LDL.LU R73, [R1+0x854] ;  /* 0x0008540001497983 */ /* 0x001ee80000300800 */
[----:B------:R-:W-:Y:S04]  /*e730*/  STL [R1+0x7a0], R19 ;  /* 0x0007a01301007387 */ /* 0x000fe80000100800 */
[----:B------:R-:W-:Y:S04]  /*e740*/  STL [R1+0x79c], R21 ;  /* 0x00079c1501007387 */ /* 0x000fe80000100800 */
[----:B----4-:R0:W-:Y:S04]  /*e750*/  STL [R1+0x5b8], R72 ;  /* 0x0005b84801007387 */ /* 0x0101e80000100800 */
[----:B0-----:R-:W4:Y:S04]  /*e760*/  LDL.LU R72, [R1+0x850] ;  /* 0x0008500001487983 */ /* 0x001f280000300800 */
[----:B------:R0:W-:Y:S04]  /*e770*/  STL [R1+0x5b4], R71 ;  /* 0x0005b44701007387 */ /* 0x0001e80000100800 */
[----:B0-----:R-:W2:Y:S04]  /*e780*/  LDL.LU R71, [R1+0x84c] ;  /* 0x00084c0001477983 */ /* 0x001ea80000300800 */
[----:B------:R-:W-:Y:S04]  /*e790*/  STL [R1+0x7a8], R22 ;  /* 0x0007a81601007387 */ /* 0x000fe80000100800 */
[----:B------:R-:W-:Y:S04]  /*e7a0*/  STL [R1+0x7a4], R23 ;  /* 0x0007a41701007387 */ /* 0x000fe80000100800 */
[----:B------:R-:W-:Y:S04]  /*e7b0*/  STL [R1+0x7b0], R24 ;  /* 0x0007b01801007387 */ /* 0x000fe80000100800 */
[----:B------:R-:W-:Y:S04]  /*e7c0*/  STL [R1+0x7ac], R25 ;  /* 0x0007ac1901007387 */ /* 0x000fe80000100800 */
[----:B------:R0:W-:Y:S04]  /*e7d0*/  STL [R1+0x5b0], R45 ;  /* 0x0005b02d01007387 */ /* 0x0001e80000100800 */
[----:B0-----:R-:W2:Y:S04]  /*e7e0*/  LDL R45, [R1+0xc8] ;  /* 0x0000c800012d7983 */ /* 0x001ea80000100800 */
[----:B------:R-:W-:Y:S04]  /*e7f0*/  STL [R1+0x7b8], R26 ;  /* 0x0007b81a01007387 */ /* 0x000fe80000100800 */
[----:B------:R-:W-:Y:S04]  /*e800*/  STL [R1+0x7b4], R27 ;  /* 0x0007b41b01007387 */ /* 0x000fe80000100800 */
[----:B------:R0:W-:Y:S02]  /*e810*/  STL [R1+0x5ac], R30 ;  /* 0x0005ac1e01007387 */ /* 0x0001e40000100800 */
[----:B0-----:R-:W-:-:S05]  /*e820*/  @P1 IMAD.MOV.U32 R30, RZ, RZ, R78 ;  /* 0x000000ffff1e1224 */ /* 0x001fca00078e004e */
[----:B------:R-:W2:Y:S04]  /*e830*/  @P1 LDG.E.U8 R70, desc[UR22][R30.64] ;  /* 0x000000161e461981 */ /* 0x000ea8000c1e1100 */
[----:B------:R-:W-:Y:S04]  /*e840*/  STL [R1+0x7c0], R78 ;  /* 0x0007c04e01007387 */ /* 0x000fe80000100800 */
[----:B------:R-:W-:Y:S04]  /*e850*/  STL [R1+0x7bc], R28 ;  /* 0x0007bc1c01007387 */ /* 0x000fe80000100800 */
[----:B--2---:R0:W-:Y:S04]  /*e860*/  STL [R1+0x5a8], R70 ;  /* 0x0005a84601007387 */ /* 0x0041e80000100800 */
[----:B0-----:R-:W2:Y:S04]  /*e870*/  LDL.LU R70, [R1+0x848] ;  /* 0x0008480001467983 */ /* 0x001ea80000300800 */
[----:B------:R-:W2:Y:S01]  /*e880*/  LDL R31, [R1+0x4c] ;  /* 0x00004c00011f7983 */ /* 0x000ea20000100800 */
[----:B------:R-:W-:Y:S01]  /*e890*/  PRMT R69, RZ, 0x7610, R69 ;  /* 0x00007610ff457816 */ /* 0x000fe20000000045 */
[----:B--2---:R-:W-:-:S02]  /*e8a0*/  @P1 IMAD.MOV.U32 R30, RZ, RZ, R31 ;  /* 0x000000ffff1e1224 */ /* 0x004fc400078e001f */
[----:B------:R-:W-:-:S05]  /*e8b0*/  @P1 IMAD.MOV.U32 R31, RZ, RZ, R82 ;  /* 0x000000ffff1f1224 */ /* 0x000fca00078e0052 */
[----:B------:R-:W2:Y:S04]  /*e8c0*/  @P1 LDG.E.U8 R69, desc[UR22][R30.64] ;  /* 0x000000161e451981 */ /* 0x000ea8000c1e1100 */
[----:B------:R-:W-:Y:S04]  /*e8d0*/  STL [R1+0x7c4], R82 ;  /* 0x0007c45201007387 */ /* 0x000fe80000100800 */
[----:B--2---:R0:W-:Y:S04]  /*e8e0*/  STL [R1+0x5a4], R69 ;  /* 0x0005a44501007387 */ /* 0x0041e80000100800 */
[----:B0-----:R-:W2:Y:S04]  /*e8f0*/  LDL.LU R69, [R1+0x844] ;  /* 0x0008440001457983 */ /* 0x001ea80000300800 */
[----:B------:R-:W2:Y:S04]  /*e900*/  LDL R30, [R1+0xb0] ;  /* 0x0000b000011e7983 */ /* 0x000ea80000100800 */
[----:B------:R-:W2:Y:S01]  /*e910*/  LDL R31, [R1+0xb8] ;  /* 0x0000b800011f7983 */ /* 0x000ea20000100800 */
[----:B------:R-:W-:-:S02]  /*e920*/  PRMT R68, RZ, 0x7610, R68 ;  /* 0x00007610ff447816 */ /* 0x000fc40000000044 */
[----:B--2---:R-:W-:-:S04]  /*e930*/  @P1 LOP3.LUT R31, R31, R30, RZ, 0x3c, !PT ;  /* 0x0000001e1f1f1212 */ /* 0x004fc800078e3cff */
[----:B------:R-:W-:-:S04]  /*e940*/  @P1 LOP3.LUT R30, R31, R30, RZ, 0x3c, !PT ;  /* 0x0000001e1f1e1212 */ /* 0x000fc800078e3cff */
[----:B------:R-:W-:-:S05]  /*e950*/  @P1 LOP3.LUT R31, R31, R30, RZ, 0x3c, !PT ;  /* 0x0000001e1f1f1212 */ /* 0x000fca00078e3cff */
[----:B------:R-:W2:Y:S01]  /*e960*/  @P1 LDG.E.U8 R68, desc[UR22][R30.64] ;  /* 0x000000161e441981 */ /* 0x000ea2000c1e1100 */
[----:B------:R-:W-:Y:S02]  /*e970*/  ISETP.GT.AND P2, PT, R0, 0x4, PT ;  /* 0x000000040000780c */ /* 0x000fe40003f44270 */
[----:B------:R-:W-:Y:S01]  /*e980*/  PRMT R67, RZ, 0x7610, R67 ;  /* 0x00007610ff437816 */ /* 0x000fe20000000043 */
[----:B--2---:R0:W-:Y:S04]  /*e990*/  STL [R1+0x5a0], R68 ;  /* 0x0005a04401007387 */ /* 0x0041e80000100800 */
[----:B0-----:R-:W2:Y:S04]  /*e9a0*/  LDL.LU R68, [R1+0x840] ;  /* 0x0008400001447983 */ /* 0x001ea80000300800 */
[----:B------:R-:W2:Y:S02]  /*e9b0*/  LDL R31, [R1+0xc0] ;  /* 0x0000c000011f7983 */ /* 0x000ea40000100800 */
[----:B------:R-:W-:-:S02]  /*e9c0*/  @P2 IMAD.MOV.U32 R30, RZ, RZ, R45 ;  /* 0x000000ffff1e2224 */ /* 0x000fc400078e002d */
[----:B------:R-:W3:Y:S04]  /*e9d0*/  LDL R45, [R1+0x128] ;  /* 0x00012800012d7983 */ /* 0x000ee80000100800 */
[----:B--2---:R-:W2:Y:S04]  /*e9e0*/  @P2 LDG.E.U8 R67, desc[UR22][R30.64] ;  /* 0x000000161e432981 */ /* 0x004ea8000c1e1100 */
        /* <DEDUP_REMOVED lines=8> */
[----:B------:R-:W2:Y:S04]  /*ea70*/  @P2 LDG.E.U8 R66, desc[UR22][R30.64] ;  /* 0x000000161e422981 */ /* 0x000ea8000c1e1100 */
        /* <DEDUP_REMOVED lines=18> */
[----:B------:R-:W-:-:S03]  /*eba0*/  ISETP.GT.AND P1, PT, R0, 0x5, PT ;  /* 0x000000050000780c */ /* 0x000fc60003f24270 */
[----:B--2---:R0:W-:Y:S04]  /*ebb0*/  STL [R1+0x588], R50 ;  /* 0x0005883201007387 */ /* 0x0041e80000100800 */
[----:B0-----:R-:W2:Y:S04]  /*ebc0*/  LDL.LU R50, [R1+0x830] ;  /* 0x0008300001327983 */ /* 0x001ea80000300800 */
[----:B------:R-:W2:Y:S04]  /*ebd0*/  LDL R30, [R1+0x11c] ;  /* 0x00011c00011e7983 */ /* 0x000ea80000100800 */
[----:B------:R-:W2:Y:S02]  /*ebe0*/  LDL R31, [R1+0x120] ;  /* 0x00012000011f7983 */ /* 0x000ea40000100800 */
[----:B--2---:R-:W-:-:S04]  /*ebf0*/  @P1 LOP3.LUT R31, R31, R30, RZ, 0x3c, !PT ;  /* 0x0000001e1f1f1212 */ /* 0x004fc800078e3cff */
[----:B------:R-:W-:-:S04]  /*ec00*/  @P1 LOP3.LUT R30, R31, R30, RZ, 0x3c, !PT ;  /* 0x0000001e1f1e1212 */ /* 0x000fc800078e3cff */
[----:B------:R-:W-:-:S05]  /*ec10*/  @P1 LOP3.LUT R31, R31, R30, RZ, 0x3c, !PT ;  /* 0x0000001e1f1f1212 */ /* 0x000fca00078e3cff */
[----:B------:R3:W2:Y:S04]  /*ec20*/  @P1 LDG.E.U8 R38, desc[UR22][R30.64] ;  /* 0x000000161e261981 */ /* 0x0006a8000c1e1100 */
[----:B------:R-:W4:Y:S01]  /*ec30*/  LDL R31, [R1+0x124] ;  /* 0x00012400011f7983 */ /* 0x000f220000100800 */
[----:B---3--:R-:W-:-:S03]  /*ec40*/  @P1 IMAD.MOV.U32 R30, RZ, RZ, R45 ;  /* 0x000000ffff1e1224 */ /* 0x008fc600078e002d */
[----:B--2---:R0:W-:Y:S01]  /*ec50*/  STL [R1+0x584], R38 ;  /* 0x0005842601007387 */ /* 0x0041e20000100800 */
[----:B------:R-:W-:-:S03]  /*ec60*/  PRMT R48, RZ, 0x7610, R48 ;  /* 0x00007610ff307816 */ /* 0x000fc60000000030 */
[----:B------:R-:W2:Y:S04]  /*ec70*/  LDL R45, [R1+0x14c] ;  /* 0x00014c00012d7983 */ /* 0x000ea80000100800 */
[----:B----4-:R1:W3:Y:S04]  /*ec80*/  @P1 LDG.E.U8 R33, desc[UR22][R30.64] ;  /* 0x000000161e211981 */ /* 0x0102e8000c1e1100 */
[----:B0-----:R-:W4:Y:S04]  /*ec90*/  LDL R38, [R1+0x148] ;  /* 0x0001480001267983 */ /* 0x001f280000100800 */
[----:B------:R-:W1:Y:S04]  /*eca0*/  LDL R30, [R1+0x12c] ;  /* 0x00012c00011e7983 */ /* 0x000e680000100800 */
[----:B------:R-:W1:Y:S02]  /*ecb0*/  LDL R31, [R1+0x130] ;  /* 0x00013000011f7983 */ /* 0x000e640000100800 */
[----:B-1----:R-:W-:-:S04]  /*ecc0*/  @P1 LOP3.LUT R31, R31, R30, RZ, 0x3c, !PT ;  /* 0x0000001e1f1f1212 */ /* 0x002fc800078e3cff */
[----:B------:R-:W-:-:S04]  /*ecd0*/  @P1 LOP3.LUT R30, R31, R30, RZ, 0x3c, !PT ;  /* 0x0000001e1f1e1212 */ /* 0x000fc800078e3cff */
[----:B------:R-:W-:-:S05]  /*ece0*/  @P1 LOP3.LUT R31, R31, R30, RZ, 0x3c, !PT ;  /* 0x0000001e1f1f1212 */ /* 0x000fca00078e3cff */
[----:B------:R-:W2:Y:S04]  /*ecf0*/  @P1 LDG.E.U8 R48, desc[UR22][R30.64] ;  /* 0x000000161e301981 */ /* 0x000ea8000c1e1100 */
[----:B---3--:R0:W-:Y:S04]  /*ed00*/  STL [R1+0x580], R33 ;  /* 0x0005802101007387 */ /* 0x0081e80000100800 */
[----:B0-----:R-:W3:Y:S04]  /*ed10*/  LDL R33, [R1+0x150] ;  /* 0x0001500001217983 */ /* 0x001ee80000100800 */
[----:B--2---:R0:W-:Y:S04]  /*ed20*/  STL [R1+0x578], R48 ;  /* 0x0005783001007387 */ /* 0x0041e80000100800 */
[----:B0-----:R-:W2:Y:S04]  /*ed30*/  LDL.LU R48, [R1+0x82c] ;  /* 0x00082c0001307983 */ /* 0x001ea80000300800 */
[----:B------:R-:W2:Y:S04]  /*ed40*/  LDL R30, [R1+0x134] ;  /* 0x00013400011e7983 */ /* 0x000ea80000100800 */
[----:B------:R-:W2:Y:S02]  /*ed50*/  LDL R31, [R1+0x138] ;  /* 0x00013800011f7983 */ /* 0x000ea40000100800 */
[----:B--2---:R-:W-:-:S04]  /*ed60*/  @P1 LOP3.LUT R31, R31, R30, RZ, 0x3c, !PT ;  /* 0x0000001e1f1f1212 */ /* 0x004fc800078e3cff */
[----:B------:R-:W-:-:S04]  /*ed70*/  @P1 LOP3.LUT R30, R31, R30, RZ, 0x3c, !PT ;  /* 0x0000001e1f1e1212 */ /* 0x000fc800078e3cff */
[----:B------:R-:W-:-:S05]  /*ed80*/  @P1 LOP3.LUT R31, R31, R30, RZ, 0x3c, !PT ;  /* 0x0000001e1f1f1212 */ /* 0x000fca00078e3cff */
[----:B------:R-:W2:Y:S01]  /*ed90*/  @P1 LDG.E.U8 R29, desc[UR22][R30.64] ;  /* 0x000000161e1d1981 */ /* 0x000ea2000c1e1100 */
[----:B------:R-:W-:-:S03]  /*eda0*/  ISETP.GT.AND P2, PT, R0, 0x6, PT ;  /* 0x000000060000780c */ /* 0x000fc60003f44270 */
[----:B--2---:R-:W-:Y:S04]  /*edb0*/  STL [R1+0x100], R29 ;  /* 0x0001001d01007387 */ /* 0x004fe80000100800 */
[----:B------:R-:W2:Y:S04]  /*edc0*/  LDL R30, [R1+0x13c] ;  /* 0x00013c00011e7983 */ /* 0x000ea80000100800 */
[----:B------:R-:W2:Y:S01]  /*edd0*/  LDL R31, [R1+0x140] ;  /* 0x00014000011f7983 */ /* 0x000ea20000100800 */
[----:B------:R-:W-:Y:S02]  /*ede0*/  PRMT R24, RZ, 0x7610, R24 ;  /* 0x00007610ff187816 */ /* 0x000fe40000000018 */
[----:B--2---:R-:W-:-:S04]  /*edf0*/  @P2 LOP3.LUT R31, R31, R30, RZ, 0x3c, !PT ;  /* 0x0000001e1f1f2212 */ /* 0x004fc800078e3cff */
[----:B------:R-:W-:-:S04]  /*ee00*/  @P2 LOP3.LUT R30, R31, R30, RZ, 0x3c, !PT ;  /* 0x0000001e1f1e2212 */ /* 0x000fc800078e3cff */
[----:B------:R-:W-:-:S05]  /*ee10*/  @P2 LOP3.LUT R31, R31, R30, RZ, 0x3c, !PT ;  /* 0x0000001e1f1f2212 */ /* 0x000fca00078e3cff */
[----:B------:R4:W2:Y:S04]  /*ee20*/  @P2 LDG.E.U8 R24, desc[UR22][R30.64] ;  /* 0x000000161e182981 */ /* 0x0008a8000c1e1100 */
[----:B------:R-:W2:Y:S01]  /*ee30*/  LDL R31, [R1+0x144] ;  /* 0x00014400011f7983 */ /* 0x000ea20000100800 */
[----:B------:R-:W-:Y:S01]  /*ee40*/  PRMT R25, RZ, 0x7610, R25 ;  /* 0x00007610ff197816 */ /* 0x000fe20000000019 */
[----:B----4-:R-:W-:Y:S01]  /*ee50*/  @P2 IMAD.MOV.U32 R30, RZ, RZ, R38 ;  /* 0x000000ffff1e2224 */ /* 0x010fe200078e0026 */
[----:B------:R-:W-:-:S04]  /*ee60*/  PRMT R22, RZ, 0x7610, R22 ;  /* 0x00007610ff167816 */ /* 0x000fc80000000016 */
[----:B--2---:R3:W2:Y:S04]  /*ee70*/  @P2 LDG.E.U8 R25, desc[UR22][R30.64] ;  /* 0x000000161e192981 */ /* 0x0046a8000c1e1100 */
[----:B------:R-:W-:Y:S04]  /*ee80*/  STL [R1+0x7c8], R24 ;  /* 0x0007c81801007387 */ /* 0x000fe80000100800 */
[----:B------:R-:W4:Y:S01]  /*ee90*/  LDL R38, [R1+0x168] ;  /* 0x0001680001267983 */ /* 0x000f220000100800 */
[----:B---3--:R-:W-:Y:S02]  /*eea0*/  @P2 IMAD.MOV.U32 R30, RZ, RZ, R33 ;  /* 0x000000ffff1e2224 */ /* 0x008fe400078e0021 */
[----:B------:R-:W-:-:S05]  /*eeb0*/  @P2 IMAD.MOV.U32 R31, RZ, RZ, R45 ;  /* 0x000000ffff1f2224 */ /* 0x000fca00078e002d */
[----:B------:R-:W3:Y:S04]  /*eec0*/  @P2 LDG.E.U8 R22, desc[UR22][R30.64] ;  /* 0x000000161e162981 */ /* 0x000ee8000c1e1100 */
[----:B--2---:R-:W-:Y:S04]  /*eed0*/  STL [R1+0x7cc], R25 ;  /* 0x0007cc1901007387 */ /* 0x004fe80000100800 */
[----:B------:R-:W2:Y:S04]  /*eee0*/  LDL R30, [R1+0x154] ;  /* 0x00015400011e7983 */ /* 0x000ea80000100800 */
[----:B------:R-:W2:Y:S01]  /*eef0*/  LDL R31, [R1+0x158] ;  /* 0x00015800011f7983 */ /* 0x000ea20000100800 */
[----:B------:R-:W-:-:S03]  /*ef00*/  PRMT R23, RZ, 0x7610, R23 ;  /* 0x00007610ff177816 */ /* 0x000fc60000000017 */
[----:B------:R-:W4:Y:S04]  /*ef10*/  LDL R45, [R1+0x16c] ;  /* 0x00016c00012d7983 */ /* 0x000f280000100800 */
[----:B------:R-:W4:Y:S04]  /*ef20*/  LDL R33, [R1+0x170] ;  /* 0x0001700001217983 */ /* 0x000f280000100800 */
[----:B---3--:R-:W-:Y:S01]  /*ef30*/  STL [R1+0x7d0], R22 ;  /* 0x0007d01601007387 */ /* 0x008fe20000100800 */
[----:B--2---:R-:W-:-:S04]  /*ef40*/  @P2 LOP3.LUT R31, R31, R30, RZ, 0x3c, !PT ;  /* 0x0000001e1f1f2212 */ /* 0x004fc800078e3cff */
[----:B------:R-:W-:-:S04]  /*ef50*/  @P2 LOP3.LUT R30, R31, R30, RZ, 0x3c, !PT ;  /* 0x0000001e1f1e2212 */ /* 0x000fc800078e3cff */
[----:B------:R-:W-:-:S05]  /*ef60*/  @P2 LOP3.LUT R31, R31, R30, RZ, 0x3c, !PT ;  /* 0x0000001e1f1f2212 */ /* 0x000fca00078e3cff */
[----:B------:R-:W2:Y:S04]  /*ef70*/  @P2 LDG.E.U8 R23, desc[UR22][R30.64] ;  /* 0x000000161e172981 */ /* 0x000ea8000c1e1100 */
[----:B------:R-:W3:Y:S04]  /*ef80*/  LDL R30, [R1+0x15c] ;  /* 0x00015c00011e7983 */ /* 0x000ee80000100800 */
[----:B------:R-:W3:Y:S01]  /*ef90*/  LDL R31, [R1+0x160] ;  /* 0x00016000011f7983 */ /* 0x000ee20000100800 */
[----:B------:R-:W-:Y:S02]  /*efa0*/  ISETP.GT.AND P1, PT, R0, 0x7, PT ;  /* 0x000000070000780c */ /* 0x000fe40003f24270 */
[----:B------:R-:W-:Y:S01]  /*efb0*/  PRMT R12, RZ, 0x7610, R12 ;  /* 0x00007610ff0c7816 */ /* 0x000fe2000000000c */
[----:B--2---:R-:W-:Y:S10]  /*efc0*/  STL [R1+0x7d4], R23 ;  /* 0x0007d41701007387 */ /* 0x004ff40000100800 */
[----:B---3--:R-:W-:-:S04]  /*efd0*/  @P1 LOP3.LUT R31, R31, R30, RZ, 0x3c, !PT ;  /* 0x0000001e1f1f1212 */ /* 0x008fc800078e3cff */
[----:B------:R-:W-:-:S04]  /*efe0*/  @P1 LOP3.LUT R30, R31, R30, RZ, 0x3c, !PT ;  /* 0x0000001e1f1e1212 */ /* 0x000fc800078e3cff */
[----:B------:R-:W-:-:S05]  /*eff0*/  @P1 LOP3.LUT R31, R31, R30, RZ, 0x3c, !PT ;  /* 0x0000001e1f1f1212 */ /* 0x000fca00078e3cff */
[----:B------:R4:W2:Y:S04]  /*f000*/  @P1 LDG.E.U8 R12, desc[UR22][R30.64] ;  /* 0x000000161e0c1981 */ /* 0x0008a8000c1e1100 */
[----:B------:R-:W3:Y:S01]  /*f010*/  LDL R31, [R1+0x164] ;  /* 0x00016400011f7983 */ /* 0x000ee20000100800 */
[----:B------:R-:W-:Y:S01]  /*f020*/  PRMT R15, RZ, 0x7610, R15 ;  /* 0x00007610ff0f7816 */ /* 0x000fe2000000000f */
[----:B----4-:R-:W-:Y:S01]  /*f030*/  @P1 IMAD.MOV.U32 R30, RZ, RZ, R38 ;  /* 0x000000ffff1e1224 */ /* 0x010fe200078e0026 */
[----:B------:R-:W-:-:S04]  /*f040*/  PRMT R10, RZ, 0x7610, R10 ;  /* 0x00007610ff0a7816 */ /* 0x000fc8000000000a */
[----:B---3--:R0:W3:Y:S04]  /*f050*/  @P1 LDG.E.U8 R15, desc[UR22][R30.64] ;  /* 0x000000161e0f1981 */ /* 0x0080e8000c1e1100 */
[----:B--2---:R-:W-:Y:S04]  /*f060*/  STL [R1+0x7d8], R12 ;  /* 0x0007d80c01007387 */ /* 0x004fe80000100800 */
[----:B------:R-:W2:Y:S01]  /*f070*/  LDL R38, [R1+0x188] ;  /* 0x0001880001267983 */ /* 0x000ea20000100800 */
[----:B0-----:R-:W-:Y:S02]  /*f080*/  @P1 IMAD.MOV.U32 R30, RZ, RZ, R33 ;  /* 0x000000ffff1e1224 */ /* 0x001fe400078e0021 */
[----:B------:R-:W-:-:S05]  /*f090*/  @P1 IMAD.MOV.U32 R31, RZ, RZ, R45 ;  /* 0x000000ffff1f1224 */ /* 0x000fca00078e002d */
[----:B------:R-:W4:Y:S04]  /*f0a0*/  @P1 LDG.E.U8 R10, desc[UR22][R30.64] ;  /* 0x000000161e0a1981 */ /* 0x000f28000c1e1100 */
[----:B---3--:R-:W-:Y:S04]  /*f0b0*/  STL [R1+0x7dc], R15 ;  /* 0x0007dc0f01007387 */ /* 0x008fe80000100800 */
[----:B------:R-:W3:Y:S04]  /*f0c0*/  LDL R30, [R1+0x174] ;  /* 0x00017400011e7983 */ /* 0x000ee80000100800 */
[----:B------:R-:W3:Y:S01]  /*f0d0*/  LDL R31, [R1+0x178] ;  /* 0x00017800011f7983 */ /* 0x000ee20000100800 */
[----:B------:R-:W-:-:S03]  /*f0e0*/  PRMT R11, RZ, 0x7610, R11 ;  /* 0x00007610ff0b7816 */ /* 0x000fc6000000000b */
[----:B------:R-:W2:Y:S04]  /*f0f0*/  LDL R45, [R1+0x190] ;  /* 0x00019000012d7983 */ /* 0x000ea80000100800 */
[----:B------:R-:W2:Y:S04]  /*f100*/  LDL R33, [R1+0x198] ;  /* 0x0001980001217983 */ /* 0x000ea80000100800 */
[----:B----4-:R-:W-:Y:S01]  /*f110*/  STL [R1+0x7e0], R10 ;  /* 0x0007e00a01007387 */ /* 0x010fe20000100800 */
[----:B---3--:R-:W-:-:S04]  /*f120*/  @P1 LOP3.LUT R31, R31, R30, RZ, 0x3c, !PT ;  /* 0x0000001e1f1f1212 */ /* 0x008fc800078e3cff */
[----:B------:R-:W-:-:S04]  /*f130*/  @P1 LOP3.LUT R30, R31, R30, RZ, 0x3c, !PT ;  /* 0x0000001e1f1e1212 */ /* 0x000fc800078e3cff */
[----:B------:R-:W-:-:S05]  /*f140*/  @P1 LOP3.LUT R31, R31, R30, RZ, 0x3c, !PT ;  /* 0x0000001e1f1f1212 */ /* 0x000fca00078e3cff */
[----:B------:R-:W3:Y:S04]  /*f150*/  @P1 LDG.E.U8 R11, desc[UR22][R30.64] ;  /* 0x000000161e0b1981 */ /* 0x000ee8000c1e1100 */
[----:B------:R-:W4:Y:S04]  /*f160*/  LDL R30, [R1+0x17c] ;  /* 0x00017c00011e7983 */ /* 0x000f280000100800 */
[----:B------:R-:W4:Y:S01]  /*f170*/  LDL R31, [R1+0x180] ;  /* 0x00018000011f7983 */ /* 0x000f220000100800 */
[----:B------:R-:W-:Y:S02]  /*f180*/  ISETP.GT.AND P2, PT, R0, 0x8, PT ;  /* 0x000000080000780c */ /* 0x000fe40003f44270 */
[----:B------:R-:W-:Y:S01]  /*f190*/  PRMT R52, RZ, 0x7610, R52 ;  /* 0x00007610ff347816 */ /* 0x000fe20000000034 */
[----:B---3--:R-:W-:Y:S10]  /*f1a0*/  STL [R1+0x7e4], R11 ;  /* 0x0007e40b01007387 */ /* 0x008ff40000100800 */
[----:B----4-:R-:W-:-:S04]  /*f1b0*/  @P2 LOP3.LUT R31, R31, R30, RZ, 0x3c, !PT ;  /* 0x0000001e1f1f2212 */ /* 0x010fc800078e3cff */
[----:B------:R-:W-:-:S04]  /*f1c0*/  @P2 LOP3.LUT R30, R31, R30, RZ, 0x3c, !PT ;  /* 0x0000001e1f1e2212 */ /* 0x000fc800078e3cff */
[----:B------:R-:W-:-:S05]  /*f1d0*/  @P2 LOP3.LUT R31, R31, R30, RZ, 0x3c, !PT ;  /* 0x0000001e1f1f2212 */ /* 0x000fca00078e3cff */
[----:B------:R2:W3:Y:S04]  /*f1e0*/  @P2 LDG.E.U8 R52, desc[UR22][R30.64] ;  /* 0x000000161e342981 */ /* 0x0004e8000c1e1100 */
[----:B------:R-:W4:Y:S01]  /*f1f0*/  LDL R31, [R1+0x184] ;  /* 0x00018400011f7983 */ /* 0x000f220000100800 */
[----:B------:R-:W-:Y:S01]  /*f200*/  PRMT R53, RZ, 0x7610, R53 ;  /* 0x00007610ff357816 */ /* 0x000fe20000000035 */
[----:B--2---:R-:W-:Y:S01]  /*f210*/  @P2 IMAD.MOV.U32 R30, RZ, RZ, R38 ;  /* 0x000000ffff1e2224 */ /* 0x004fe200078e0026 */
[----:B------:R-:W-:Y:S01]  /*f220*/  PRMT R54, RZ, 0x7610, R54 ;  /* 0x00007610ff367816 */ /* 0x000fe20000000036 */
[----:B------:R-:W2:Y:S04]  /*f230*/  LDL R38, [R1+0x1a8] ;  /* 0x0001a80001267983 */ /* 0x000ea80000100800 */
[----:B----4-:R0:W4:Y:S04]  /*f240*/  @P2 LDG.E.U8 R53, desc[UR22][R30.64] ;  /* 0x000000161e352981 */ /* 0x010128000c1e1100 */
[----:B------:R-:W2:Y:S01]  /*f250*/  LDL R31, [R1+0x18c] ;  /* 0x00018c00011f7983 */ /* 0x000ea20000100800 */
[----:B0-----:R-:W-:Y:S01]  /*f260*/  @P2 IMAD.MOV.U32 R30, RZ, RZ, R45 ;  /* 0x000000ffff1e2224 */ /* 0x001fe200078e002d */
[----:B------:R-:W-:-:S02]  /*f270*/  PRMT R55, RZ, 0x7610, R55 ;  /* 0x00007610ff377816 */ /* 0x000fc40000000037 */
[----:B------:R-:W-:Y:S01]  /*f280*/  ISETP.GT.AND P1, PT, R0, 0x9, PT ;  /* 0x000000090000780c */ /* 0x000fe20003f24270 */
[----:B------:R-:W3:Y:S04]  /*f290*/  LDL R45, [R1+0x1b0] ;  /* 0x0001b000012d7983 */ /* 0x000ee80000100800 */
[----:B--2---:R0:W2:Y:S04]  /*f2a0*/  @P2 LDG.E.U8 R54, desc[UR22][R30.64] ;  /* 0x000000161e362981 */ /* 0x0040a8000c1e1100 */
[----:B------:R-:W2:Y:S01]  /*f2b0*/  LDL R31, [R1+0x194] ;  /* 0x00019400011f7983 */ /* 0x000ea20000100800 */
[----:B0-----:R-:W-:Y:S01]  /*f2c0*/  @P2 IMAD.MOV.U32 R30, RZ, RZ, R33 ;  /* 0x000000ffff1e2224 */ /* 0x001fe200078e0021 */
[----:B------:R-:W-:-:S02]  /*f2d0*/  PRMT R85, RZ, 0x7610, R85 ;  /* 0x00007610ff557816 */ /* 0x000fc40000000055 */
[----:B------:R-:W-:Y:S01]  /*f2e0*/  PRMT R87, RZ, 0x7610, R87 ;  /* 0x00007610ff577816 */ /* 0x000fe20000000057 */
[----:B------:R-:W3:Y:S04]  /*f2f0*/  LDL R33, [R1+0x1b8] ;  /* 0x0001b80001217983 */ /* 0x000ee80000100800 */
[----:B--2---:R0:W2:Y:S04]  /*f300*/  @P2 LDG.E.U8 R55, desc[UR22][R30.64] ;  /* 0x000000161e372981 */ /* 0x0040a8000c1e1100 */
[----:B------:R-:W0:Y:S04]  /*f310*/  LDL R30, [R1+0x19c] ;  /* 0x00019c00011e7983 */ /* 0x000e280000100800 */
[----:B------:R-:W0:Y:S02]  /*f320*/  LDL R31, [R1+0x1a0] ;  /* 0x0001a000011f7983 */ /* 0x000e240000100800 */
[----:B0-----:R-:W-:-:S04]  /*f330*/  @P1 LOP3.LUT R31, R31, R30, RZ, 0x3c, !PT ;  /* 0x0000001e1f1f1212 */ /* 0x001fc800078e3cff */
[----:B------:R-:W-:-:S04]  /*f340*/  @P1 LOP3.LUT R30, R31, R30, RZ, 0x3c, !PT ;  /* 0x0000001e1f1e1212 */ /* 0x000fc800078e3cff */
[----:B------:R-:W-:-:S05]  /*f350*/  @P1 LOP3.LUT R31, R31, R30, RZ, 0x3c, !PT ;  /* 0x0000001e1f1f1212 */ /* 0x000fca00078e3cff */
[----:B------:R0:W2:Y:S04]  /*f360*/  @P1 LDG.E.U8 R85, desc[UR22][R30.64] ;  /* 0x000000161e551981 */ /* 0x0000a8000c1e1100 */
[----:B------:R-:W3:Y:S01]  /*f370*/  LDL R31, [R1+0x1a4] ;  /* 0x0001a400011f7983 */ /* 0x000ee20000100800 */
[----:B0-----:R-:W-:-:S03]  /*f380*/  @P1 IMAD.MOV.U32 R30, RZ, RZ, R38 ;  /* 0x000000ffff1e1224 */ /* 0x001fc600078e0026 */
[----:B--2---:R0:W-:Y:S01]  /*f390*/  STL [R1+0x828], R85 ;  /* 0x0008285501007387 */ /* 0x0041e20000100800 */
[----:B------:R-:W-:Y:S02]  /*f3a0*/  PRMT R89, RZ, 0x7610, R89 ;  /* 0x00007610ff597816 */ /* 0x000fe40000000059 */
[----:B------:R-:W-:Y:S01]  /*f3b0*/  PRMT R91, RZ, 0x7610, R91 ;  /* 0x00007610ff5b7816 */ /* 0x000fe2000000005b */
[----:B------:R-:W2:Y:S04]  /*f3c0*/  LDL R38, [R1+0x1c8] ;  /* 0x0001c80001267983 */ /* 0x000ea80000100800 */
[----:B---3--:R1:W3:Y:S04]  /*f3d0*/  @P1 LDG.E.U8 R87, desc[UR22][R30.64] ;  /* 0x000000161e571981 */ /* 0x0082e8000c1e1100 */
[----:B0-----:R-:W2:Y:S04]  /*f3e0*/  LDL R85, [R1+0x1c0] ;  /* 0x0001c00001557983 */ /* 0x001ea80000100800 */
[----:B------:R-:W2:Y:S01]  /*f3f0*/  LDL R31, [R1+0x1ac] ;  /* 0x0001ac00011f7983 */ /* 0x000ea20000100800 */
[----:B-1----:R-:W-:Y:S01]  /*f400*/  @P1 IMAD.MOV.U32 R30, RZ, RZ, R45 ;  /* 0x000000ffff1e1224 */ /* 0x002fe200078e002d */
[----:B------:R-:W-:-:S02]  /*f410*/  ISETP.GT.AND P2, PT, R0, 0xa, PT ;  /* 0x0000000a0000780c */ /* 0x000fc40003f44270 */
[----:B------:R-:W-:Y:S01]  /*f420*/  PRMT R43, RZ, 0x7610, R43 ;  /* 0x00007610ff2b7816 */ /* 0x000fe2000000002b */
[----:B------:R-:W3:Y:S04]  /*f430*/  LDL R45, [R1+0x1ec] ;  /* 0x0001ec00012d7983 */ /* 0x000ee80000100800 */
[----:B--2---:R0:W2:Y:S04]  /*f440*/  @P1 LDG.E.U8 R89, desc[UR22][R30.64] ;  /* 0x000000161e591981 */ /* 0x0040a8000c1e1100 */
[----:B------:R-:W2:Y:S01]  /*f450*/  LDL R31, [R1+0x1b4] ;  /* 0x0001b400011f7983 */ /* 0x000ea20000100800 */
[----:B0-----:R-:W-:Y:S01]  /*f460*/  @P1 IMAD.MOV.U32 R30, RZ, RZ, R33 ;  /* 0x000000ffff1e1224 */ /* 0x001fe200078e0021 */
[----:B------:R-:W-:-:S02]  /*f470*/  PRMT R37, RZ, 0x7610, R37 ;  /* 0x00007610ff257816 */ /* 0x000fc40000000025 */
[----:B------:R-:W3:Y:S04]  /*f480*/  LDL R33, [R1+0x1f4] ;  /* 0x0001f40001217983 */ /* 0x000ee80000100800 */
[----:B--2---:R0:W2:Y:S04]  /*f490*/  @P1 LDG.E.U8 R91, desc[UR22][R30.64] ;  /* 0x000000161e5b1981 */ /* 0x0040a8000c1e1100 */
[----:B------:R-:W2:Y:S01]  /*f4a0*/  LDL R31, [R1+0x1bc] ;  /* 0x0001bc00011f7983 */ /* 0x000ea20000100800 */
[----:B0-----:R-:W-:-:S03]  /*f4b0*/  @P2 IMAD.MOV.U32 R30, RZ, RZ, R85 ;  /* 0x000000ffff1e2224 */ /* 0x001fc600078e0055 */
[----:B------:R-:W3:Y:S04]  /*f4c0*/  LDL R85, [R1+0x1f8] ;  /* 0x0001f80001557983 */ /* 0x000ee80000100800 */
[----:B--2---:R0:W2:Y:S04]  /*f4d0*/  @P2 LDG.E.U8 R43, desc[UR22][R30.64] ;  /* 0x000000161e2b2981 */ /* 0x0040a8000c1e1100 */
[----:B------:R-:W3:Y:S01]  /*f4e0*/  LDL R31, [R1+0x1c4] ;  /* 0x0001c400011f7983 */ /* 0x000ee20000100800 */
[----:B0-----:R-:W-:-:S03]  /*f4f0*/  @P2 IMAD.MOV.U32 R30, RZ, RZ, R38 ;  /* 0x000000ffff1e2224 */ /* 0x001fc600078e0026 */
[----:B--2---:R0:W-:Y:S01]  /*f500*/  STL [R1+0xdc], R43 ;  /* 0x0000dc2b01007387 */ /* 0x0041e20000100800 */
[----:B------:R-:W-:-:S03]  /*f510*/  PRMT R41, RZ, 0x7610, R41 ;  /* 0x00007610ff297816 */ /* 0x000fc60000000029 */
[----:B------:R-:W2:Y:S04]  /*f520*/  LDL R38, [R1+0x200] ;  /* 0x0002000001267983 */ /* 0x000ea80000100800 */
[----:B---3--:R1:W3:Y:S04]  /*f530*/  @P2 LDG.E.U8 R37, desc[UR22][R30.64] ;  /* 0x000000161e252981 */ /* 0x0082e8000c1e1100 */
[----:B0-----:R-:W2:Y:S04]  /*f540*/  LDL R43, [R1+0x1fc] ;  /* 0x0001fc00012b7983 */ /* 0x001ea80000100800 */
[----:B------:R-:W2:Y:S01]  /*f550*/  LDL R31, [R1+0x1e8] ;  /* 0x0001e800011f7983 */ /* 0x000ea20000100800 */
[----:B-1----:R-:W-:-:S05]  /*f560*/  @P2 IMAD.MOV.U32 R30, RZ, RZ, R45 ;  /* 0x000000ffff1e2224 */ /* 0x002fca00078e002d */
[----:B--2---:R0:W2:Y:S04]  /*f570*/  @P2 LDG.E.U8 R41, desc[UR22][R30.64] ;  /* 0x000000161e292981 */ /* 0x0040a8000c1e1100 */
[----:B---3--:R1:W-:Y:S04]  /*f580*/  STL [R1+0xd8], R37 ;  /* 0x0000d82501007387 */ /* 0x0083e80000100800 */
[----:B------:R-:W3:Y:S04]  /*f590*/  LDL R45, [R1+0x208] ;  /* 0x00020800012d7983 */ /* 0x000ee80000100800 */
[----:B------:R-:W3:Y:S04]  /*f5a0*/  LDL R31, [R1+0x1f0] ;  /* 0x0001f000011f7983 */ /* 0x000ee80000100800 */
[----:B-1----:R-:W4:Y:S01]  /*f5b0*/  LDL R37, [R1+0x204] ;  /* 0x0002040001257983 */ /* 0x002f220000100800 */
[----:B------:R-:W-:Y:S01]  /*f5c0*/  ISETP.GT.AND P1, PT, R0, 0xb, PT ;  /* 0x0000000b0000780c */ /* 0x000fe20003f24270 */
[----:B0-----:R-:W-:Y:S01]  /*f5d0*/  @P2 IMAD.MOV.U32 R30, RZ, RZ, R33 ;  /* 0x000000ffff1e2224 */ /* 0x001fe200078e0021 */
[----:B------:R-:W-:-:S02]  /*f5e0*/  PRMT R32, RZ, 0x7610, R32 ;  /* 0x00007610ff207816 */ /* 0x000fc40000000020 */
[----:B------:R-:W-:Y:S01]  /*f5f0*/  PRMT R40, RZ, 0x7610, R40 ;  /* 0x00007610ff287816 */ /* 0x000fe20000000028 */
[----:B--2---:R0:W-:Y:S01]  /*f600*/  STL [R1+0xd4], R41 ;  /* 0x0000d42901007387 */ /* 0x0041e20000100800 */
[----:B------:R-:W-:Y:S02]  /*f610*/  PRMT R47, RZ, 0x7610, R47 ;  /* 0x00007610ff2f7816 */ /* 0x000fe4000000002f */
[----:B------:R-:W-:Y:S01]  /*f620*/  PRMT R35, RZ, 0x7610, R35 ;  /* 0x00007610ff237816 */ /* 0x000fe20000000023 */
[----:B------:R-:W2:Y:S04]  /*f630*/  LDL R33, [R1+0x374] ;  /* 0x0003740001217983 */ /* 0x000ea80000100800 */
[----:B0-----:R-:W2:Y:S04]  /*f640*/  LDL R41, [R1+0x370] ;  /* 0x0003700001297983 */ /* 0x001ea80000100800 */
[----:B---3--:R0:W3:Y:S02]  /*f650*/  @P2 LDG.E.U8 R32, desc[UR22][R30.64] ;  /* 0x000000161e202981 */ /* 0x0080e4000c1e1100 */
[----:B0-----:R-:W-:-:S02]  /*f660*/  @P1 IMAD.MOV.U32 R30, RZ, RZ, R43 ;  /* 0x000000ffff1e1224 */ /* 0x001fc400078e002b */
[----:B------:R-:W-:-:S05]  /*f670*/  @P1 IMAD.MOV.U32 R31, RZ, RZ, R85 ;  /* 0x000000ffff1f1224 */ /* 0x000fca00078e0055 */
[----:B------:R4:W3:Y:S02]  /*f680*/  @P1 LDG.E.U8 R40, desc[UR22][R30.64] ;  /* 0x000000161e281981 */ /* 0x0008e4000c1e1100 */
[----:B----4-:R-:W-:Y:S02]  /*f690*/  @P1 IMAD.MOV.U32 R30, RZ, RZ, R37 ;  /* 0x000000ffff1e1224 */ /* 0x010fe400078e0025 */
[----:B------:R-:W-:-:S05]  /*f6a0*/  @P1 IMAD.MOV.U32 R31, RZ, RZ, R38 ;  /* 0x000000ffff1f1224 */ /* 0x000fca00078e0026 */
[----:B------:R0:W4:Y:S02]  /*f6b0*/  @P1 LDG.E.U8 R47, desc[UR22][R30.64] ;  /* 0x000000161e2f1981 */ /* 0x000124000c1e1100 */
[----:B0-----:R-:W-:Y:S02]  /*f6c0*/  @P1 IMAD.MOV.U32 R31, RZ, RZ, R45 ;  /* 0x000000ffff1f1224 */ /* 0x001fe400078e002d */
[----:B--2---:R-:W-:-:S05]  /*f6d0*/  @P1 IMAD.MOV.U32 R30, RZ, RZ, R41 ;  /* 0x000000ffff1e1224 */ /* 0x004fca00078e0029 */
[----:B------:R0:W2:Y:S04]  /*f6e0*/  @P1 LDG.E.U8 R35, desc[UR22][R30.64] ;  /* 0x000000161e231981 */ /* 0x0000a8000c1e1100 */
[----:B---3--:R1:W-:Y:S04]  /*f6f0*/  STL [R1+0xd0], R32 ;  /* 0x0000d02001007387 */ /* 0x0083e80000100800 */
[----:B------:R-:W3:Y:S04]  /*f700*/  LDL R43, [R1+0x37c] ;  /* 0x00037c00012b7983 */ /* 0x000ee80000100800 */
[----:B-1----:R-:W3:Y:S04]  /*f710*/  LDL R32, [R1+0x378] ;  /* 0x0003780001207983 */ /* 0x002ee80000100800 */
[----:B------:R1:W-:Y:S04]  /*f720*/  STL [R1+0xcc], R40 ;  /* 0x0000cc2801007387 */ /* 0x0003e80000100800 */
[----:B------:R-:W4:Y:S04]  /*f730*/  LDL R38, [R1+0x384] ;  /* 0x0003840001267983 */ /* 0x000f280000100800 */
[----:B------:R-:W4:Y:S04]  /*f740*/  LDL R37, [R1+0x388] ;  /* 0x0003880001257983 */ /* 0x000f280000100800 */
[----:B-1----:R-:W4:Y:S04]  /*f750*/  LDL R40, [R1+0x380] ;  /* 0x0003800001287983 */ /* 0x002f280000100800 */
[----:B------:R-:W4:Y:S01]  /*f760*/  LDL R41, [R1+0x41c] ;  /* 0x00041c0001297983 */ /* 0x000f220000100800 */
        /* <DEDUP_REMOVED lines=8> */
[----:B0-----:R-:W2:Y:S01]  /*f7f0*/  LDL R35, [R1+0x420] ;  /* 0x0004200001237983 */ /* 0x001ea20000100800 */
[----:B---3--:R-:W-:-:S03]  /*f800*/  @P1 IMAD.MOV.U32 R30, RZ, RZ, R32 ;  /* 0x000000ffff1e1224 */ /* 0x008fc600078e0020 */
[----:B------:R-:W3:Y:S04]  /*f810*/  LDL R32, [R1+0x428] ;  /* 0x0004280001207983 */ /* 0x000ee80000100800 */
[----:B------:R4:W3:Y:S02]  /*f820*/  @P1 LDG.E.U8 R44, desc[UR22][R30.64] ;  /* 0x000000161e2c1981 */ /* 0x0008e4000c1e1100 */
[----:B----4-:R-:W-:Y:S02]  /*f830*/  @P2 IMAD.MOV.U32 R30, RZ, RZ, R40 ;  /* 0x000000ffff1e2224 */ /* 0x010fe400078e0028 */
[----:B------:R-:W-:Y:S01]  /*f840*/  @P2 IMAD.MOV.U32 R31, RZ, RZ, R43 ;  /* 0x000000ffff1f2224 */ /* 0x000fe200078e002b */
[----:B------:R-:W4:Y:S04]  /*f850*/  LDL R40, [R1+0x42c] ;  /* 0x00042c0001287983 */ /* 0x000f280000100800 */
[----:B------:R0:W3:Y:S02]  /*f860*/  @P2 LDG.E.U8 R39, desc[UR22][R30.64] ;  /* 0x000000161e272981 */ /* 0x0000e4000c1e1100 */
[----:B0-----:R-:W-:-:S02]  /*f870*/  @P2 IMAD.MOV.U32 R30, RZ, RZ, R37 ;  /* 0x000000ffff1e2224 */ /* 0x001fc400078e0025 */
[----:B------:R-:W-:-:S05]  /*f880*/  @P2 IMAD.MOV.U32 R31, RZ, RZ, R38 ;  /* 0x000000ffff1f2224 */ /* 0x000fca00078e0026 */
[----:B------:R0:W4:Y:S02]  /*f890*/  @P2 LDG.E.U8 R42, desc[UR22][R30.64] ;  /* 0x000000161e2a2981 */ /* 0x000124000c1e1100 */
[----:B0-----:R-:W-:Y:S02]  /*f8a0*/  @P2 IMAD.MOV.U32 R31, RZ, RZ, R41 ;  /* 0x000000ffff1f2224 */ /* 0x001fe400078e0029 */
[----:B--2---:R-:W-:-:S05]  /*f8b0*/  @P2 IMAD.MOV.U32 R30, RZ, RZ, R35 ;  /* 0x000000ffff1e2224 */ /* 0x004fca00078e0023 */
[----:B------:R0:W2:Y:S04]  /*f8c0*/  @P2 LDG.E.U8 R34, desc[UR22][R30.64] ;  /* 0x000000161e222981 */ /* 0x0000a8000c1e1100 */
[----:B---3--:R1:W-:Y:S04]  /*f8d0*/  STL [R1+0xac], R39 ;  /* 0x0000ac2701007387 */ /* 0x0083e80000100800 */
[----:B------:R-:W3:Y:S04]  /*f8e0*/  LDL R38, [R1+0x434] ;  /* 0x0004340001267983 */ /* 0x000ee80000100800 */
[----:B------:R-:W3:Y:S04]  /*f8f0*/  LDL R37, [R1+0x438] ;  /* 0x0004380001257983 */ /* 0x000ee80000100800 */
[----:B-1----:R-:W3:Y:S04]  /*f900*/  LDL R39, [R1+0x430] ;  /* 0x0004300001277983 */ /* 0x002ee80000100800 */
[----:B------:R-:W3:Y:S01]  /*f910*/  LDL R35, [R1+0x38c] ;  /* 0x00038c0001237983 */ /* 0x000ee20000100800 */
[----:B------:R-:W-:Y:S01]  /*f920*/  ISETP.GT.AND P1, PT, R0, 0xd, PT ;  /* 0x0000000d0000780c */ /* 0x000fe20003f24270 */
[----:B0-----:R-:W-:Y:S01]  /*f930*/  @P2 IMAD.MOV.U32 R30, RZ, RZ, R32 ;  /* 0x000000ffff1e2224 */ /* 0x001fe200078e0020 */
[----:B------:R-:W-:Y:S01]  /*f940*/  PRMT R11, RZ, 0x7610, R11 ;  /* 0x00007610ff0b7816 */ /* 0x000fe2000000000b */
[----:B------:R-:W-:Y:S01]  /*f950*/  @P2 IMAD.MOV.U32 R31, RZ, RZ, R33 ;  /* 0x000000ffff1f2224 */ /* 0x000fe200078e0021 */
[----:B------:R-:W-:-:S04]  /*f960*/  PRMT R22, RZ, 0x7610, R22 ;  /* 0x00007610ff167816 */ /* 0x000fc80000000016 */
[----:B------:R4:W3:Y:S05]  /*f970*/  @P2 LDG.E.U8 R11, desc[UR22][R30.64] ;  /* 0x000000161e0b2981 */ /* 0x0008ea000c1e1100 */
[----:B----4-:R-:W-:Y:S01]  /*f980*/  @P1 IMAD.MOV.U32 R31, RZ, RZ, R40 ;  /* 0x000000ffff1f1224 */ /* 0x010fe200078e0028 */
[----:B--2---:R0:W-:Y:S04]  /*f990*/  STL [R1+0xa4], R34 ;  /* 0x0000a42201007387 */ /* 0x0041e80000100800 */
[----:B0-----:R-:W2:Y:S01]  /*f9a0*/  LDL R34, [R1+0x418] ;  /* 0x0004180001227983 */ /* 0x001ea20000100800 */
[----:B---3--:R-:W-:-:S05]  /*f9b0*/  @P1 IMAD.MOV.U32 R30, RZ, RZ, R39 ;  /* 0x000000ffff1e1224 */ /* 0x008fca00078e0027 */
[----:B------:R0:W3:Y:S01]  /*f9c0*/  @P1 LDG.E.U8 R22, desc[UR22][R30.64] ;  /* 0x000000161e161981 */ /* 0x0000e2000c1e1100 */
[----:B------:R-:W-:Y:S02]  /*f9d0*/  PRMT R25, RZ, 0x7610, R25 ;  /* 0x00007610ff197816 */ /* 0x000fe40000000019 */
[----:B------:R-:W-:Y:S01]  /*f9e0*/  PRMT R24, RZ, 0x7610, R24 ;  /* 0x00007610ff187816 */ /* 0x000fe20000000018 */
[----:B0-----:R-:W-:Y:S02]  /*f9f0*/  @P1 IMAD.MOV.U32 R30, RZ, RZ, R37 ;  /* 0x000000ffff1e1224 */ /* 0x001fe400078e0025 */
[----:B------:R-:W-:-:S05]  /*fa00*/  @P1 IMAD.MOV.U32 R31, RZ, RZ, R38 ;  /* 0x000000ffff1f1224 */ /* 0x000fca00078e0026 */
[----:B------:R0:W4:Y:S04]  /*fa10*/  @P1 LDG.E.U8 R25, desc[UR22][R30.64] ;  /* 0x000000161e191981 */ /* 0x000128000c1e1100 */
[----:B------:R-:W-:Y:S04]  /*fa20*/  STL [R1+0xc4], R47 ;  /* 0x0000c42f01007387 */ /* 0x000fe80000100800 */
[----:B------:R-:W4:Y:S01]  /*fa30*/  LDL R33, [R1+0x390] ;  /* 0x0003900001217983 */ /* 0x000f220000100800 */
[----:B0-----:R-:W-:-:S03]  /*fa40*/  @P1 IMAD.MOV.U32 R31, RZ, RZ, R35 ;  /* 0x000000ffff1f1224 */ /* 0x001fc600078e0023 */
[----:B------:R-:W4:Y:S04]  /*fa50*/  LDL R32, [R1+0x394] ;  /* 0x0003940001207983 */ /* 0x000f280000100800 */
[----:B------:R-:W-:Y:S01]  /*fa60*/  STL [R1+0x7e8], R11 ;  /* 0x0007e80b01007387 */ /* 0x000fe20000100800 */
[----:B--2---:R-:W-:-:S05]  /*fa70*/  @P1 IMAD.MOV.U32 R30, RZ, RZ, R34 ;  /* 0x000000ffff1e1224 */ /* 0x004fca00078e0022 */
[----:B------:R0:W2:Y:S04]  /*fa80*/  @P1 LDG.E.U8 R24, desc[UR22][R30.64] ;  /* 0x000000161e181981 */ /* 0x0000a8000c1e1100 */
[----:B---3--:R-:W-:Y:S04]  /*fa90*/  STL [R1+0x7ec], R22 ;  /* 0x0007ec1601007387 */ /* 0x008fe80000100800 */
[----:B------:R-:W-:Y:S04]  /*faa0*/  STL [R1+0xb4], R44 ;  /* 0x0000b42c01007387 */ /* 0x000fe80000100800 */
[----:B------:R-:W3:Y:S04]  /*fab0*/  LDL R40, [R1+0x398] ;  /* 0x0003980001287983 */ /* 0x000ee80000100800 */
[----:B------:R-:W3:Y:S04]  /*fac0*/  LDL R39, [R1+0x39c] ;  /* 0x00039c0001277983 */ /* 0x000ee80000100800 */
[----:B----4-:R-:W-:Y:S04]  /*fad0*/  STL [R1+0x7f0], R25 ;  /* 0x0007f01901007387 */ /* 0x010fe80000100800 */
[----:B------:R-:W4:Y:S04]  /*fae0*/  LDL R38, [R1+0x3a0] ;  /* 0x0003a00001267983 */ /* 0x000f280000100800 */
[----:B------:R-:W4:Y:S01]  /*faf0*/  LDL R37, [R1+0x3a4] ;  /* 0x0003a40001257983 */ /* 0x000f220000100800 */
[----:B0-----:R-:W-:-:S02]  /*fb00*/  @P1 IMAD.MOV.U32 R31, RZ, RZ, R33 ;  /* 0x000000ffff1f1224 */ /* 0x001fc400078e0021 */
[----:B------:R-:W-:Y:S01]  /*fb10*/  @P1 IMAD.MOV.U32 R30, RZ, RZ, R32 ;  /* 0x000000ffff1e1224 */ /* 0x000fe200078e0020 */
[----:B------:R-:W-:Y:S02]  /*fb20*/  ISETP.GT.AND P2, PT, R0, 0xe, PT ;  /* 0x0000000e0000780c */ /* 0x000fe40003f44270 */
[----:B------:R-:W-:Y:S02]  /*fb30*/  PRMT R82, RZ, 0x7610, R82 ;  /* 0x00007610ff527816 */ /* 0x000fe40000000052 */
[----:B------:R-:W-:-:S04]  /*fb40*/  PRMT R19, RZ, 0x7610, R19 ;  /* 0x00007610ff137816 */ /* 0x000fc80000000013 */
[----:B------:R3:W4:Y:S04]  /*fb50*/  @P1 LDG.E.U8 R82, desc[UR22][R30.64] ;  /* 0x000000161e521981 */ /* 0x000728000c1e1100 */
[----:B--2---:R-:W-:Y:S04]  /*fb60*/  STL [R1+0x7f4], R24 ;  /* 0x0007f41801007387 */ /* 0x004fe80000100800 */
[----:B------:R-:W-:Y:S04]  /*fb70*/  STL [R1+0xa8], R42 ;  /* 0x0000a82a01007387 */ /* 0x000fe80000100800 */
[----:B------:R-:W2:Y:S04]  /*fb80*/  LDL R33, [R1+0x3a8] ;  /* 0x0003a80001217983 */ /* 0x000ea80000100800 */
[----:B------:R-:W2:Y:S01]  /*fb90*/  LDL R32, [R1+0x3ac] ;  /* 0x0003ac0001207983 */ /* 0x000ea20000100800 */
[----:B------:R-:W-:-:S02]  /*fba0*/  PRMT R21, RZ, 0x7610, R21 ;  /* 0x00007610ff157816 */ /* 0x000fc40000000015 */
[----:B------:R-:W-:Y:S01]  /*fbb0*/  PRMT R18, RZ, 0x7610, R18 ;  /* 0x00007610ff127816 */ /* 0x000fe20000000012 */
[----:B------:R-:W2:Y:S04]  /*fbc0*/  LDL R35, [R1+0x3b0] ;  /* 0x0003b00001237983 */ /* 0x000ea80000100800 */
[----:B------:R-:W2:Y:S01]  /*fbd0*/  LDL R34, [R1+0x3b4] ;  /* 0x0003b40001227983 */ /* 0x000ea20000100800 */
[----:B---3--:R-:W-:Y:S02]  /*fbe0*/  @P2 IMAD.MOV.U32 R31, RZ, RZ, R40 ;  /* 0x000000ffff1f2224 */ /* 0x008fe400078e0028 */
[----:B------:R-:W-:-:S05]  /*fbf0*/  @P2 IMAD.MOV.U32 R30, RZ, RZ, R39 ;  /* 0x000000ffff1e2224 */ /* 0x000fca00078e0027 */
[----:B------:R4:W3:Y:S02]  /*fc00*/  @P2 LDG.E.U8 R19, desc[UR22][R30.64] ;  /* 0x000000161e132981 */ /* 0x0008e4000c1e1100 */
[----:B----4-:R-:W-:Y:S02]  /*fc10*/  @P2 IMAD.MOV.U32 R30, RZ, RZ, R37 ;  /* 0x000000ffff1e2224 */ /* 0x010fe400078e0025 */
[----:B------:R-:W-:-:S05]  /*fc20*/  @P2 IMAD.MOV.U32 R31, RZ, RZ, R38 ;  /* 0x000000ffff1f2224 */ /* 0x000fca00078e0026 */
[----:B------:R2:W4:Y:S04]  /*fc30*/  @P2 LDG.E.U8 R21, desc[UR22][R30.64] ;  /* 0x000000161e152981 */ /* 0x000528000c1e1100 */
[----:B------:R-:W-:Y:S01]  /*fc40*/  STL [R1+0x7f8], R82 ;  /* 0x0007f85201007387 */ /* 0x000fe20000100800 */
[----:B--2---:R-:W-:Y:S02]  /*fc50*/  @P2 IMAD.MOV.U32 R31, RZ, RZ, R33 ;  /* 0x000000ffff1f2224 */ /* 0x004fe400078e0021 */
[----:B------:R-:W-:-:S05]  /*fc60*/  @P2 IMAD.MOV.U32 R30, RZ, RZ, R32 ;  /* 0x000000ffff1e2224 */ /* 0x000fca00078e0020 */
[----:B------:R0:W2:Y:S04]  /*fc70*/  @P2 LDG.E.U8 R18, desc[UR22][R30.64] ;  /* 0x000000161e122981 */ /* 0x0000a8000c1e1100 */
[----:B---3--:R-:W-:Y:S04]  /*fc80*/  STL [R1+0x7fc], R19 ;  /* 0x0007fc1301007387 */ /* 0x008fe80000100800 */
[----:B------:R-:W3:Y:S04]  /*fc90*/  LDL R39, [R1+0x20c] ;  /* 0x00020c0001277983 */ /* 0x000ee80000100800 */
[----:B------:R-:W3:Y:S01]  /*fca0*/  LDL R38, [R1+0x210] ;  /* 0x0002100001267983 */ /* 0x000ee20000100800 */
[----:B0-----:R-:W-:-:S03]  /*fcb0*/  @P2 IMAD.MOV.U32 R31, RZ, RZ, R35 ;  /* 0x000000ffff1f2224 */ /* 0x001fc600078e0023 */
[----:B----4-:R0:W-:Y:S04]  /*fcc0*/  STL [R1+0x800], R21 ;  /* 0x0008001501007387 */ /* 0x0101e80000100800 */
[----:B------:R-:W4:Y:S04]  /*fcd0*/  LDL R33, [R1+0x214] ;  /* 0x0002140001217983 */ /* 0x000f280000100800 */
[----:B------:R-:W4:Y:S01]  /*fce0*/  LDL R32, [R1+0x218] ;  /* 0x0002180001207983 */ /* 0x000f220000100800 */
[----:B------:R-:W-:Y:S02]  /*fcf0*/  ISETP.GT.AND P1, PT, R0, 0xf, PT ;  /* 0x0000000f0000780c */ /* 0x000fe40003f24270 */
[----:B------:R-:W-:Y:S01]  /*fd00*/  PRMT R51, RZ, 0x7610, R51 ;  /* 0x00007610ff337816 */ /* 0x000fe20000000033 */
[----:B------:R-:W-:Y:S01]  /*fd10*/  @P2 IMAD.MOV.U32 R30, RZ, RZ, R34 ;  /* 0x000000ffff1e2224 */ /* 0x000fe200078e0022 */
[----:B------:R-:W-:-:S04]  /*fd20*/  PRMT R20, RZ, 0x7610, R20 ;  /* 0x00007610ff147816 */ /* 0x000fc80000000014 */
[----:B------:R1:W4:Y:S04]  /*fd30*/  @P6 LDG.E.U8 R51, desc[UR22][R8.64] ;  /* 0x0000001608336981 */ /* 0x000328000c1e1100 */
[----:B------:R3:W4:Y:S01]  /*fd40*/  @P2 LDG.E.U8 R20, desc[UR22][R30.64] ;  /* 0x000000161e142981 */ /* 0x000722000c1e1100 */
[----:B-1----:R-:W-:-:S03]  /*fd50*/  PRMT R8, RZ, 0x7610, R8 ;  /* 0x00007610ff087816 */ /* 0x002fc60000000008 */
[----:B--2---:R-:W-:Y:S04]  /*fd60*/  STL [R1+0x804], R18 ;  /* 0x0008041201007387 */ /* 0x004fe80000100800 */
[----:B------:R-:W2:Y:S04]  /*fd70*/  LDL R37, [R1+0x21c] ;  /* 0x00021c0001257983 */ /* 0x000ea80000100800 */
[----:B------:R-:W2:Y:S04]  /*fd80*/  LDL R35, [R1+0x220] ;  /* 0x0002200001237983 */ /* 0x000ea80000100800 */
[----:B------:R-:W2:Y:S04]  /*fd90*/  LDL R34, [R1+0x224] ;  /* 0x0002240001227983 */ /* 0x000ea80000100800 */
[----:B0-----:R-:W2:Y:S01]  /*fda0*/  LDL R21, [R1+0x228] ;  /* 0x0002280001157983 */ /* 0x001ea20000100800 */
[----:B---3--:R-:W-:-:S02]  /*fdb0*/  @P1 IMAD.MOV.U32 R31, RZ, RZ, R39 ;  /* 0x000000ffff1f1224 */ /* 0x008fc400078e0027 */
[----:B------:R-:W-:-:S05]  /*fdc0*/  @P1 IMAD.MOV.U32 R30, RZ, RZ, R38 ;  /* 0x000000ffff1e1224 */ /* 0x000fca00078e0026 */
[----:B------:R4:W3:Y:S01]  /*fdd0*/  @P1 LDG.E.U8 R8, desc[UR22][R30.64] ;  /* 0x000000161e081981 */ /* 0x0008e2000c1e1100 */
[----:B------:R-:W-:Y:S02]  /*fde0*/  PRMT R49, RZ, 0x7610, R49 ;  /* 0x00007610ff317816 */ /* 0x000fe40000000031 */
[----:B------:R-:W-:-:S04]  /*fdf0*/  PRMT R9, RZ, 0x7610, R9 ;  /* 0x00007610ff097816 */ /* 0x000fc80000000009 */
[----:B------:R0:W3:Y:S01]  /*fe00*/  @P6 LDG.E.U8 R49, desc[UR22][R6.64] ;  /* 0x0000001606316981 */ /* 0x0000e2000c1e1100 */
[----:B----4-:R-:W-:Y:S02]  /*fe10*/  @P1 IMAD.MOV.U32 R31, RZ, RZ, R33 ;  /* 0x000000ffff1f1224 */ /* 0x010fe400078e0021 */
[----:B------:R-:W-:-:S05]  /*fe20*/  @P1 IMAD.MOV.U32 R30, RZ, RZ, R32 ;  /* 0x000000ffff1e1224 */ /* 0x000fca00078e0020 */
[----:B------:R2:W4:Y:S01]  /*fe30*/  @P1 LDG.E.U8 R9, desc[UR22][R30.64] ;  /* 0x000000161e091981 */ /* 0x000522000c1e1100 */
[----:B0-----:R-:W-:Y:S02]  /*fe40*/  PRMT R6, RZ, 0x7610, R6 ;  /* 0x00007610ff067816 */ /* 0x001fe40000000006 */
[----:B------:R-:W-:Y:S01]  /*fe50*/  PRMT R7, RZ, 0x7610, R7 ;  /* 0x00007610ff077816 */ /* 0x000fe20000000007 */
[----:B------:R-:W-:Y:S01]  /*fe60*/  STL [R1+0x808], R20 ;  /* 0x0008081401007387 */ /* 0x000fe20000100800 */
[----:B--2---:R-:W-:Y:S02]  /*fe70*/  @P1 IMAD.MOV.U32 R31, RZ, RZ, R37 ;  /* 0x000000ffff1f1224 */ /* 0x004fe400078e0025 */
[----:B------:R-:W-:-:S05]  /*fe80*/  @P1 IMAD.MOV.U32 R30, RZ, RZ, R35 ;  /* 0x000000ffff1e1224 */ /* 0x000fca00078e0023 */
[----:B------:R0:W2:Y:S02]  /*fe90*/  @P1 LDG.E.U8 R6, desc[UR22][R30.64] ;  /* 0x000000161e061981 */ /* 0x0000a4000c1e1100 */
[----:B0-----:R-:W-:Y:S02]  /*fea0*/  @P1 IMAD.MOV.U32 R30, RZ, RZ, R21 ;  /* 0x000000ffff1e1224 */ /* 0x001fe400078e0015 */
[----:B------:R-:W-:-:S05]  /*feb0*/  @P1 IMAD.MOV.U32 R31, RZ, RZ, R34 ;  /* 0x000000ffff1f1224 */ /* 0x000fca00078e0022 */
[----:B------:R-:W2:Y:S04]  /*fec0*/  @P1 LDG.E.U8 R7, desc[UR22][R30.64] ;  /* 0x000000161e071981 */ /* 0x000ea8000c1e1100 */
[----:B---3--:R-:W-:Y:S04]  /*fed0*/  STL [R1+0x80c], R8 ;  /* 0x00080c0801007387 */ /* 0x008fe80000100800 */
[----:B------:R-:W3:Y:S04]  /*fee0*/  LDL R33, [R1+0x43c] ;  /* 0x00043c0001217983 */ /* 0x000ee80000100800 */
[----:B------:R-:W3:Y:S04]  /*fef0*/  LDL R32, [R1+0x440] ;  /* 0x0004400001207983 */ /* 0x000ee80000100800 */
[----:B----4-:R-:W-:Y:S04]  /*ff00*/  STL [R1+0x810], R9 ;  /* 0x0008100901007387 */ /* 0x010fe80000100800 */
[----:B------:R-:W4:Y:S04]  /*ff10*/  LDL R37, [R1+0x448] ;  /* 0x0004480001257983 */ /* 0x000f280000100800 */
[----:B------:R-:W4:Y:S01]  /*ff20*/  LDL R39, [R1+0x444] ;  /* 0x0004440001277983 */ /* 0x000f220000100800 */
[----:B------:R-:W-:-:S03]  /*ff30*/  ISETP.GT.AND P2, PT, R0, 0x10, PT ;  /* 0x000000100000780c */ /* 0x000fc60003f44270 */
[----:B--2---:R0:W-:Y:S04]  /*ff40*/  STL [R1+0x814], R6 ;  /* 0x0008140601007387 */ /* 0x0041e80000100800 */
[----:B------:R-:W2:Y:S04]  /*ff50*/  LDL R38, [R1+0x44c] ;  /* 0x00044c0001267983 */ /* 0x000ea80000100800 */
[----:B------:R-:W2:Y:S04]  /*ff60*/  LDL R21, [R1+0x450] ;  /* 0x0004500001157983 */ /* 0x000ea80000100800 */
[----:B------:R-:W2:Y:S04]  /*ff70*/  LDL R34, [R1+0x458] ;  /* 0x0004580001227983 */ /* 0x000ea80000100800 */
[----:B------:R-:W2:Y:S04]  /*ff80*/  LDL R35, [R1+0x454] ;  /* 0x0004540001237983 */ /* 0x000ea80000100800 */
[----:B------:R1:W-:Y:S01]  /*ff90*/  STL [R1+0x818], R7 ;  /* 0x0008180701007387 */ /* 0x0003e20000100800 */
[----:B------:R-:W-:-:S02]  /*ffa0*/  PRMT R56, RZ, 0x7610, R56 ;  /* 0x00007610ff387816 */ /* 0x000fc40000000038 */
[----:B------:R-:W-:Y:S01]  /*ffb0*/  PRMT R63, RZ, 0x7610, R63 ;  /* 0x00007610ff3f7816 */ /* 0x000fe2000000003f */
[----:B0-----:R-:W2:Y:S01]  /*ffc0*/  LDL R6, [R1+0x468] ;  /* 0x0004680001067983 */ /* 0x001ea20000100800 */
[----:B---3--:R-:W-:-:S03]  /*ffd0*/  @P2 IMAD.MOV.U32 R31, RZ, RZ, R33 ;  /* 0x000000ffff1f2224 */ /* 0x008fc600078e0021 */
[----:B------:R-:W3:Y:S01]  /*ffe0*/  LDL R33, [R1+0x45c] ;  /* 0x00045c0001217983 */ /* 0x000ee20000100800 */
[----:B------:R-:W-:-:S03]  /*fff0*/  @P2 IMAD.MOV.U32 R30, RZ, RZ, R32 ;  /* 0x000000ffff1e2224 */ /* 0x000fc600078e0020 */
[----:B------:R-:W3:Y:S04]  /*10000*/  LDL R32, [R1+0x460] ;  /* 0x0004600001207983 */ /* 0x000ee80000100800 */
[----:B------:R4:W3:Y:S01]  /*10010*/  @P2 LDG.E.U8 R56, desc[UR22][R30.64] ;  /* 0x000000161e382981 */ /* 0x0008e2000c1e1100 */
[----:B------:R-:W-:-:S03]  /*10020*/  PRMT R62, RZ, 0x7610, R62 ;  /* 0x00007610ff3e7816 */ /* 0x000fc6000000003e */
[----:B-1----:R-:W3:Y:S01]  /*10030*/  LDL R7, [R1+0x470] ;  /* 0x0004700001077983 */ /* 0x002ee20000100800 */
[----:B----4-:R-:W-:Y:S02]  /*10040*/  @P2 IMAD.MOV.U32 R30, RZ, RZ, R37 ;  /* 0x000000ffff1e2224 */ /* 0x010fe400078e0025 */
[----:B------:R-:W-:Y:S01]  /*10050*/  @P2 IMAD.MOV.U32 R31, RZ, RZ, R39 ;  /* 0x000000ffff1f2224 */ /* 0x000fe200078e0027 */
[----:B------:R-:W4:Y:S04]  /*10060*/  LDL R37, [R1+0x464] ;  /* 0x0004640001257983 */ /* 0x000f280000100800 */
[----:B------:R2:W4:Y:S01]  /*10070*/  @P2 LDG.E.U8 R63, desc[UR22][R30.64] ;  /* 0x000000161e3f2981 */ /* 0x000522000c1e1100 */
[----:B------:R-:W-:Y:S02]  /*10080*/  ISETP.GT.AND P1, PT, R0, 0x11, PT ;  /* 0x000000110000780c */ /* 0x000fe40003f24270 */
[----:B------:R-:W-:Y:S01]  /*10090*/  PRMT R61, RZ, 0x7610, R61 ;  /* 0x00007610ff3d7816 */ /* 0x000fe2000000003d */
[----:B--2---:R-:W-:-:S02]  /*100a0*/  @P2 IMAD.MOV.U32 R31, RZ, RZ, R38 ;  /* 0x000000ffff1f2224 */ /* 0x004fc400078e0026 */
[----:B------:R-:W-:Y:S02]  /*100b0*/  @P2 IMAD.MOV.U32 R30, RZ, RZ, R21 ;  /* 0x000000ffff1e2224 */ /* 0x000fe400078e0015 */
[----:B------:R-:W2:Y:S04]  /*100c0*/  LDL R21, [R1+0x46c] ;  /* 0x00046c0001157983 */ /* 0x000ea80000100800 */
[----:B------:R0:W2:Y:S02]  /*100d0*/  @P2 LDG.E.U8 R62, desc[UR22][R30.64] ;  /* 0x000000161e3e2981 */ /* 0x0000a4000c1e1100 */
[----:B0-----:R-:W-:Y:S02]  /*100e0*/  @P2 IMAD.MOV.U32 R30, RZ, RZ, R34 ;  /* 0x000000ffff1e2224 */ /* 0x001fe400078e0022 */
[----:B------:R-:W2:Y:S01]  /*100f0*/  LDL R34, [R1+0x478] ;  /* 0x0004780001227983 */ /* 0x000ea20000100800 */
[----:B------:R-:W-:-:S03]  /*10100*/  @P2 IMAD.MOV.U32 R31, RZ, RZ, R35 ;  /* 0x000000ffff1f2224 */ /* 0x000fc600078e0023 */
[----:B------:R-:W2:Y:S04]  /*10110*/  LDL R35, [R1+0x474] ;  /* 0x0004740001237983 */ /* 0x000ea80000100800 */
[----:B------:R3:W2:Y:S02]  /*10120*/  @P2 LDG.E.U8 R61, desc[UR22][R30.64] ;  /* 0x000000161e3d2981 */ /* 0x0006a4000c1e1100 */
[----:B---3--:R-:W-:Y:S02]  /*10130*/  @P1 IMAD.MOV.U32 R30, RZ, RZ, R32 ;  /* 0x000000ffff1e1224 */ /* 0x008fe400078e0020 */
[----:B------:R-:W-:Y:S01]  /*10140*/  @P1 IMAD.MOV.U32 R31, RZ, RZ, R33 ;  /* 0x000000ffff1f1224 */ /* 0x000fe200078e0021 */
[----:B------:R-:W3:Y:S04]  /*10150*/  LDL R32, [R1+0x480] ;  /* 0x0004800001207983 */ /* 0x000ee80000100800 */
[----:B------:R-:W3:Y:S01]  /*10160*/  LDL R33, [R1+0x47c] ;  /* 0x00047c0001217983 */ /* 0x000ee20000100800 */
[----:B------:R-:W-:-:S02]  /*10170*/  PRMT R93, RZ, 0x7610, R93 ;  /* 0x00007610ff5d7816 */ /* 0x000fc4000000005d */
[----:B------:R-:W-:-:S04]  /*10180*/  PRMT R36, RZ, 0x7610, R36 ;  /* 0x00007610ff247816 */ /* 0x000fc80000000024 */
[----:B------:R0:W3:Y:S01]  /*10190*/  @P1 LDG.E.U8 R93, desc[UR22][R30.64] ;  /* 0x000000161e5d1981 */ /* 0x0000e2000c1e1100 */
[----:B------:R-:W-:Y:S01]  /*101a0*/  PRMT R82, RZ, 0x7610, R82 ;  /* 0x00007610ff527816 */ /* 0x000fe20000000052 */
[----:B0-----:R-:W-:Y:S02]  /*101b0*/  @P1 IMAD.MOV.U32 R30, RZ, RZ, R6 ;  /* 0x000000ffff1e1224 */ /* 0x001fe400078e0006 */
[----:B----4-:R-:W-:Y:S01]  /*101c0*/  @P1 IMAD.MOV.U32 R31, RZ, RZ, R37 ;  /* 0x000000ffff1f1224 */ /* 0x010fe200078e0025 */
[----:B------:R-:W4:Y:S04]  /*101d0*/  LDL R6, [R1+0x488] ;  /* 0x0004880001067983 */ /* 0x000f280000100800 */
[----:B------:R0:W4:Y:S01]  /*101e0*/  @P1 LDG.E.U8 R36, desc[UR22][R30.64] ;  /* 0x000000161e241981 */ /* 0x000122000c1e1100 */
[----:B------:R-:W-:Y:S01]  /*101f0*/  ISETP.GT.AND P2, PT, R0, 0x12, PT ;  /* 0x000000120000780c */ /* 0x000fe20003f44270 */
[----:B0-----:R-:W-:-:S02]  /*10200*/  @P1 IMAD.MOV.U32 R30, RZ, RZ, R7 ;  /* 0x000000ffff1e1224 */ /* 0x001fc400078e0007 */
[----:B------:R-:W4:Y:S01]  /*10210*/  LDL R7, [R1+0x484] ;  /* 0x0004840001077983 */ /* 0x000f220000100800 */
[----:B------:R-:W-:Y:S02]  /*10220*/  PRMT R19, RZ, 0x7610, R19 ;  /* 0x00007610ff137816 */ /* 0x000fe40000000013 */
[----:B------:R-:W-:Y:S01]  /*10230*/  PRMT R9, RZ, 0x7610, R9 ;  /* 0x00007610ff097816 */ /* 0x000fe20000000009 */
[----:B--2---:R-:W-:Y:S02]  /*10240*/  @P1 IMAD.MOV.U32 R31, RZ, RZ, R21 ;  /* 0x000000ffff1f1224 */ /* 0x004fe400078e0015 */
[----:B------:R-:W2:Y:S04]  /*10250*/  LDL R21, [R1+0x490] ;  /* 0x0004900001157983 */ /* 0x000ea80000100800 */
[----:B------:R0:W2:Y:S02]  /*10260*/  @P1 LDG.E.U8 R82, desc[UR22][R30.64] ;  /* 0x000000161e521981 */ /* 0x0000a4000c1e1100 */
[----:B0-----:R-:W-:-:S02]  /*10270*/  @P1 IMAD.MOV.U32 R30, RZ, RZ, R34 ;  /* 0x000000ffff1e1224 */ /* 0x001fc400078e0022 */
[----:B------:R-:W2:Y:S01]  /*10280*/  LDL R34, [R1+0x48c] ;  /* 0x00048c0001227983 */ /* 0x000ea20000100800 */
[----:B------:R-:W-:Y:S01]  /*10290*/  @P1 IMAD.MOV.U32 R31, RZ, RZ, R35 ;  /* 0x000000ffff1f1224 */ /* 0x000fe200078e0023 */
[----:B------:R-:W-:Y:S02]  /*102a0*/  PRMT R8, RZ, 0x7610, R8 ;  /* 0x00007610ff087816 */ /* 0x000fe40000000008 */
[----:B------:R-:W2:Y:S04]  /*102b0*/  LDL R35, [R1+0x498] ;  /* 0x0004980001237983 */ /* 0x000ea80000100800 */
[----:B------:R3:W2:Y:S02]  /*102c0*/  @P1 LDG.E.U8 R19, desc[UR22][R30.64] ;  /* 0x000000161e131981 */ /* 0x0006a4000c1e1100 */
[----:B---3--:R-:W-:-:S02]  /*102d0*/  @P2 IMAD.MOV.U32 R30, RZ, RZ, R32 ;  /* 0x000000ffff1e2224 */ /* 0x008fc400078e0020 */
[----:B------:R-:W-:-:S05]  /*102e0*/  @P2 IMAD.MOV.U32 R31, RZ, RZ, R33 ;  /* 0x000000ffff1f2224 */ /* 0x000fca00078e0021 */
[----:B------:R4:W3:Y:S01]  /*102f0*/  @P2 LDG.E.U8 R9, desc[UR22][R30.64] ;  /* 0x000000161e092981 */ /* 0x0008e2000c1e1100 */
[----:B------:R-:W-:Y:S01]  /*10300*/  PRMT R20, RZ, 0x7610, R20 ;  /* 0x00007610ff147816 */ /* 0x000fe20000000014 */
[----:B----4-:R-:W-:Y:S02]  /*10310*/  @P2 IMAD.MOV.U32 R30, RZ, RZ, R6 ;  /* 0x000000ffff1e2224 */ /* 0x010fe400078e0006 */
[----:B------:R0:W-:Y:S04]  /*10320*/  STL [R1+0x6c], R36 ;  /* 0x00006c2401007387 */ /* 0x0001e80000100800 */
[----:B------:R-:W4:Y:S04]  /*10330*/  LDL R33, [R1+0x49c] ;  /* 0x00049c0001217983 */ /* 0x000f280000100800 */
[----:B------:R-:W4:Y:S01]  /*10340*/  LDL R32, [R1+0x4a0] ;  /* 0x0004a00001207983 */ /* 0x000f220000100800 */
[----:B------:R-:W-:-:S03]  /*10350*/  @P2 IMAD.MOV.U32 R31, RZ, RZ, R7 ;  /* 0x000000ffff1f2224 */ /* 0x000fc600078e0007 */
[----:B0-----:R-:W4:Y:S04]  /*10360*/  LDL R36, [R1+0x494] ;  /* 0x0004940001247983 */ /* 0x001f280000100800 */
[----:B------:R2:W4:Y:S02]  /*10370*/  @P2 LDG.E.U8 R8, desc[UR22][R30.64] ;  /* 0x000000161e082981 */ /* 0x000524000c1e1100 */
[----:B--2---:R-:W-:Y:S02]  /*10380*/  @P2 IMAD.MOV.U32 R30, RZ, RZ, R21 ;  /* 0x000000ffff1e2224 */ /* 0x004fe400078e0015 */
[----:B------:R-:W-:-:S05]  /*10390*/  @P2 IMAD.MOV.U32 R31, RZ, RZ, R34 ;  /* 0x000000ffff1f2224 */ /* 0x000fca00078e0022 */
[----:B------:R0:W2:Y:S04]  /*103a0*/  @P2 LDG.E.U8 R20, desc[UR22][R30.64] ;  /* 0x000000161e142981 */ /* 0x0000a8000c1e1100 */
[----:B---3--:R1:W-:Y:S04]  /*103b0*/  STL [R1+0x81c], R9 ;  /* 0x00081c0901007387 */ /* 0x0083e80000100800 */
[----:B------:R-:W3:Y:S04]  /*103c0*/  LDL R7, [R1+0x4a4] ;  /* 0x0004a40001077983 */ /* 0x000ee80000100800 */
[----:B------:R-:W3:Y:S01]  /*103d0*/  LDL R6, [R1+0x4a8] ;  /* 0x0004a80001067983 */ /* 0x000ee20000100800 */
[----:B------:R-:W-:Y:S01]  /*103e0*/  ISETP.GT.AND P1, PT, R0, 0x13, PT ;  /* 0x000000130000780c */ /* 0x000fe20003f24270 */
[----:B0-----:R-:W-:Y:S01]  /*103f0*/  @P2 IMAD.MOV.U32 R30, RZ, RZ, R35 ;  /* 0x000000ffff1e2224 */ /* 0x001fe200078e0023 */
[----:B------:R-:W-:-:S02]  /*10400*/  PRMT R18, RZ, 0x7610, R18 ;  /* 0x00007610ff127816 */ /* 0x000fc40000000012 */
[----:B------:R-:W-:Y:S01]  /*10410*/  PRMT R24, RZ, 0x7610, R24 ;  /* 0x00007610ff187816 */ /* 0x000fe20000000018 */
[----:B----4-:R0:W-:Y:S04]  /*10420*/  STL [R1+0x820], R8 ;  /* 0x0008200801007387 */ /* 0x0101e80000100800 */
[----:B------:R-:W4:Y:S04]  /*10430*/  LDL R21, [R1+0x4b0] ;  /* 0x0004b00001157983 */ /* 0x000f280000100800 */
[----:B------:R-:W4:Y:S01]  /*10440*/  LDL R34, [R1+0x4ac] ;  /* 0x0004ac0001227983 */ /* 0x000f220000100800 */
[----:B------:R-:W-:-:S05]  /*10450*/  @P2 IMAD.MOV.U32 R31, RZ, RZ, R36 ;  /* 0x000000ffff1f2224 */ /* 0x000fca00078e0024 */
[----:B------:R0:W4:Y:S02]  /*10460*/  @P2 LDG.E.U8 R18, desc[UR22][R30.64] ;  /* 0x000000161e122981 */ /* 0x000124000c1e1100 */
[----:B0-----:R-:W-:Y:S02]  /*10470*/  @P1 IMAD.MOV.U32 R30, RZ, RZ, R32 ;  /* 0x000000ffff1e1224 */ /* 0x001fe400078e0020 */
[----:B------:R-:W-:-:S05]  /*10480*/  @P1 IMAD.MOV.U32 R31, RZ, RZ, R33 ;  /* 0x000000ffff1f1224 */ /* 0x000fca00078e0021 */
[----:B------:R3:W4:Y:S04]  /*10490*/  @P1 LDG.E.U8 R24, desc[UR22][R30.64] ;  /* 0x000000161e181981 */ /* 0x000728000c1e1100 */
[----:B--2---:R0:W-:Y:S04]  /*104a0*/  STL [R1+0x824], R20 ;  /* 0x0008241401007387 */ /* 0x0041e80000100800 */
[----:B-1----:R-:W2:Y:S04]  /*104b0*/  LDL R9, [R1+0x4b4] ;  /* 0x0004b40001097983 */ /* 0x002ea80000100800 */
[----:B------:R-:W2:Y:S04]  /*104c0*/  LDL R8, [R1+0x4b8] ;  /* 0x0004b80001087983 */ /* 0x000ea80000100800 */
[----:B------:R-:W2:Y:S04]  /*104d0*/  LDL R33, [R1+0x4bc] ;  /* 0x0004bc0001217983 */ /* 0x000ea80000100800 */
[----:B------:R-:W2:Y:S01]  /*104e0*/  LDL R32, [R1+0x4c0] ;  /* 0x0004c00001207983 */ /* 0x000ea20000100800 */
[----:B------:R-:W-:-:S02]  /*104f0*/  PRMT R25, RZ, 0x7610, R25 ;  /* 0x00007610ff197816 */ /* 0x000fc40000000019 */
[----:B------:R-:W-:Y:S01]  /*10500*/  ISETP.GT.AND P2, PT, R0, 0x14, PT ;  /* 0x000000140000780c */ /* 0x000fe20003f44270 */
[----:B0-----:R-:W2:Y:S01]  /*10510*/  LDL R20, [R1+0x4d0] ;  /* 0x0004d00001147983 */ /* 0x001ea20000100800 */
[----:B------:R-:W-:Y:S02]  /*10520*/  PRMT R22, RZ, 0x7610, R22 ;  /* 0x00007610ff167816 */ /* 0x000fe40000000016 */
[----:B------:R-:W-:Y:S01]  /*10530*/  PRMT R11, RZ, 0x7610, R11 ;  /* 0x00007610ff0b7816 */ /* 0x000fe2000000000b */
[----:B------:R-:W2:Y:S01]  /*10540*/  LDL R37, [R1+0x26c] ;  /* 0x00026c0001257983 */ /* 0x000ea20000100800 */
[----:B---3--:R-:W-:Y:S01]  /*10550*/  @P1 IMAD.MOV.U32 R31, RZ, RZ, R7 ;  /* 0x000000ffff1f1224 */ /* 0x008fe200078e0007 */
[----:B------:R-:W-:Y:S02]  /*10560*/  PRMT R10, RZ, 0x7610, R10 ;  /* 0x00007610ff0a7816 */ /* 0x000fe4000000000a */
[----:B------:R-:W3:Y:S01]  /*10570*/  LDL R7, [R1+0x4c4] ;  /* 0x0004c40001077983 */ /* 0x000ee20000100800 */
[----:B------:R-:W-:-:S03]  /*10580*/  @P1 IMAD.MOV.U32 R30, RZ, RZ, R6 ;  /* 0x000000ffff1e1224 */ /* 0x000fc600078e0006 */
[----:B------:R-:W3:Y:S04]  /*10590*/  LDL R6, [R1+0x4c8] ;  /* 0x0004c80001067983 */ /* 0x000ee80000100800 */
[----:B------:R4:W3:Y:S01]  /*105a0*/  @P1 LDG.E.U8 R25, desc[UR22][R30.64] ;  /* 0x000000161e191981 */ /* 0x0008e2000c1e1100 */
[----:B------:R-:W-:Y:S02]  /*105b0*/  PRMT R15, RZ, 0x7610, R15 ;  /* 0x00007610ff0f7816 */ /* 0x000fe4000000000f */
[----:B------:R-:W-:Y:S01]  /*105c0*/  PRMT R12, RZ, 0x7610, R12 ;  /* 0x00007610ff0c7816 */ /* 0x000fe2000000000c */
[----:B------:R-:W3:Y:S01]  /*105d0*/  LDL R36, [R1+0x270] ;  /* 0x0002700001247983 */ /* 0x000ee20000100800 */
[----:B------:R-:W-:Y:S02]  /*105e0*/  PRMT R23, RZ, 0x7610, R23 ;  /* 0x00007610ff177816 */ /* 0x000fe40000000017 */
[----:B------:R-:W-:-:S02]  /*105f0*/  PRMT R78, RZ, 0x7610, R78 ;  /* 0x00007610ff4e7816 */ /* 0x000fc4000000004e */
[----:B------:R-:W-:Y:S02]  /*10600*/  PRMT R28, RZ, 0x7610, R28 ;  /* 0x00007610ff1c7816 */ /* 0x000fe4000000001c */
[----:B------:R-:W-:Y:S02]  /*10610*/  PRMT R26, RZ, 0x7610, R26 ;  /* 0x00007610ff1a7816 */ /* 0x000fe4000000001a */
[----:B------:R-:W-:Y:S02]  /*10620*/  PRMT R27, RZ, 0x7610, R27 ;  /* 0x00007610ff1b7816 */ /* 0x000fe4000000001b */
[----:B------:R-:W-:Y:S02]  /*10630*/  PRMT R14, RZ, 0x7610, R14 ;  /* 0x00007610ff0e7816 */ /* 0x000fe4000000000e */
[----:B------:R-:W-:Y:S02]  /*10640*/  PRMT R17, RZ, 0x7610, R17 ;  /* 0x00007610ff117816 */ /* 0x000fe40000000011 */
[----:B------:R-:W-:-:S02]  /*10650*/  PRMT R13, RZ, 0x7610, R13 ;  /* 0x00007610ff0d7816 */ /* 0x000fc4000000000d */
[----:B------:R-:W-:Y:S02]  /*10660*/  PRMT R16, RZ, 0x7610, R16 ;  /* 0x00007610ff107816 */ /* 0x000fe40000000010 */
[----:B------:R-:W-:Y:S02]  /*10670*/  PRMT R4, RZ, 0x7610, R4 ;  /* 0x00007610ff047816 */ /* 0x000fe40000000004 */
[----:B------:R-:W-:Y:S01]  /*10680*/  PRMT R5, RZ, 0x7610, R5 ;  /* 0x00007610ff057816 */ /* 0x000fe20000000005 */
[----:B----4-:R-:W-:Y:S01]  /*10690*/  @P1 IMAD.MOV.U32 R30, RZ, RZ, R21 ;  /* 0x000000ffff1e1224 */ /* 0x010fe200078e0015 */
[----:B------:R-:W-:Y:S01]  /*106a0*/  PRMT R2, RZ, 0x7610, R2 ;  /* 0x00007610ff027816 */ /* 0x000fe20000000002 */
[----:B------:R-:W4:Y:S01]  /*106b0*/  LDL R21, [R1+0x4cc] ;  /* 0x0004cc0001157983 */ /* 0x000f220000100800 */
[----:B------:R-:W-:Y:S01]  /*106c0*/  @P1 IMAD.MOV.U32 R31, RZ, RZ, R34 ;  /* 0x000000ffff1f1224 */ /* 0x000fe200078e0022 */
[----:B------:R-:W-:Y:S02]  /*106d0*/  PRMT R3, RZ, 0x7610, R3 ;  /* 0x00007610ff037816 */ /* 0x000fe40000000003 */
[----:B------:R-:W-:-:S02]  /*106e0*/  PRMT R60, RZ, 0x7610, R60 ;  /* 0x00007610ff3c7816 */ /* 0x000fc4000000003c */
[----:B------:R-:W-:Y:S01]  /*106f0*/  PRMT R59, RZ, 0x7610, R59 ;  /* 0x00007610ff3b7816 */ /* 0x000fe2000000003b */
[----:B------:R2:W4:Y:S01]  /*10700*/  @P1 LDG.E.U8 R22, desc[UR22][R30.64] ;  /* 0x000000161e161981 */ /* 0x000522000c1e1100 */
[----:B------:R-:W-:Y:S02]  /*10710*/  PRMT R58, RZ, 0x7610, R58 ;  /* 0x00007610ff3a7816 */ /* 0x000fe4000000003a */
[----:B------:R-:W-:Y:S02]  /*10720*/  PRMT R57, RZ, 0x7610, R57 ;  /* 0x00007610ff397816 */ /* 0x000fe40000000039 */
[----:B------:R-:W-:Y:S02]  /*10730*/  PRMT R92, RZ, 0x7610, R92 ;  /* 0x00007610ff5c7816 */ /* 0x000fe4000000005c */
        /* <DEDUP_REMOVED lines=19> */
[----:B------:R-:W-:Y:S01]  /*10870*/  PRMT R48, RZ, 0x7610, R48 ;  /* 0x00007610ff307816 */ /* 0x000fe20000000030 */
[----:B------:R-:W0:Y:S01]  /*10880*/  S2R R38, SR_TID.X ;  /* 0x0000000000267919 */ /* 0x000e220000002100 */
[----:B------:R-:W4:Y:S04]  /*10890*/  LDL R40, [R1+0x29c] ;  /* 0x00029c0001287983 */ /* 0x000f280000100800 */
[----:B------:R-:W4:Y:S04]  /*108a0*/  LDL R42, [R1+0x2ac] ;  /* 0x0002ac00012a7983 */ /* 0x000f280000100800 */
[----:B------:R-:W4:Y:S04]  /*108b0*/  LDL R44, [R1+0x2dc] ;  /* 0x0002dc00012c7983 */ /* 0x000f280000100800 */
[----:B------:R-:W4:Y:S01]  /*108c0*/  LDL R47, [R1+0x2ec] ;  /* 0x0002ec00012f7983 */ /* 0x000f220000100800 */
[----:B--2---:R-:W-:-:S03]  /*108d0*/  @P1 IMAD.MOV.U32 R31, RZ, RZ, R9 ;  /* 0x000000ffff1f1224 */ /* 0x004fc600078e0009 */
[----:B------:R-:W2:Y:S01]  /*108e0*/  LDL R9, [R1+0x4d4] ;  /* 0x0004d40001097983 */ /* 0x000ea20000100800 */
[----:B------:R-:W-:-:S03]  /*108f0*/  @P1 IMAD.MOV.U32 R30, RZ, RZ, R8 ;  /* 0x000000ffff1e1224 */ /* 0x000fc600078e0008 */
[----:B------:R-:W2:Y:S04]  /*10900*/  LDL R8, [R1+0x4d8] ;  /* 0x0004d80001087983 */ /* 0x000ea80000100800 */
[----:B------:R1:W2:Y:S02]  /*10910*/  @P1 LDG.E.U8 R11, desc[UR22][R30.64] ;  /* 0x000000161e0b1981 */ /* 0x0002a4000c1e1100 */
[----:B-1----:R-:W-:Y:S02]  /*10920*/  @P2 IMAD.MOV.U32 R30, RZ, RZ, R32 ;  /* 0x000000ffff1e2224 */ /* 0x002fe400078e0020 */
[----:B------:R-:W-:Y:S01]  /*10930*/  @P2 IMAD.MOV.U32 R31, RZ, RZ, R33 ;  /* 0x000000ffff1f2224 */ /* 0x000fe200078e0021 */
[----:B------:R-:W2:Y:S04]  /*10940*/  LDL R32, [R1+0x3bc] ;  /* 0x0003bc0001207983 */ /* 0x000ea80000100800 */
[----:B------:R-:W2:Y:S04]  /*10950*/  LDL R33, [R1+0x3b8] ;  /* 0x0003b80001217983 */ /* 0x000ea80000100800 */
[----:B------:R3:W2:Y:S02]  /*10960*/  @P2 LDG.E.U8 R10, desc[UR22][R30.64] ;  /* 0x000000161e0a2981 */ /* 0x0006a4000c1e1100 */
[----:B---3--:R-:W-:-:S02]  /*10970*/  @P2 IMAD.MOV.U32 R30, RZ, RZ, R6 ;  /* 0x000000ffff1e2224 */ /* 0x008fc400078e0006 */
[----:B------:R-:W-:Y:S01]  /*10980*/  @P2 IMAD.MOV.U32 R31, RZ, RZ, R7 ;  /* 0x000000ffff1f2224 */ /* 0x000fe200078e0007 */
[----:B------:R-:W3:Y:S04]  /*10990*/  LDL R6, [R1+0x3c4] ;  /* 0x0003c40001067983 */ /* 0x000ee80000100800 */
[----:B------:R-:W3:Y:S01]  /*109a0*/  LDL R7, [R1+0x3c0] ;  /* 0x0003c00001077983 */ /* 0x000ee20000100800 */
[----:B------:R-:W-:-:S03]  /*109b0*/  ISETP.GT.AND P1, PT, R0, 0x15, PT ;  /* 0x000000150000780c */ /* 0x000fc60003f24270 */
[----:B------:R1:W3:Y:S02]  /*109c0*/  @P2 LDG.E.U8 R15, desc[UR22][R30.64] ;  /* 0x000000161e0f2981 */ /* 0x0002e4000c1e1100 */
[----:B-1----:R-:W-:Y:S02]  /*109d0*/  @P2 IMAD.MOV.U32 R30, RZ, RZ, R20 ;  /* 0x000000ffff1e2224 */ /* 0x002fe400078e0014 */
[----:B----4-:R-:W-:Y:S01]  /*109e0*/  @P2 IMAD.MOV.U32 R31, RZ, RZ, R21 ;  /* 0x000000ffff1f2224 */ /* 0x010fe200078e0015 */
[----:B------:R-:W4:Y:S04]  /*109f0*/  LDL R20, [R1+0x3cc] ;  /* 0x0003cc0001147983 */ /* 0x000f280000100800 */
[----:B------:R-:W4:Y:S04]  /*10a00*/  LDL R21, [R1+0x3c8] ;  /* 0x0003c80001157983 */ /* 0x000f280000100800 */
[----:B------:R2:W4:Y:S02]  /*10a10*/  @P2 LDG.E.U8 R12, desc[UR22][R30.64] ;  /* 0x000000161e0c2981 */ /* 0x000524000c1e1100 */
[----:B--2---:R-:W-:-:S02]  /*10a20*/  @P2 IMAD.MOV.U32 R31, RZ, RZ, R9 ;  /* 0x000000ffff1f2224 */ /* 0x004fc400078e0009 */
[----:B------:R-:W2:Y:S01]  /*10a30*/  LDL R9, [R1+0x3d0] ;  /* 0x0003d00001097983 */ /* 0x000ea20000100800 */
[----:B------:R-:W-:-:S03]  /*10a40*/  @P2 IMAD.MOV.U32 R30, RZ, RZ, R8 ;  /* 0x000000ffff1e2224 */ /* 0x000fc600078e0008 */
[----:B------:R-:W2:Y:S04]  /*10a50*/  LDL R8, [R1+0x3d4] ;  /* 0x0003d40001087983 */ /* 0x000ea80000100800 */
[----:B------:R1:W2:Y:S02]  /*10a60*/  @P2 LDG.E.U8 R23, desc[UR22][R30.64] ;  /* 0x000000161e172981 */ /* 0x0002a4000c1e1100 */
[----:B-1----:R-:W-:Y:S02]  /*10a70*/  @P1 IMAD.MOV.U32 R30, RZ, RZ, R32 ;  /* 0x000000ffff1e1224 */ /* 0x002fe400078e0020 */
[----:B------:R-:W2:Y:S01]  /*10a80*/  LDL R32, [R1+0x3dc] ;  /* 0x0003dc0001207983 */ /* 0x000ea20000100800 */
[----:B------:R-:W-:-:S03]  /*10a90*/  @P1 IMAD.MOV.U32 R31, RZ, RZ, R33 ;  /* 0x000000ffff1f1224 */ /* 0x000fc600078e0021 */
[----:B------:R-:W2:Y:S04]  /*10aa0*/  LDL R33, [R1+0x3d8] ;  /* 0x0003d80001217983 */ /* 0x000ea80000100800 */
[----:B------:R3:W2:Y:S02]  /*10ab0*/  @P1 LDG.E.U8 R78, desc[UR22][R30.64] ;  /* 0x000000161e4e1981 */ /* 0x0006a4000c1e1100 */
[----:B---3--:R-:W-:Y:S02]  /*10ac0*/  @P1 IMAD.MOV.U32 R30, RZ, RZ, R6 ;  /* 0x000000ffff1e1224 */ /* 0x008fe400078e0006 */
[----:B------:R-:W3:Y:S01]  /*10ad0*/  LDL R6, [R1+0x3e4] ;  /* 0x0003e40001067983 */ /* 0x000ee20000100800 */
[----:B------:R-:W-:-:S03]  /*10ae0*/  @P1 IMAD.MOV.U32 R31, RZ, RZ, R7 ;  /* 0x000000ffff1f1224 */ /* 0x000fc600078e0007 */
[----:B------:R-:W3:Y:S01]  /*10af0*/  LDL R7, [R1+0x3e0] ;  /* 0x0003e00001077983 */ /* 0x000ee20000100800 */
[----:B------:R-:W-:-:S03]  /*10b00*/  ISETP.GT.AND P2, PT, R0, 0x16, PT ;  /* 0x000000160000780c */ /* 0x000fc60003f44270 */
[----:B------:R4:W3:Y:S02]  /*10b10*/  @P1 LDG.E.U8 R28, desc[UR22][R30.64] ;  /* 0x000000161e1c1981 */ /* 0x0008e4000c1e1100 */
[----:B----4-:R-:W-:Y:S02]  /*10b20*/  @P1 IMAD.MOV.U32 R30, RZ, RZ, R20 ;  /* 0x000000ffff1e1224 */ /* 0x010fe400078e0014 */
[----:B------:R-:W4:Y:S01]  /*10b30*/  LDL R20, [R1+0x3ec] ;  /* 0x0003ec0001147983 */ /* 0x000f220000100800 */
[----:B------:R-:W-:-:S03]  /*10b40*/  @P1 IMAD.MOV.U32 R31, RZ, RZ, R21 ;  /* 0x000000ffff1f1224 */ /* 0x000fc600078e0015 */
[----:B------:R-:W4:Y:S04]  /*10b50*/  LDL R21, [R1+0x3e8] ;  /* 0x0003e80001157983 */ /* 0x000f280000100800 */
[----:B------:R2:W4:Y:S02]  /*10b60*/  @P1 LDG.E.U8 R26, desc[UR22][R30.64] ;  /* 0x000000161e1a1981 */ /* 0x000524000c1e1100 */
[----:B--2---:R-:W-:Y:S02]  /*10b70*/  @P1 IMAD.MOV.U32 R31, RZ, RZ, R9 ;  /* 0x000000ffff1f1224 */ /* 0x004fe400078e0009 */
        /* <DEDUP_REMOVED lines=159> */
[----:B------:R-:W3:Y:S04]  /*11570*/  LDL R7, [R1+0x254] ;  /* 0x0002540001077983 */ /* 0x000ee80000100800 */
[----:B------:R4:W3:Y:S01]  /*11580*/  @P1 LDG.E.U8 R66, desc[UR22][R30.64] ;  /* 0x000000161e421981 */ /* 0x0008e2000c1e1100 */
[----:B------:R-:W-:Y:S01]  /*11590*/  ISETP.GT.AND P2, PT, R0, 0x1e, PT ;  /* 0x0000001e0000780c */ /* 0x000fe20003f44270 */
        /* <DEDUP_REMOVED lines=11> */
[----:B------:R-:W-:-:S05]  /*11650*/  @P2 IMAD.MOV.U32 R31, RZ, RZ, R33 ;  /* 0x000000ffff1f2224 */ /* 0x000fca00078e0021 */
[----:B------:R1:W2:Y:S01]  /*11660*/  @P2 LDG.E.U8 R48, desc[UR22][R30.64] ;  /* 0x000000161e302981 */ /* 0x0002a2000c1e1100 */
[----:B---3--:R-:W-:-:S03]  /*11670*/  @P2 IMAD.MOV.U32 R32, RZ, RZ, R6 ;  /* 0x000000ffff202224 */ /* 0x008fc600078e0006 */
[----:B------:R-:W3:Y:S01]  /*11680*/  LDL R6, [R1+0x278] ;  /* 0x0002780001067983 */ /* 0x000ee20000100800 */
[----:B------:R-:W-:-:S03]  /*11690*/  @P2 IMAD.MOV.U32 R33, RZ, RZ, R7 ;  /* 0x000000ffff212224 */ /* 0x000fc600078e0007 */
[----:B------:R-:W3:Y:S01]  /*116a0*/  LDL R7, [R1+0x274] ;  /* 0x0002740001077983 */ /* 0x000ee20000100800 */
[----:B-1----:R-:W-:-:S06]  /*116b0*/  PRMT R30, RZ, 0x7610, R30 ;  /* 0x00007610ff1e7816 */ /* 0x002fcc000000001e */
[----:B------:R4:W3:Y:S01]  /*116c0*/  @P2 LDG.E.U8 R30, desc[UR22][R32.64] ;  /* 0x00000016201e2981 */ /* 0x0008e2000c1e1100 */
[----:B------:R-:W-:Y:S02]  /*116d0*/  PRMT R31, RZ, 0x7610, R31 ;  /* 0x00007610ff1f7816 */ /* 0x000fe4000000001f */
[----:B------:R-:W-:Y:S01]  /*116e0*/  ISETP.GT.AND P1, PT, R0, 0x1f, PT ;  /* 0x0000001f0000780c */ /* 0x000fe20003f24270 */
[----:B----4-:R-:W-:Y:S02]  /*116f0*/  @P2 IMAD.MOV.U32 R32, RZ, RZ, R20 ;  /* 0x000000ffff202224 */ /* 0x010fe400078e0014 */
[----:B------:R-:W-:Y:S01]  /*11700*/  @P2 IMAD.MOV.U32 R33, RZ, RZ, R21 ;  /* 0x000000ffff212224 */ /* 0x000fe200078e0015 */
[----:B------:R-:W4:Y:S04]  /*11710*/  LDL R20, [R1+0x280] ;  /* 0x0002800001147983 */ /* 0x000f280000100800 */
[----:B------:R-:W4:Y:S04]  /*11720*/  LDL R21, [R1+0x27c] ;  /* 0x00027c0001157983 */ /* 0x000f280000100800 */
[----:B------:R1:W4:Y:S02]  /*11730*/  @P2 LDG.E.U8 R31, desc[UR22][R32.64] ;  /* 0x00000016201f2981 */ /* 0x000324000c1e1100 */
[----:B-1----:R-:W-:Y:S01]  /*11740*/  PRMT R32, RZ, 0x7610, R32 ;  /* 0x00007610ff207816 */ /* 0x002fe20000000020 */
[----:B--2---:R-:W-:-:S02]  /*11750*/  @P2 IMAD.MOV.U32 R35, RZ, RZ, R9 ;  /* 0x000000ffff232224 */ /* 0x004fc400078e0009 */
[----:B------:R-:W2:Y:S01]  /*11760*/  LDL R9, [R1+0x284] ;  /* 0x0002840001097983 */ /* 0x000ea20000100800 */
[----:B------:R-:W-:-:S03]  /*11770*/  @P2 IMAD.MOV.U32 R34, RZ, RZ, R8 ;  /* 0x000000ffff222224 */ /* 0x000fc600078e0008 */
[----:B------:R-:W2:Y:S04]  /*11780*/  LDL R8, [R1+0x288] ;  /* 0x0002880001087983 */ /* 0x000ea80000100800 */
[----:B------:R1:W2:Y:S02]  /*11790*/  @P2 LDG.E.U8 R32, desc[UR22][R34.64] ;  /* 0x0000001622202981 */ /* 0x0002a4000c1e1100 */
[----:B-1----:R-:W-:Y:S02]  /*117a0*/  @P1 IMAD.MOV.U32 R34, RZ, RZ, R36 ;  /* 0x000000ffff221224 */ /* 0x002fe400078e0024 */
[----:B------:R-:W-:Y:S02]  /*117b0*/  @P1 IMAD.MOV.U32 R35, RZ, RZ, R37 ;  /* 0x000000ffff231224 */ /* 0x000fe400078e0025 */
[----:B---3--:R-:W-:-:S02]  /*117c0*/  @P1 IMAD.MOV.U32 R36, RZ, RZ, R6 ;  /* 0x000000ffff241224 */ /* 0x008fc400078e0006 */
[----:B------:R-:W3:Y:S01]  /*117d0*/  LDL R6, [R1+0x290] ;  /* 0x0002900001067983 */ /* 0x000ee20000100800 */
[----:B------:R-:W-:-:S03]  /*117e0*/  @P1 IMAD.MOV.U32 R37, RZ, RZ, R7 ;  /* 0x000000ffff251224 */ /* 0x000fc600078e0007 */
[----:B------:R-:W3:Y:S01]  /*117f0*/  LDL R7, [R1+0x28c] ;  /* 0x00028c0001077983 */ /* 0x000ee20000100800 */
[----:B------:R-:W-:-:S06]  /*11800*/  PRMT R33, RZ, 0x7610, R33 ;  /* 0x00007610ff217816 */ /* 0x000fcc0000000021 */
[----:B------:R1:W3:Y:S02]  /*11810*/  @P1 LDG.E.U8 R33, desc[UR22][R34.64] ;  /* 0x0000001622211981 */ /* 0x0002e4000c1e1100 */
[----:B-1----:R-:W-:-:S06]  /*11820*/  PRMT R34, RZ, 0x7610, R34 ;  /* 0x00007610ff227816 */ /* 0x002fcc0000000022 */
[----:B------:R4:W3:Y:S01]  /*11830*/  @P1 LDG.E.U8 R34, desc[UR22][R36.64] ;  /* 0x0000001624221981 */ /* 0x0008e2000c1e1100 */
[----:B------:R-:W-:Y:S01]  /*11840*/  PRMT R35, RZ, 0x7610, R35 ;  /* 0x00007610ff237816 */ /* 0x000fe20000000023 */
[----:B----4-:R-:W-:Y:S01]  /*11850*/  @P1 IMAD.MOV.U32 R36, RZ, RZ, R20 ;  /* 0x000000ffff241224 */ /* 0x010fe200078e0014 */
[----:B0-----:R-:W-:Y:S01]  /*11860*/  LOP3.LUT R20, R38, 0x1f, RZ, 0xc0, !PT ;  /* 0x0000001f26147812 */ /* 0x001fe200078ec0ff */
[----:B------:R-:W-:Y:S02]  /*11870*/  @P1 IMAD.MOV.U32 R37, RZ, RZ, R21 ;  /* 0x000000ffff251224 */ /* 0x000fe400078e0015 */
[----:B------:R-:W4:Y:S01]  /*11880*/  LDL R21, [R1+0x2a0] ;  /* 0x0002a00001157983 */ /* 0x000f220000100800 */
[----:B------:R-:W-:-:S03]  /*11890*/  ISETP.GE.AND P2, PT, R20, R0, PT ;  /* 0x000000001400720c */ /* 0x000fc60003f46270 */
[----:B------:R-:W4:Y:S04]  /*118a0*/  LDL R20, [R1+0x2b0] ;  /* 0x0002b00001147983 */ /* 0x000f280000100800 */
[----:B------:R0:W4:Y:S02]  /*118b0*/  @P1 LDG.E.U8 R35, desc[UR22][R36.64] ;  /* 0x0000001624231981 */ /* 0x000124000c1e1100 */
[----:B0-----:R-:W-:Y:S01]  /*118c0*/  PRMT R36, RZ, 0x7610, R36 ;  /* 0x00007610ff247816 */ /* 0x001fe20000000024 */
[----:B--2---:R-:W-:Y:S02]  /*118d0*/  @P1 IMAD.MOV.U32 R39, RZ, RZ, R9 ;  /* 0x000000ffff271224 */ /* 0x004fe400078e0009 */
[----:B------:R-:W2:Y:S01]  /*118e0*/  LDL R9, [R1+0x2bc] ;  /* 0x0002bc0001097983 */ /* 0x000ea20000100800 */
[----:B------:R-:W-:-:S03]  /*118f0*/  @P1 IMAD.MOV.U32 R38, RZ, RZ, R8 ;  /* 0x000000ffff261224 */ /* 0x000fc600078e0008 */
[----:B------:R-:W2:Y:S04]  /*11900*/  LDL R8, [R1+0x2c0] ;  /* 0x0002c00001087983 */ /* 0x000ea80000100800 */
[----:B------:R3:W2:Y:S02]  /*11910*/  @P1 LDG.E.U8 R36, desc[UR22][R38.64] ;  /* 0x0000001626241981 */ /* 0x0006a4000c1e1100 */
[----:B---3--:R-:W-:Y:S02]  /*11920*/  @!P2 IMAD.MOV.U32 R38, RZ, RZ, R6 ;  /* 0x000000ffff26a224 */ /* 0x008fe400078e0006 */
[----:B------:R-:W3:Y:S01]  /*11930*/  LDL R6, [R1+0x2d0] ;  /* 0x0002d00001067983 */ /* 0x000ee20000100800 */
[----:B------:R-:W-:-:S03]  /*11940*/  @!P2 IMAD.MOV.U32 R39, RZ, RZ, R7 ;  /* 0x000000ffff27a224 */ /* 0x000fc600078e0007 */
[----:B------:R-:W3:Y:S01]  /*11950*/  LDL R7, [R1+0x2cc] ;  /* 0x0002cc0001077983 */ /* 0x000ee20000100800 */
[----:B------:R-:W-:Y:S01]  /*11960*/  PRMT R37, RZ, 0x7610, R37 ;  /* 0x00007610ff257816 */ /* 0x000fe20000000025 */
[----:B------:R-:W-:Y:S01]  /*11970*/  BAR.SYNC.DEFER_BLOCKING 0x0 ;  /* 0x0000000000007b1d */ /* 0x000fe20000010000 */
[----:B------:R-:W-:-:S05]  /*11980*/  @!P2 IMAD.MOV.U32 R41, RZ, RZ, R40 ;  /* 0x000000ffff29a224 */ /* 0x000fca00078e0028 */
[----:B------:R0:W3:Y:S01]  /*11990*/  @!P2 LDG.E.U8 R37, desc[UR22][R38.64] ;  /* 0x000000162625a981 */ /* 0x0000e2000c1e1100 */
[----:B----4-:R-:W-:-:S03]  /*119a0*/  @!P2 IMAD.MOV.U32 R40, RZ, RZ, R21 ;  /* 0x000000ffff28a224 */ /* 0x010fc600078e0015 */
[----:B------:R-:W4:Y:S01]  /*119b0*/  LDL R21, [R1+0x2e0] ;  /* 0x0002e00001157983 */ /* 0x000f220000100800 */
[----:B0-----:R-:W-:Y:S02]  /*119c0*/  PRMT R38, RZ, 0x7610, R38 ;  /* 0x00007610ff267816 */ /* 0x001fe40000000026 */
[----:B------:R-:W-:-:S04]  /*119d0*/  PRMT R39, RZ, 0x7610, R39 ;  /* 0x00007610ff277816 */ /* 0x000fc80000000027 */
[----:B------:R0:W4:Y:S02]  /*119e0*/  @!P2 LDG.E.U8 R38, desc[UR22][R40.64] ;  /* 0x000000162826a981 */ /* 0x000124000c1e1100 */
[----:B0-----:R-:W-:Y:S02]  /*119f0*/  @!P2 IMAD.MOV.U32 R40, RZ, RZ, R20 ;  /* 0x000000ffff28a224 */ /* 0x001fe400078e0014 */
[----:B------:R-:W-:Y:S01]  /*11a00*/  @!P2 IMAD.MOV.U32 R41, RZ, RZ, R42 ;  /* 0x000000ffff29a224 */ /* 0x000fe200078e002a */
[----:B------:R-:W4:Y:S04]  /*11a10*/  LDL R20, [R1+0x2f0] ;  /* 0x0002f00001147983 */ /* 0x000f280000100800 */
[----:B------:R0:W4:Y:S02]  /*11a20*/  @!P2 LDG.E.U8 R39, desc[UR22][R40.64] ;  /* 0x000000162827a981 */ /* 0x000124000c1e1100 */
[----:B0-----:R-:W-:Y:S01]  /*11a30*/  PRMT R40, RZ, 0x7610, R40 ;  /* 0x00007610ff287816 */ /* 0x001fe20000000028 */
[----:B--2---:R-:W-:-:S02]  /*11a40*/  @!P2 IMAD.MOV.U32 R43, RZ, RZ, R9 ;  /* 0x000000ffff2ba224 */ /* 0x004fc400078e0009 */
[----:B------:R-:W2:Y:S01]  /*11a50*/  LDL R9, [R1+0x2fc] ;  /* 0x0002fc0001097983 */ /* 0x000ea20000100800 */
[----:B------:R-:W-:-:S03]  /*11a60*/  @!P2 IMAD.MOV.U32 R42, RZ, RZ, R8 ;  /* 0x000000ffff2aa224 */ /* 0x000fc600078e0008 */
[----:B------:R-:W2:Y:S04]  /*11a70*/  LDL R8, [R1+0x300] ;  /* 0x0003000001087983 */ /* 0x000ea80000100800 */
[----:B------:R3:W2:Y:S02]  /*11a80*/  @!P2 LDG.E.U8 R40, desc[UR22][R42.64] ;  /* 0x000000162a28a981 */ /* 0x0006a4000c1e1100 */
[----:B---3--:R-:W-:Y:S02]  /*11a90*/  @!P2 IMAD.MOV.U32 R42, RZ, RZ, R6 ;  /* 0x000000ffff2aa224 */ /* 0x008fe400078e0006 */
[----:B------:R-:W3:Y:S01]  /*11aa0*/  LDL R6, [R1+0x310] ;  /* 0x0003100001067983 */ /* 0x000ee20000100800 */
[----:B------:R-:W-:-:S03]  /*11ab0*/  @!P2 IMAD.MOV.U32 R43, RZ, RZ, R7 ;  /* 0x000000ffff2ba224 */ /* 0x000fc600078e0007 */
[----:B------:R-:W3:Y:S01]  /*11ac0*/  LDL R7, [R1+0x30c] ;  /* 0x00030c0001077983 */ /* 0x000ee20000100800 */
[----:B------:R-:W0:Y:S01]  /*11ad0*/  S2R R85, SR_TID.X ;  /* 0x0000000000557919 */ /* 0x000e220000002100 */
[----:B------:R-:W-:Y:S01]  /*11ae0*/  PRMT R41, RZ, 0x7610, R41 ;  /* 0x00007610ff297816 */ /* 0x000fe20000000029 */
[----:B------:R-:W-:-:S05]  /*11af0*/  @!P2 IMAD.MOV.U32 R45, RZ, RZ, R44 ;  /* 0x000000ffff2da224 */ /* 0x000fca00078e002c */
[----:B------:R1:W3:Y:S02]  /*11b00*/  @!P2 LDG.E.U8 R41, desc[UR22][R42.64] ;  /* 0x000000162a29a981 */ /* 0x0002e4000c1e1100 */
[----:B-1----:R-:W-:Y:S02]  /*11b10*/  PRMT R42, RZ, 0x7610, R42 ;  /* 0x00007610ff2a7816 */ /* 0x002fe4000000002a */
[----:B------:R-:W-:Y:S01]  /*11b20*/  PRMT R43, RZ, 0x7610, R43 ;  /* 0x00007610ff2b7816 */ /* 0x000fe2000000002b */
[----:B----4-:R-:W-:Y:S01]  /*11b30*/  @!P2 IMAD.MOV.U32 R44, RZ, RZ, R21 ;  /* 0x000000ffff2ca224 */ /* 0x010fe200078e0015 */
[----:B0-----:R-:W-:Y:S02]  /*11b40*/  LOP3.LUT R21, R85, 0x7f, RZ, 0xc0, !PT ;  /* 0x0000007f55157812 */ /* 0x001fe400078ec0ff */
[----:B------:R-:W4:Y:S04]  /*11b50*/  LDL R85, [R1+0x32c] ;  /* 0x00032c0001557983 */ /* 0x000f280000100800 */
[----:B------:R0:W4:Y:S04]  /*11b60*/  @!P2 LDG.E.U8 R42, desc[UR22][R44.64] ;  /* 0x000000162c2aa981 */ /* 0x000128000c1e1100 */
[----:B------:R1:W-:Y:S01]  /*11b70*/  STS.U8 [R21+UR10+0x4000], R46 ;  /* 0x0040002e15007988 */ /* 0x0003e2000800000a */
[----:B0-----:R-:W-:-:S02]  /*11b80*/  @!P2 IMAD.MOV.U32 R45, RZ, RZ, R47 ;  /* 0x000000ffff2da224 */ /* 0x001fc400078e002f */
[----:B------:R-:W-:Y:S02]  /*11b90*/  @!P2 IMAD.MOV.U32 R44, RZ, RZ, R20 ;  /* 0x000000ffff2ca224 */ /* 0x000fe400078e0014 */
[----:B------:R-:W4:Y:S04]  /*11ba0*/  LDL R20, [R1+0x330] ;  /* 0x0003300001147983 */ /* 0x000f280000100800 */
[----:B------:R0:W4:Y:S02]  /*11bb0*/  @!P2 LDG.E.U8 R43, desc[UR22][R44.64] ;  /* 0x000000162c2ba981 */ /* 0x000124000c1e1100 */
[----:B0-----:R-:W-:Y:S02]  /*11bc0*/  PRMT R44, RZ, 0x7610, R44 ;  /* 0x00007610ff2c7816 */ /* 0x001fe4000000002c */
[----:B------:R-:W-:Y:S01]  /*11bd0*/  PRMT R45, RZ, 0x7610, R45 ;  /* 0x00007610ff2d7816 */ /* 0x000fe2000000002d */
[----:B--2---:R-:W-:-:S02]  /*11be0*/  @!P2 IMAD.MOV.U32 R47, RZ, RZ, R9 ;  /* 0x000000ffff2fa224 */ /* 0x004fc400078e0009 */
[----:B------:R-:W2:Y:S01]  /*11bf0*/  LDL R9, [R1+0x33c] ;  /* 0x00033c0001097983 */ /* 0x000ea20000100800 */
[----:B-1----:R-:W-:-:S03]  /*11c00*/  @!P2 IMAD.MOV.U32 R46, RZ, RZ, R8 ;  /* 0x000000ffff2ea224 */ /* 0x002fc600078e0008 */
[----:B------:R-:W2:Y:S04]  /*11c10*/  LDL R8, [R1+0x340] ;  /* 0x0003400001087983 */ /* 0x000ea80000100800 */
[----:B------:R3:W2:Y:S02]  /*11c20*/  @!P2 LDG.E.U8 R44, desc[UR22][R46.64] ;  /* 0x000000162e2ca981 */ /* 0x0006a4000c1e1100 */
[----:B---3--:R-:W-:Y:S02]  /*11c30*/  @!P2 IMAD.MOV.U32 R46, RZ, RZ, R6 ;  /* 0x000000ffff2ea224 */ /* 0x008fe400078e0006 */
[----:B------:R-:W3:Y:S01]  /*11c40*/  LDL R6, [R1+0x350] ;  /* 0x0003500001067983 */ /* 0x000ee20000100800 */
[----:B------:R-:W-:-:S03]  /*11c50*/  @!P2 IMAD.MOV.U32 R47, RZ, RZ, R7 ;  /* 0x000000ffff2fa224 */ /* 0x000fc600078e0007 */
[----:B------:R-:W2:Y:S04]  /*11c60*/  LDL R7, [R1+0x34c] ;  /* 0x00034c0001077983 */ /* 0x000ea80000100800 */
[----:B------:R0:W2:Y:S04]  /*11c70*/  @!P2 LDG.E.U8 R45, desc[UR22][R46.64] ;  /* 0x000000162e2da981 */ /* 0x0000a8000c1e1100 */
[----:B------:R-:W0:Y:S04]  /*11c80*/  LDL R46, [R1+0x31c] ;  /* 0x00031c00012e7983 */ /* 0x000e280000100800 */
[----:B------:R-:W0:Y:S04]  /*11c90*/  LDL R47, [R1+0x320] ;  /* 0x00032000012f7983 */ /* 0x000e280000100800 */
[----:B------:R-:W-:Y:S04]  /*11ca0*/  STS.U8 [R21+UR10+0x5000], R64 ;  /* 0x0050004015007988 */ /* 0x000fe8000800000a */
[----:B------:R1:W-:Y:S04]  /*11cb0*/  STS.U8 [R21+UR10+0x6000], R49 ;  /* 0x0060003115007988 */ /* 0x0003e8000800000a */
[----:B------:R1:W-:Y:S02]  /*11cc0*/  STS.U8 [R21+UR10+0x7000], R51 ;  /* 0x0070003315007988 */ /* 0x0003e4000800000a */
[----:B-1----:R-:W-:-:S02]  /*11cd0*/  PRMT R49, RZ, 0x7610, R49 ;  /* 0x00007610ff317816 */ /* 0x002fc40000000031 */
[----:B------:R-:W-:Y:S01]  /*11ce0*/  PRMT R51, RZ, 0x7610, R51 ;  /* 0x00007610ff337816 */ /* 0x000fe20000000033 */
[----:B------:R1:W-:Y:S04]  /*11cf0*/  STS.U8 [R21+UR10+0x4400], R52 ;  /* 0x0044003415007988 */ /* 0x0003e8000800000a */
[----:B------:R4:W-:Y:S01]  /*11d00*/  STS.U8 [R21+UR10+0x5400], R53 ;  /* 0x0054003515007988 */ /* 0x0009e2000800000a */
[----:B-1----:R-:W-:Y:S02]  /*11d10*/  PRMT R52, RZ, 0x7610, R52 ;  /* 0x00007610ff347816 */ /* 0x002fe40000000034 */
[----:B----4-:R-:W-:Y:S02]  /*11d20*/  PRMT R53, RZ, 0x7610, R53 ;  /* 0x00007610ff357816 */ /* 0x010fe40000000035 */
[----:B0-----:R-:W-:-:S04]  /*11d30*/  @!P2 LOP3.LUT R47, R47, R46, RZ, 0x3c, !PT ;  /* 0x0000002e2f2fa212 */ /* 0x001fc800078e3cff */
[----:B------:R-:W-:-:S04]  /*11d40*/  @!P2 LOP3.LUT R46, R47, R46, RZ, 0x3c, !PT ;  /* 0x0000002e2f2ea212 */ /* 0x000fc800078e3cff */
[----:B------:R-:W-:-:S05]  /*11d50*/  @!P2 LOP3.LUT R47, R47, R46, RZ, 0x3c, !PT ;  /* 0x0000002e2f2fa212 */ /* 0x000fca00078e3cff */
[----:B------:R0:W4:Y:S02]  /*11d60*/  @!P2 LDG.E.U8 R49, desc[UR22][R46.64] ;  /* 0x000000162e31a981 */ /* 0x000124000c1e1100 */
[----:B0-----:R-:W-:Y:S02]  /*11d70*/  @!P2 IMAD.MOV.U32 R46, RZ, RZ, R20 ;  /* 0x000000ffff2ea224 */ /* 0x001fe400078e0014 */
[----:B------:R-:W-:Y:S01]  /*11d80*/  @!P2 IMAD.MOV.U32 R47, RZ, RZ, R85 ;  /* 0x000000ffff2fa224 */ /* 0x000fe200078e0055 */
[----:B------:R-:W4:Y:S04]  /*11d90*/  LDL R20, [R1+0x364] ;  /* 0x0003640001147983 */ /* 0x000f280000100800 */
[----:B------:R2:W4:Y:S04]  /*11da0*/  @!P2 LDG.E.U8 R51, desc[UR22][R46.64] ;  /* 0x000000162e33a981 */ /* 0x000528000c1e1100 */
[----:B------:R-:W4:Y:S01]  /*11db0*/  LDL R85, [R1+0x1d8] ;  /* 0x0001d80001557983 */ /* 0x000f220000100800 */
[----:B--2---:R-:W-:-:S02]  /*11dc0*/  @!P2 IMAD.MOV.U32 R46, RZ, RZ, R8 ;  /* 0x000000ffff2ea224 */ /* 0x004fc400078e0008 */
[----:B------:R-:W-:Y:S01]  /*11dd0*/  @!P2 IMAD.MOV.U32 R47, RZ, RZ, R9 ;  /* 0x000000ffff2fa224 */ /* 0x000fe200078e0009 */
[----:B------:R-:W2:Y:S04]  /*11de0*/  LDL R8, [R1+0x36c] ;  /* 0x00036c0001087983 */ /* 0x000ea80000100800 */
[----:B------:R3:W2:Y:S04]  /*11df0*/  @!P2 LDG.E.U8 R52, desc[UR22][R46.64] ;  /* 0x000000162e34a981 */ /* 0x0006a8000c1e1100 */
[----:B------:R-:W2:Y:S01]  /*11e00*/  LDL R9, [R1+0x1e0] ;  /* 0x0001e00001097983 */ /* 0x000ea20000100800 */
[----:B---3--:R-:W-:-:S02]  /*11e10*/  @!P2 IMAD.MOV.U32 R46, RZ, RZ, R6 ;  /* 0x000000ffff2ea224 */ /* 0x008fc400078e0006 */
[----:B------:R-:W-:Y:S01]  /*11e20*/  @!P2 IMAD.MOV.U32 R47, RZ, RZ, R7 ;  /* 0x000000ffff2fa224 */ /* 0x000fe200078e0007 */
[----:B------:R-:W3:Y:S04]  /*11e30*/  LDL R6, [R1+0x298] ;  /* 0x0002980001067983 */ /* 0x000ee80000100800 */
[----:B------:R0:W2:Y:S04]  /*11e40*/  @!P2 LDG.E.U8 R53, desc[UR22][R46.64] ;  /* 0x000000162e35a981 */ /* 0x0000a8000c1e1100 */
[----:B------:R-:W2:Y:S04]  /*11e50*/  LDL R7, [R1+0x294] ;  /* 0x0002940001077983 */ /* 0x000ea80000100800 */
[----:B------:R-:W0:Y:S04]  /*11e60*/  LDL R46, [R1+0x1cc] ;  /* 0x0001cc00012e7983 */ /* 0x000e280000100800 */
[----:B------:R-:W0:Y:S04]  /*11e70*/  LDL R47, [R1+0x35c] ;  /* 0x00035c00012f7983 */ /* 0x000e280000100800 */
[----:B------:R1:W-:Y:S04]  /*11e80*/  STS.U8 [R21+UR10+0x6400], R54 ;  /* 0x0064003615007988 */ /* 0x0003e8000800000a */
[----:B------:R1:W-:Y:S02]  /*11e90*/  STS.U8 [R21+UR10+0x7400], R55 ;  /* 0x0074003715007988 */ /* 0x0003e4000800000a */
[----:B-1----:R-:W-:-:S02]  /*11ea0*/  PRMT R54, RZ, 0x7610, R54 ;  /* 0x00007610ff367816 */ /* 0x002fc40000000036 */
[----:B------:R-:W-:Y:S01]  /*11eb0*/  PRMT R55, RZ, 0x7610, R55 ;  /* 0x00007610ff377816 */ /* 0x000fe20000000037 */
[----:B------:R1:W-:Y:S04]  /*11ec0*/  STS.U8 [R21+UR10+0x4800], R56 ;  /* 0x0048003815007988 */ /* 0x0003e8000800000a */
[----:B------:R1:W-:Y:S02]  /*11ed0*/  STS.U8 [R21+UR10+0x5800], R63 ;  /* 0x0058003f15007988 */ /* 0x0003e4000800000a */
[----:B-1----:R-:W-:Y:S02]  /*11ee0*/  PRMT R56, RZ, 0x7610, R56 ;  /* 0x00007610ff387816 */ /* 0x002fe40000000038 */
[----:B------:R-:W-:Y:S02]  /*11ef0*/  PRMT R63, RZ, 0x7610, R63 ;  /* 0x00007610ff3f7816 */ /* 0x000fe4000000003f */
[----:B0-----:R-:W-:-:S04]  /*11f00*/  @!P2 LOP3.LUT R47, R47, R46, RZ, 0x3c, !PT ;  /* 0x0000002e2f2fa212 */ /* 0x001fc800078e3cff */
[----:B------:R-:W-:-:S04]  /*11f10*/  @!P2 LOP3.LUT R46, R47, R46, RZ, 0x3c, !PT ;  /* 0x0000002e2f2ea212 */ /* 0x000fc800078e3cff */
[----:B------:R-:W-:-:S05]  /*11f20*/  @!P2 LOP3.LUT R47, R47, R46, RZ, 0x3c, !PT ;  /* 0x0000002e2f2fa212 */ /* 0x000fca00078e3cff */
[----:B------:R4:W3:Y:S02]  /*11f30*/  @!P2 LDG.E.U8 R54, desc[UR22][R46.64] ;  /* 0x000000162e36a981 */ /* 0x0008e4000c1e1100 */
[----:B----4-:R-:W-:Y:S02]  /*11f40*/  @!P2 IMAD.MOV.U32 R46, RZ, RZ, R20 ;  /* 0x000000ffff2ea224 */ /* 0x010fe400078e0014 */
        /* <DEDUP_REMOVED lines=31> */
[----:B------:R2:W4:Y:S02]  /*12140*/  @!P2 LDG.E.U8 R61, desc[UR22][R46.64] ;  /* 0x000000162e3da981 */ /* 0x000524000c1e1100 */
[----:B--2---:R-:W-:-:S02]  /*12150*/  @!P2 IMAD.MOV.U32 R46, RZ, RZ, R8 ;  /* 0x000000ffff2ea224 */ /* 0x004fc400078e0008 */
[----:B------:R-:W-:Y:S01]  /*12160*/  @!P2 IMAD.MOV.U32 R47, RZ, RZ, R9 ;  /* 0x000000ffff2fa224 */ /* 0x000fe200078e0009 */
[----:B------:R-:W2:Y:S04]  /*12170*/  LDL R8, [R1+0x308] ;  /* 0x0003080001087983 */ /* 0x000ea80000100800 */
[----:B------:R3:W2:Y:S04]  /*12180*/  @!P2 LDG.E.U8 R60, desc[UR22][R46.64] ;  /* 0x000000162e3ca981 */ /* 0x0006a8000c1e1100 */
[----:B------:R-:W2:Y:S04]  /*12190*/  LDL R9, [R1+0x304] ;  /* 0x0003040001097983 */ /* 0x000ea80000100800 */
[----:B------:R-:W2:Y:S01]  /*121a0*/  LDL.LU R85, [R1+0x59c] ;  /* 0x00059c0001557983 */ /* 0x000ea20000300800 */
[----:B---3--:R-:W-:-:S02]  /*121b0*/  @!P2 IMAD.MOV.U32 R46, RZ, RZ, R6 ;  /* 0x000000ffff2ea224 */ /* 0x008fc400078e0006 */
[----:B------:R-:W-:Y:S01]  /*121c0*/  @!P2 IMAD.MOV.U32 R47, RZ, RZ, R7 ;  /* 0x000000ffff2fa224 */ /* 0x000fe200078e0007 */
[----:B------:R0:W-:Y:S04]  /*121d0*/  STS.U8 [R21+UR10+0x6c00], R58 ;  /* 0x006c003a15007988 */ /* 0x0001e8000800000a */
[----:B------:R1:W3:Y:S04]  /*121e0*/  @!P2 LDG.E.U8 R59, desc[UR22][R46.64] ;  /* 0x000000162e3ba981 */ /* 0x0002e8000c1e1100 */
[----:B------:R-:W2:Y:S04]  /*121f0*/  LDL R7, [R1+0x314] ;  /* 0x0003140001077983 */ /* 0x000ea80000100800 */
[----:B------:R-:W2:Y:S04]  /*12200*/  LDL R6, [R1+0x318] ;  /* 0x0003180001067983 */ /* 0x000ea80000100800 */
[----:B------:R-:W1:Y:S04]  /*12210*/  LDL R46, [R1+0x2e4] ;  /* 0x0002e400012e7983 */ /* 0x000e680000100800 */
[----:B------:R-:W1:Y:S01]  /*12220*/  LDL R47, [R1+0x2e8] ;  /* 0x0002e800012f7983 */ /* 0x000e620000100800 */
[----:B0-----:R-:W-:Y:S01]  /*12230*/  PRMT R58, RZ, 0x7610, R58 ;  /* 0x00007610ff3a7816 */ /* 0x001fe2000000003a */
[----:B------:R-:W0:Y:S01]  /*12240*/  S2R R29, SR_TID.X ;  /* 0x00000000001d7919 */ /* 0x000e220000002100 */
[----:B-1----:R-:W-:-:S04]  /*12250*/  @!P2 LOP3.LUT R47, R47, R46, RZ, 0x3c, !PT ;  /* 0x0000002e2f2fa212 */ /* 0x002fc800078e3cff */
[----:B------:R-:W-:-:S04]  /*12260*/  @!P2 LOP3.LUT R46, R47, R46, RZ, 0x3c, !PT ;  /* 0x0000002e2f2ea212 */ /* 0x000fc800078e3cff */
[----:B------:R-:W-:-:S05]  /*12270*/  @!P2 LOP3.LUT R47, R47, R46, RZ, 0x3c, !PT ;  /* 0x0000002e2f2fa212 */ /* 0x000fca00078e3cff */
[----:B------:R4:W2:Y:S04]  /*12280*/  @!P2 LDG.E.U8 R58, desc[UR22][R46.64] ;  /* 0x000000162e3aa981 */ /* 0x0008a8000c1e1100 */
[----:B------:R-:W2:Y:S01]  /*12290*/  LDL R47, [R1+0x2f4] ;  /* 0x0002f400012f7983 */ /* 0x000ea20000100800 */
[----:B----4-:R-:W-:-:S03]  /*122a0*/  @!P2 IMAD.MOV.U32 R46, RZ, RZ, R20 ;  /* 0x000000ffff2ea224 */ /* 0x010fc600078e0014 */
[----:B------:R1:W-:Y:S01]  /*122b0*/  STS.U8 [R21+UR10+0x7c00], R57 ;  /* 0x007c003915007988 */ /* 0x0003e2000800000a */
[----:B0-----:R-:W-:Y:S02]  /*122c0*/  LOP3.LUT R29, R29, 0x7f, RZ, 0xc0, !PT ;  /* 0x0000007f1d1d7812 */ /* 0x001fe400078ec0ff */
[----:B------:R-:W-:Y:S01]  /*122d0*/  PRMT R64, RZ, 0x7610, R64 ;  /* 0x00007610ff407816 */ /* 0x000fe20000000040 */
[----:B------:R-:W4:Y:S01]  /*122e0*/  LDL R20, [R1+0x348] ;  /* 0x0003480001147983 */ /* 0x000f220000100800 */
[----:B-1----:R-:W-:Y:S02]  /*122f0*/  PRMT R57, RZ, 0x7610, R57 ;  /* 0x00007610ff397816 */ /* 0x002fe40000000039 */
[----:B------:R-:W-:-:S05]  /*12300*/  LOP3.LUT R29, R29, 0x10, RZ, 0x3c, !PT ;  /* 0x000000101d1d7812 */ /* 0x000fca00078e3cff */
[----:B------:R0:W-:Y:S02]  /*12310*/  STS.U8 [R29+UR10+0x4080], R79 ;  /* 0x0040804f1d007988 */ /* 0x0001e4000800000a */
[----:B0-----:R-:W-:Y:S02]  /*12320*/  PRMT R79, RZ, 0x7610, R79 ;  /* 0x00007610ff4f7816 */ /* 0x001fe4000000004f */
[----:B--2---:R0:W2:Y:S02]  /*12330*/  @!P2 LDG.E.U8 R57, desc[UR22][R46.64] ;  /* 0x000000162e39a981 */ /* 0x0040a4000c1e1100 */
[----:B0-----:R-:W-:Y:S02]  /*12340*/  @!P2 IMAD.MOV.U32 R46, RZ, RZ, R8 ;  /* 0x000000ffff2ea224 */ /* 0x001fe400078e0008 */
[----:B------:R-:W-:Y:S01]  /*12350*/  @!P2 IMAD.MOV.U32 R47, RZ, RZ, R9 ;  /* 0x000000ffff2fa224 */ /* 0x000fe200078e0009 */
[----:B------:R0:W-:Y:S04]  /*12360*/  STS.U8 [R29+UR10+0x5080], R81 ;  /* 0x005080511d007988 */ /* 0x0001e8000800000a */
[----:B------:R1:W2:Y:S04]  /*12370*/  @!P2 LDG.E.U8 R64, desc[UR22][R46.64] ;  /* 0x000000162e40a981 */ /* 0x0002a8000c1e1100 */
[----:B------:R-:W2:Y:S04]  /*12380*/  LDL R9, [R1+0x354] ;  /* 0x0003540001097983 */ /* 0x000ea80000100800 */
[----:B------:R-:W2:Y:S01]  /*12390*/  LDL R8, [R1+0x358] ;  /* 0x0003580001087983 */ /* 0x000ea20000100800 */
[----:B-1----:R-:W-:-:S02]  /*123a0*/  @!P2 IMAD.MOV.U32 R46, RZ, RZ, R6 ;  /* 0x000000ffff2ea224 */ /* 0x002fc400078e0006 */
[----:B------:R-:W-:Y:S01]  /*123b0*/  @!P2 IMAD.MOV.U32 R47, RZ, RZ, R7 ;  /* 0x000000ffff2fa224 */ /* 0x000fe200078e0007 */
[----:B0-----:R-:W-:Y:S01]  /*123c0*/  PRMT R81, RZ, 0x7610, R81 ;  /* 0x00007610ff517816 */ /* 0x001fe20000000051 */
[----:B------:R-:W2:Y:S04]  /*123d0*/  LDL R7, [R1+0x1d4] ;  /* 0x0001d40001077983 */ /* 0x000ea80000100800 */
[----:B------:R0:W2:Y:S04]  /*123e0*/  @!P2 LDG.E.U8 R79, desc[UR22][R46.64] ;  /* 0x000000162e4fa981 */ /* 0x0000a8000c1e1100 */
[----:B------:R-:W2:Y:S04]  /*123f0*/  LDL R6, [R1+0x360] ;  /* 0x0003600001067983 */ /* 0x000ea80000100800 */
[----:B------:R-:W0:Y:S04]  /*12400*/  LDL R46, [R1+0x324] ;  /* 0x00032400012e7983 */ /* 0x000e280000100800 */
[----:B------:R-:W0:Y:S02]  /*12410*/  LDL R47, [R1+0x328] ;  /* 0x00032800012f7983 */ /* 0x000e240000100800 */
[----:B0-----:R-:W-:-:S04]  /*12420*/  @!P2 LOP3.LUT R47, R47, R46, RZ, 0x3c, !PT ;  /* 0x0000002e2f2fa212 */ /* 0x001fc800078e3cff */
[----:B------:R-:W-:-:S04]  /*12430*/  @!P2 LOP3.LUT R46, R47, R46, RZ, 0x3c, !PT ;  /* 0x0000002e2f2ea212 */ /* 0x000fc800078e3cff */
[----:B------:R-:W-:-:S05]  /*12440*/  @!P2 LOP3.LUT R47, R47, R46, RZ, 0x3c, !PT ;  /* 0x0000002e2f2fa212 */ /* 0x000fca00078e3cff */
[----:B------:R0:W2:Y:S04]  /*12450*/  @!P2 LDG.E.U8 R81, desc[UR22][R46.64] ;  /* 0x000000162e51a981 */ /* 0x0000a8000c1e1100 */
[----:B------:R-:W0:Y:S04]  /*12460*/  LDL R46, [R1+0x334] ;  /* 0x00033400012e7983 */ /* 0x000e280000100800 */
[----:B------:R-:W0:Y:S04]  /*12470*/  LDL R47, [R1+0x338] ;  /* 0x00033800012f7983 */ /* 0x000e280000100800 */
[----:B------:R1:W-:Y:S04]  /*12480*/  STS.U8 [R29+UR10+0x6080], R83 ;  /* 0x006080531d007988 */ /* 0x0003e8000800000a */
[----:B------:R3:W-:Y:S01]  /*12490*/  STS.U8 [R29+UR10+0x7080], R85 ;  /* 0x007080551d007988 */ /* 0x0007e2000800000a */
[----:B-1----:R-:W-:-:S03]  /*124a0*/  PRMT R83, RZ, 0x7610, R83 ;  /* 0x00007610ff537816 */ /* 0x002fc60000000053 */
[----:B---3--:R-:W3:Y:S01]  /*124b0*/  LDL.LU R85, [R1+0x828] ;  /* 0x0008280001557983 */ /* 0x008ee20000300800 */
[----:B0-----:R-:W-:-:S04]  /*124c0*/  @!P2 LOP3.LUT R47, R47, R46, RZ, 0x3c, !PT ;  /* 0x0000002e2f2fa212 */ /* 0x001fc800078e3cff */
[----:B------:R-:W-:-:S04]  /*124d0*/  @!P2 LOP3.LUT R46, R47, R46, RZ, 0x3c, !PT ;  /* 0x0000002e2f2ea212 */ /* 0x000fc800078e3cff */
[----:B------:R-:W-:-:S05]  /*124e0*/  @!P2 LOP3.LUT R47, R47, R46, RZ, 0x3c, !PT ;  /* 0x0000002e2f2fa212 */ /* 0x000fca00078e3cff */
[----:B------:R4:W2:Y:S04]  /*124f0*/  @!P2 LDG.E.U8 R83, desc[UR22][R46.64] ;  /* 0x000000162e53a981 */ /* 0x0008a8000c1e1100 */
[----:B------:R-:W2:Y:S01]  /*12500*/  LDL R47, [R1+0x344] ;  /* 0x00034400012f7983 */ /* 0x000ea20000100800 */
[----:B----4-:R-:W-:-:S03]  /*12510*/  @!P2 IMAD.MOV.U32 R46, RZ, RZ, R20 ;  /* 0x000000ffff2ea224 */ /* 0x010fc600078e0014 */
[----:B---3--:R0:W-:Y:S04]  /*12520*/  STS.U8 [R29+UR10+0x4480], R85 ;  /* 0x004480551d007988 */ /* 0x0081e8000800000a */
[----:B------:R1:W-:Y:S04]  /*12530*/  STS.U8 [R29+UR10+0x5480], R87 ;  /* 0x005480571d007988 */ /* 0x0003e8000800000a */
[----:B------:R3:W-:Y:S01]  /*12540*/  STS.U8 [R29+UR10+0x6480], R89 ;  /* 0x006480591d007988 */ /* 0x0007e2000800000a */
[----:B0-----:R-:W-:-:S03]  /*12550*/  PRMT R85, RZ, 0x7610, R85 ;  /* 0x00007610ff557816 */ /* 0x001fc60000000055 */
[----:B------:R-:W4:Y:S01]  /*12560*/  LDL.LU R20, [R1+0x5bc] ;  /* 0x0005bc0001147983 */ /* 0x000f220000300800 */
[----:B-1----:R-:W-:Y:S02]  /*12570*/  PRMT R87, RZ, 0x7610, R87 ;  /* 0x00007610ff577816 */ /* 0x002fe40000000057 */
[----:B---3--:R-:W-:Y:S01]  /*12580*/  PRMT R89, RZ, 0x7610, R89 ;  /* 0x00007610ff597816 */ /* 0x008fe20000000059 */
[----:B--2---:R0:W2:Y:S02]  /*12590*/  @!P2 LDG.E.U8 R85, desc[UR22][R46.64] ;  /* 0x000000162e55a981 */ /* 0x0040a4000c1e1100 */
[----:B0-----:R-:W-:Y:S02]  /*125a0*/  @!P2 IMAD.MOV.U32 R46, RZ, RZ, R8 ;  /* 0x000000ffff2ea224 */ /* 0x001fe400078e0008 */
[----:B------:R-:W-:Y:S01]  /*125b0*/  @!P2 IMAD.MOV.U32 R47, RZ, RZ, R9 ;  /* 0x000000ffff2fa224 */ /* 0x000fe200078e0009 */
[----:B------:R-:W3:Y:S04]  /*125c0*/  LDL.LU R8, [R1+0x5b4] ;  /* 0x0005b40001087983 */ /* 0x000ee80000300800 */
[----:B------:R0:W2:Y:S04]  /*125d0*/  @!P2 LDG.E.U8 R87, desc[UR22][R46.64] ;  /* 0x000000162e57a981 */ /* 0x0000a8000c1e1100 */
[----:B------:R-:W2:Y:S01]  /*125e0*/  LDL.LU R9, [R1+0x5b0] ;  /* 0x0005b00001097983 */ /* 0x000ea20000300800 */
[----:B0-----:R-:W-:-:S02]  /*125f0*/  @!P2 IMAD.MOV.U32 R46, RZ, RZ, R6 ;  /* 0x000000ffff2ea224 */ /* 0x001fc400078e0006 */
[----:B------:R-:W-:Y:S02]  /*12600*/  @!P2 IMAD.MOV.U32 R47, RZ, RZ, R7 ;  /* 0x000000ffff2fa224 */ /* 0x000fe400078e0007 */
[----:B------:R-:W2:Y:S04]  /*12610*/  LDL.LU R7, [R1+0xdc] ;  /* 0x0000dc0001077983 */ /* 0x000ea80000300800 */
[----:B------:R-:W2:Y:S04]  /*12620*/  LDL.LU R6, [R1+0xd8] ;  /* 0x0000d80001067983 */ /* 0x000ea80000300800 */
[----:B------:R0:W2:Y:S04]  /*12630*/  @!P2 LDG.E.U8 R89, desc[UR22][R46.64] ;  /* 0x000000162e59a981 */ /* 0x0000a8000c1e1100 */
[----:B------:R-:W0:Y:S04]  /*12640*/  LDL R46, [R1+0x1dc] ;  /* 0x0001dc00012e7983 */ /* 0x000e280000100800 */
[----:B------:R-:W0:Y:S04]  /*12650*/  LDL R47, [R1+0x368] ;  /* 0x00036800012f7983 */ /* 0x000e280000100800 */
[----:B------:R1:W-:Y:S02]  /*12660*/  STS.U8 [R29+UR10+0x7480], R91 ;  /* 0x0074805b1d007988 */ /* 0x0003e4000800000a */
[----:B-1----:R-:W-:-:S02]  /*12670*/  PRMT R91, RZ, 0x7610, R91 ;  /* 0x00007610ff5b7816 */ /* 0x002fc4000000005b */
[----:B0-----:R-:W-:-:S04]  /*12680*/  @!P2 LOP3.LUT R47, R47, R46, RZ, 0x3c, !PT ;  /* 0x0000002e2f2fa212 */ /* 0x001fc800078e3cff */
[----:B------:R-:W-:-:S04]  /*12690*/  @!P2 LOP3.LUT R46, R47, R46, RZ, 0x3c, !PT ;  /* 0x0000002e2f2ea212 */ /* 0x000fc800078e3cff */
[----:B------:R-:W-:-:S05]  /*126a0*/  @!P2 LOP3.LUT R47, R47, R46, RZ, 0x3c, !PT ;  /* 0x0000002e2f2fa212 */ /* 0x000fca00078e3cff */
        /* <DEDUP_REMOVED lines=9> */
[----:B------:R-:W2:Y:S04]  /*12740*/  LDL.LU R47, [R1+0x6c] ;  /* 0x00006c00012f7983 */ /* 0x000ea80000300800 */
[----:B------:R1:W-:Y:S04]  /*12750*/  STS.U8 [R29+UR10+0x7880], R19 ;  /* 0x007880131d007988 */ /* 0x0003e8000800000a */
[----:B------:R0:W-:Y:S04]  /*12760*/  STS.U8 [R29+UR10+0x6880], R82 ;  /* 0x006880521d007988 */ /* 0x0001e8000800000a */
[----:B-1----:R-:W3:Y:S04]  /*12770*/  LDL.LU R19, [R1+0x5ac] ;  /* 0x0005ac0001137983 */ /* 0x002ee80000300800 */
[----:B0-----:R-:W3:Y:S04]  /*12780*/  LDL.LU R82, [R1+0x5a8] ;  /* 0x0005a80001527983 */ /* 0x001ee80000300800 */
[----:B------:R-:W3:Y:S04]  /*12790*/  LDL.LU R46, [R1+0xcc] ;  /* 0x0000cc00012e7983 */ /* 0x000ee80000300800 */
[----:B------:R-:W-:Y:S04]  /*127a0*/  STS.U8 [R29+UR10+0x4c80], R92 ;  /* 0x004c805c1d007988 */ /* 0x000fe8000800000a */
[----:B------:R-:W-:Y:S04]  /*127b0*/  STS.U8 [R29+UR10+0x5c80], R90 ;  /* 0x005c805a1d007988 */ /* 0x000fe8000800000a */
[----:B------:R-:W-:Y:S04]  /*127c0*/  STS.U8 [R29+UR10+0x6c80], R88 ;  /* 0x006c80581d007988 */ /* 0x000fe8000800000a */
[----:B--2---:R0:W-:Y:S04]  /*127d0*/  STS.U8 [R29+UR10+0x5880], R47 ;  /* 0x0058802f1d007988 */ /* 0x0041e8000800000a */
[----:B0-----:R-:W2:Y:S04]  /*127e0*/  LDL.LU R47, [R1+0xc4] ;  /* 0x0000c400012f7983 */ /* 0x001ea80000300800 */
[----:B------:R-:W2:Y:S04]  /*127f0*/  LDL.LU R92, [R1+0x5a0] ;  /* 0x0005a000015c7983 */ /* 0x000ea80000300800 */
[----:B------:R-:W2:Y:S04]  /*12800*/  LDL.LU R90, [R1+0x5a4] ;  /* 0x0005a400015a7983 */ /* 0x000ea80000300800 */
[----:B------:R-:W2:Y:S01]  /*12810*/  LDL.LU R88, [R1+0x5b8] ;  /* 0x0005b80001587983 */ /* 0x000ea20000300800 */
[----:B------:R-:W-:-:S03]  /*12820*/  LOP3.LUT R21, R21, 0x20, RZ, 0x3c, !PT ;  /* 0x0000002015157812 */ /* 0x000fc600078e3cff */
[----:B------:R0:W-:Y:S04]  /*12830*/  STS.U8 [R29+UR10+0x7c80], R86 ;  /* 0x007c80561d007988 */ /* 0x0001e8000800000a */
[----:B----4-:R1:W-:Y:S04]  /*12840*/  STS.U8 [R21+UR10+0x4100], R20 ;  /* 0x0041001415007988 */ /* 0x0103e8000800000a */
[----:B0-----:R-:W4:Y:S04]  /*12850*/  LDL.LU R86, [R1+0xd4] ;  /* 0x0000d40001567983 */ /* 0x001f280000300800 */
[----:B------:R-:W4:Y:S04]  /*12860*/  LDL.LU R29, [R1+0xd0] ;  /* 0x0000d000011d7983 */ /* 0x000f280000300800 */
[----:B-1----:R-:W4:Y:S04]  /*12870*/  LDL.LU R20, [R1+0x824] ;  /* 0x0008240001147983 */ /* 0x002f280000300800 */
[----:B--2---:R0:W-:Y:S04]  /*12880*/  STS.U8 [R21+UR10+0x5100], R88 ;  /* 0x0051005815007988 */ /* 0x0041e8000800000a */
[----:B---3--:R1:W-:Y:S04]  /*12890*/  STS.U8 [R21+UR10+0x6100], R8 ;  /* 0x0061000815007988 */ /* 0x0083e8000800000a */
[----:B------:R2:W-:Y:S04]  /*128a0*/  STS.U8 [R21+UR10+0x7100], R9 ;  /* 0x0071000915007988 */ /* 0x0005e8000800000a */
[----:B0-----:R-:W3:Y:S04]  /*128b0*/  LDL.LU R88, [R1+0xbc] ;  /* 0x0000bc0001587983 */ /* 0x001ee80000300800 */
[----:B-1----:R-:W3:Y:S04]  /*128c0*/  LDL.LU R8, [R1+0x820] ;  /* 0x0008200001087983 */ /* 0x002ee80000300800 */
[----:B--2---:R-:W2:Y:S04]  /*128d0*/  LDL.LU R9, [R1+0x81c] ;  /* 0x00081c0001097983 */ /* 0x004ea80000300800 */
[----:B------:R0:W-:Y:S04]  /*128e0*/  STS.U8 [R21+UR10+0x4500], R7 ;  /* 0x0045000715007988 */ /* 0x0001e8000800000a */
[----:B------:R1:W-:Y:S04]  /*128f0*/  STS.U8 [R21+UR10+0x5500], R6 ;  /* 0x0055000615007988 */ /* 0x0003e8000800000a */
[----:B----4-:R-:W-:Y:S04]  /*12900*/  STS.U8 [R21+UR10+0x6500], R86 ;  /* 0x0065005615007988 */ /* 0x010fe8000800000a */
[----:B0-----:R-:W4:Y:S04]  /*12910*/  LDL.LU R7, [R1+0x818] ;  /* 0x0008180001077983 */ /* 0x001f280000300800 */
[----:B------:R0:W-:Y:S04]  /*12920*/  STS.U8 [R21+UR10+0x7500], R29 ;  /* 0x0075001d15007988 */ /* 0x0001e8000800000a */
[----:B-1----:R-:W4:Y:S01]  /*12930*/  LDL.LU R6, [R1+0x814] ;  /* 0x0008140001067983 */ /* 0x002f220000300800 */
[----:B0-----:R-:W0:Y:S03]  /*12940*/  S2R R29, SR_TID.X ;  /* 0x00000000001d7919 */ /* 0x001e260000002100 */
[----:B--2---:R1:W-:Y:S04]  /*12950*/  STS.U8 [R21+UR10+0x4900], R9 ;  /* 0x0049000915007988 */ /* 0x0043e8000800000a */
[----:B---3--:R2:W-:Y:S04]  /*12960*/  STS.U8 [R21+UR10+0x5900], R8 ;  /* 0x0059000815007988 */ /* 0x0085e8000800000a */
[----:B------:R3:W-:Y:S04]  /*12970*/  STS.U8 [R21+UR10+0x6900], R20 ;  /* 0x0069001415007988 */ /* 0x0007e8000800000a */
[----:B-1----:R-:W4:Y:S04]  /*12980*/  LDL.LU R9, [R1+0x810] ;  /* 0x0008100001097983 */ /* 0x002f280000300800 */
[----:B--2---:R-:W2:Y:S04]  /*12990*/  LDL.LU R8, [R1+0x80c] ;  /* 0x00080c0001087983 */ /* 0x004ea80000300800 */
[----:B---3--:R-:W3:Y:S04]  /*129a0*/  LDL.LU R20, [R1+0x808] ;  /* 0x0008080001147983 */ /* 0x008ee80000300800 */
[----:B------:R1:W-:Y:S04]  /*129b0*/  STS.U8 [R21+UR10+0x7900], R18 ;  /* 0x0079001215007988 */ /* 0x0003e8000800000a */
[----:B------:R0:W-:Y:S04]  /*129c0*/  STS.U8 [R21+UR10+0x4d00], R84 ;  /* 0x004d005415007988 */ /* 0x0001e8000800000a */
[----:B------:R0:W-:Y:S04]  /*129d0*/  STS.U8 [R21+UR10+0x5d00], R80 ;  /* 0x005d005015007988 */ /* 0x0001e8000800000a */
[----:B-1----:R-:W2:Y:S04]  /*129e0*/  LDL.LU R18, [R1+0x804] ;  /* 0x0008040001127983 */ /* 0x002ea80000300800 */
[----:B------:R-:W2:Y:S04]  /*129f0*/  LDL.LU R86, [R1+0xa4] ;  /* 0x0000a40001567983 */ /* 0x000ea80000300800 */
[----:B0-----:R-:W2:Y:S04]  /*12a00*/  LDL.LU R84, [R1+0xa8] ;  /* 0x0000a80001547983 */ /* 0x001ea80000300800 */
[----:B------:R-:W2:Y:S04]  /*12a10*/  LDL.LU R80, [R1+0xac] ;  /* 0x0000ac0001507983 */ /* 0x000ea80000300800 */
[----:B------:R0:W-:Y:S04]  /*12a20*/  STS.U8 [R21+UR10+0x6d00], R77 ;  /* 0x006d004d15007988 */ /* 0x0001e8000800000a */
[----:B------:R1:W-:Y:S04]  /*12a30*/  STS.U8 [R21+UR10+0x7d00], R76 ;  /* 0x007d004c15007988 */ /* 0x0003e8000800000a */
[----:B0-----:R-:W2:Y:S04]  /*12a40*/  LDL.LU R77, [R1+0x588] ;  /* 0x00058800014d7983 */ /* 0x001ea80000300800 */
[----:B-1----:R-:W2:Y:S04]  /*12a50*/  LDL.LU R21, [R1+0x800] ;  /* 0x0008000001157983 */ /* 0x002ea80000300800 */
[----:B------:R-:W2:Y:S01]  /*12a60*/  LDL.LU R76, [R1+0xb4] ;  /* 0x0000b400014c7983 */ /* 0x000ea20000300800 */
[----:B------:R-:W-:-:S04]  /*12a70*/  LOP3.LUT R29, R29, 0x7f, RZ, 0xc0, !PT ;  /* 0x0000007f1d1d7812 */ /* 0x000fc800078ec0ff */
[----:B------:R-:W-:-:S05]  /*12a80*/  LOP3.LUT R29, R29, 0x30, RZ, 0x3c, !PT ;  /* 0x000000301d1d7812 */ /* 0x000fca00078e3cff */
[----:B------:R0:W-:Y:S04]  /*12a90*/  STS.U8 [R29+UR10+0x4180], R19 ;  /* 0x004180131d007988 */ /* 0x0001e8000800000a */
[----:B------:R1:W-:Y:S04]  /*12aa0*/  STS.U8 [R29+UR10+0x5180], R82 ;  /* 0x005180521d007988 */ /* 0x0003e8000800000a */
[----:B------:R1:W-:Y:S04]  /*12ab0*/  STS.U8 [R29+UR10+0x6180], R90 ;  /* 0x0061805a1d007988 */ /* 0x0003e8000800000a */
[----:B0-----:R-:W3:Y:S04]  /*12ac0*/  LDL.LU R19, [R1+0x7fc] ;  /* 0x0007fc0001137983 */ /* 0x001ee80000300800 */
[----:B------:R0:W-:Y:S04]  /*12ad0*/  STS.U8 [R29+UR10+0x7180], R92 ;  /* 0x0071805c1d007988 */ /* 0x0001e8000800000a */
[----:B-1----:R-:W3:Y:S04]  /*12ae0*/  LDL.LU R82, [R1+0x7f8] ;  /* 0x0007f80001527983 */ /* 0x002ee80000300800 */
[----:B------:R1:W-:Y:S04]  /*12af0*/  STS.U8 [R29+UR10+0x4580], R46 ;  /* 0x0045802e1d007988 */ /* 0x0003e8000800000a */
[----:B------:R1:W-:Y:S04]  /*12b00*/  STS.U8 [R29+UR10+0x5580], R47 ;  /* 0x0055802f1d007988 */ /* 0x0003e8000800000a */
[----:B------:R-:W3:Y:S04]  /*12b10*/  LDL.LU R90, [R1+0x584] ;  /* 0x00058400015a7983 */ /* 0x000ee80000300800 */
[----:B0-----:R-:W3:Y:S04]  /*12b20*/  LDL.LU R92, [R1+0x580] ;  /* 0x00058000015c7983 */ /* 0x001ee80000300800 */
[----:B------:R-:W-:Y:S04]  /*12b30*/  STS.U8 [R29+UR10+0x6580], R88 ;  /* 0x006580581d007988 */ /* 0x000fe8000800000a */
[----:B-1----:R-:W3:Y:S04]  /*12b40*/  LDL.LU R46, [R1+0x578] ;  /* 0x00057800012e7983 */ /* 0x002ee80000300800 */
[----:B------:R-:W3:Y:S04]  /*12b50*/  LDL.LU R47, [R1+0x100] ;  /* 0x00010000012f7983 */ /* 0x000ee80000300800 */
[----:B--2---:R-:W-:Y:S04]  /*12b60*/  STS.U8 [R29+UR10+0x7580], R76 ;  /* 0x0075804c1d007988 */ /* 0x004fe8000800000a */
[----:B------:R0:W-:Y:S04]  /*12b70*/  STS.U8 [R29+UR10+0x4980], R24 ;  /* 0x004980181d007988 */ /* 0x0001e8000800000a */
[----:B------:R1:W-:Y:S04]  /*12b80*/  STS.U8 [R29+UR10+0x5980], R25 ;  /* 0x005980191d007988 */ /* 0x0003e8000800000a */
[----:B------:R2:W-:Y:S04]  /*12b90*/  STS.U8 [R29+UR10+0x6980], R22 ;  /* 0x006980161d007988 */ /* 0x0005e8000800000a */
[----:B0-----:R-:W3:Y:S04]  /*12ba0*/  LDL.LU R24, [R1+0x7f4] ;  /* 0x0007f40001187983 */ /* 0x001ee80000300800 */
[----:B-1----:R-:W3:Y:S04]  /*12bb0*/  LDL.LU R25, [R1+0x7f0] ;  /* 0x0007f00001197983 */ /* 0x002ee80000300800 */
[----:B--2---:R-:W2:Y:S04]  /*12bc0*/  LDL.LU R22, [R1+0x7ec] ;  /* 0x0007ec0001167983 */ /* 0x004ea80000300800 */
[----:B------:R0:W-:Y:S04]  /*12bd0*/  STS.U8 [R29+UR10+0x7980], R11 ;  /* 0x0079800b1d007988 */ /* 0x0001e8000800000a */
[----:B------:R1:W-:Y:S04]  /*12be0*/  STS.U8 [R29+UR10+0x4d80], R75 ;  /* 0x004d804b1d007988 */ /* 0x0003e8000800000a */
[----:B------:R4:W-:Y:S04]  /*12bf0*/  STS.U8 [R29+UR10+0x5d80], R74 ;  /* 0x005d804a1d007988 */ /* 0x0009e8000800000a */
[----:B0-----:R-:W2:Y:S04]  /*12c00*/  LDL.LU R11, [R1+0x7e8] ;  /* 0x0007e800010b7983 */ /* 0x001ea80000300800 */
[----:B-1----:R-:W2:Y:S04]  /*12c10*/  LDL.LU R75, [R1+0x58c] ;  /* 0x00058c00014b7983 */ /* 0x002ea80000300800 */
[----:B----4-:R-:W4:Y:S04]  /*12c20*/  LDL.LU R74, [R1+0x590] ;  /* 0x00059000014a7983 */ /* 0x010f280000300800 */
[----:B------:R0:W-:Y:S04]  /*12c30*/  STS.U8 [R29+UR10+0x6d80], R73 ;  /* 0x006d80491d007988 */ /* 0x0001e8000800000a */
[----:B0-----:R-:W2:Y:S01]  /*12c40*/  LDL.LU R73, [R1+0x598] ;  /* 0x0005980001497983 */ /* 0x001ea20000300800 */
[----:B------:R-:W0:Y:S03]  /*12c50*/  S2R R88, SR_TID.X ;  /* 0x0000000000587919 */ /* 0x000e260000002100 */
[----:B------:R1:W-:Y:S01]  /*12c60*/  STS.U8 [R29+UR10+0x7d80], R72 ;  /* 0x007d80481d007988 */ /* 0x0003e2000800000a */
[----:B0-----:R-:W-:-:S04]  /*12c70*/  LOP3.LUT R88, R88, 0x7f, RZ, 0xc0, !PT ;  /* 0x0000007f58587812 */ /* 0x001fc800078ec0ff */
[C---:B------:R-:W-:Y:S02]  /*12c80*/  LOP3.LUT R76, R88.reuse, 0x40, RZ, 0x3c, !PT ;  /* 0x00000040584c7812 */ /* 0x040fe400078e3cff */
[----:B-1----:R-:W-:-:S03]  /*12c90*/  LOP3.LUT R72, R88, 0x50, RZ, 0x3c, !PT ;  /* 0x0000005058487812 */ /* 0x002fc600078e3cff */
[----:B--2---:R-:W-:Y:S04]  /*12ca0*/  STS.U8 [R76+UR10+0x4200], R73 ;  /* 0x004200494c007988 */ /* 0x004fe8000800000a */
[----:B----4-:R-:W-:Y:S04]  /*12cb0*/  STS.U8 [R76+UR10+0x5200], R74 ;  /* 0x0052004a4c007988 */ /* 0x010fe8000800000a */
[----:B------:R-:W-:Y:S04]  /*12cc0*/  STS.U8 [R76+UR10+0x6200], R75 ;  /* 0x0062004b4c007988 */ /* 0x000fe8000800000a */
[----:B------:R-:W-:Y:S04]  /*12cd0*/  STS.U8 [R76+UR10+0x7200], R77 ;  /* 0x0072004d4c007988 */ /* 0x000fe8000800000a */
[----:B------:R-:W-:Y:S04]  /*12ce0*/  STS.U8 [R76+UR10+0x4600], R80 ;  /* 0x004600504c007988 */ /* 0x000fe8000800000a */
[----:B------:R-:W-:Y:S04]  /*12cf0*/  STS.U8 [R76+UR10+0x5600], R84 ;  /* 0x005600544c007988 */ /* 0x000fe8000800000a */
[----:B------:R-:W-:Y:S04]  /*12d00*/  STS.U8 [R76+UR10+0x6600], R86 ;  /* 0x006600564c007988 */ /* 0x000fe8000800000a */
[----:B------:R0:W-:Y:S04]  /*12d10*/  STS.U8 [R76+UR10+0x7600], R11 ;  /* 0x0076000b4c007988 */ /* 0x0001e8000800000a */
[----:B------:R1:W-:Y:S04]  /*12d20*/  STS.U8 [R76+UR10+0x4a00], R10 ;  /* 0x004a000a4c007988 */ /* 0x0003e8000800000a */
[----:B------:R2:W-:Y:S04]  /*12d30*/  STS.U8 [R76+UR10+0x5a00], R15 ;  /* 0x005a000f4c007988 */ /* 0x0005e8000800000a */
[----:B------:R4:W-:Y:S04]  /*12d40*/  STS.U8 [R76+UR10+0x6a00], R12 ;  /* 0x006a000c4c007988 */ /* 0x0009e8000800000a */
[----:B------:R0:W-:Y:S04]  /*12d50*/  STS.U8 [R76+UR10+0x7a00], R23 ;  /* 0x007a00174c007988 */ /* 0x0001e8000800000a */
[----:B------:R-:W-:Y:S04]  /*12d60*/  STS.U8 [R76+UR10+0x4e00], R71 ;  /* 0x004e00474c007988 */ /* 0x000fe8000800000a */
[----:B------:R-:W-:Y:S04]  /*12d70*/  STS.U8 [R76+UR10+0x5e00], R70 ;  /* 0x005e00464c007988 */ /* 0x000fe8000800000a */
[----:B------:R-:W-:Y:S04]  /*12d80*/  STS.U8 [R76+UR10+0x6e00], R69 ;  /* 0x006e00454c007988 */ /* 0x000fe8000800000a */
[----:B------:R-:W-:Y:S04]  /*12d90*/  STS.U8 [R76+UR10+0x7e00], R68 ;  /* 0x007e00444c007988 */ /* 0x000fe8000800000a */
[----:B0-----:R-:W4:Y:S04]  /*12da0*/  LDL.LU R11, [R1+0x7e4] ;  /* 0x0007e400010b7983 */ /* 0x001f280000300800 */
[----:B---3--:R-:W-:Y:S04]  /*12db0*/  STS.U8 [R72+UR10+0x4280], R90 ;  /* 0x0042805a48007988 */ /* 0x008fe8000800000a */
[----:B-1----:R-:W3:Y:S04]  /*12dc0*/  LDL.LU R10, [R1+0x7e0] ;  /* 0x0007e000010a7983 */ /* 0x002ee80000300800 */
[----:B------:R-:W-:Y:S04]  /*12dd0*/  STS.U8 [R72+UR10+0x5280], R92 ;  /* 0x0052805c48007988 */ /* 0x000fe8000800000a */
[----:B--2---:R-:W2:Y:S04]  /*12de0*/  LDL.LU R15, [R1+0x7dc] ;  /* 0x0007dc00010f7983 */ /* 0x004ea80000300800 */
[----:B------:R-:W-:Y:S04]  /*12df0*/  STS.U8 [R72+UR10+0x6280], R46 ;  /* 0x0062802e48007988 */ /* 0x000fe8000800000a */
[----:B----4-:R-:W4:Y:S04]  /*12e00*/  LDL.LU R12, [R1+0x7d8] ;  /* 0x0007d800010c7983 */ /* 0x010f280000300800 */
[----:B------:R-:W-:Y:S04]  /*12e10*/  STS.U8 [R72+UR10+0x7280], R47 ;  /* 0x0072802f48007988 */ /* 0x000fe8000800000a */
[----:B------:R-:W2:Y:S04]  /*12e20*/  LDL.LU R23, [R1+0x7d4] ;  /* 0x0007d40001177983 */ /* 0x000ea80000300800 */
[----:B------:R0:W-:Y:S04]  /*12e30*/  STS.U8 [R72+UR10+0x4680], R22 ;  /* 0x0046801648007988 */ /* 0x0001e8000800000a */
[----:B------:R1:W-:Y:S04]  /*12e40*/  STS.U8 [R72+UR10+0x5680], R25 ;  /* 0x0056801948007988 */ /* 0x0003e8000800000a */
[----:B------:R1:W-:Y:S04]  /*12e50*/  STS.U8 [R72+UR10+0x6680], R24 ;  /* 0x0066801848007988 */ /* 0x0003e8000800000a */
[----:B0-----:R-:W2:Y:S04]  /*12e60*/  LDL.LU R22, [R1+0x7d0] ;  /* 0x0007d00001167983 */ /* 0x001ea80000300800 */
[----:B-1----:R-:W2:Y:S04]  /*12e70*/  LDL.LU R25, [R1+0x7cc] ;  /* 0x0007cc0001197983 */ /* 0x002ea80000300800 */
[----:B------:R-:W2:Y:S01]  /*12e80*/  LDL.LU R24, [R1+0x7c8] ;  /* 0x0007c80001187983 */ /* 0x000ea20000300800 */
[----:B------:R-:W0:Y:S03]  /*12e90*/  S2R R47, SR_TID.X ;  /* 0x00000000002f7919 */ /* 0x000e260000002100 */
[----:B------:R1:W-:Y:S04]  /*12ea0*/  STS.U8 [R72+UR10+0x7680], R82 ;  /* 0x0076805248007988 */ /* 0x0003e8000800000a */
[----:B------:R0:W-:Y:S04]  /*12eb0*/  STS.U8 [R72+UR10+0x4a80], R78 ;  /* 0x004a804e48007988 */ /* 0x0001e8000800000a */
[----:B------:R0:W-:Y:S04]  /*12ec0*/  STS.U8 [R72+UR10+0x5a80], R28 ;  /* 0x005a801c48007988 */ /* 0x0001e8000800000a */
[----:B------:R0:W-:Y:S04]  /*12ed0*/  STS.U8 [R72+UR10+0x6a80], R26 ;  /* 0x006a801a48007988 */ /* 0x0001e8000800000a */
[----:B------:R0:W-:Y:S04]  /*12ee0*/  STS.U8 [R72+UR10+0x7a80], R27 ;  /* 0x007a801b48007988 */ /* 0x0001e8000800000a */
[----:B------:R-:W-:Y:S01]  /*12ef0*/  STS.U8 [R72+UR10+0x4e80], R67 ;  /* 0x004e804348007988 */ /* 0x000fe2000800000a */
[----:B0-----:R-:W-:-:S03]  /*12f00*/  LOP3.LUT R46, R47, 0x7f, RZ, 0xc0, !PT ;  /* 0x0000007f2f2e7812 */ /* 0x001fc600078ec0ff */
[----:B------:R-:W-:Y:S01]  /*12f10*/  STS.U8 [R72+UR10+0x5e80], R66 ;  /* 0x005e804248007988 */ /* 0x000fe2000800000a */
[----:B------:R-:W-:-:S03]  /*12f20*/  LOP3.LUT R47, R46, 0x60, RZ, 0x3c, !PT ;  /* 0x000000602e2f7812 */ /* 0x000fc600078e3cff */
[----:B------:R-:W-:Y:S04]  /*12f30*/  STS.U8 [R72+UR10+0x6e80], R65 ;  /* 0x006e804148007988 */ /* 0x000fe8000800000a */
[----:B------:R-:W-:Y:S04]  /*12f40*/  STS.U8 [R72+UR10+0x7e80], R50 ;  /* 0x007e803248007988 */ /* 0x000fe8000800000a */
[----:B-1----:R0:W5:Y:S04]  /*12f50*/  LDL.LU R82, [R1+0x7c4] ;  /* 0x0007c40001527983 */ /* 0x0021680000300800 */
[----:B------:R0:W5:Y:S04]  /*12f60*/  LDL.LU R78, [R1+0x7c0] ;  /* 0x0007c000014e7983 */ /* 0x0001680000300800 */
[----:B------:R0:W5:Y:S04]  /*12f70*/  LDL.LU R28, [R1+0x7bc] ;  /* 0x0007bc00011c7983 */ /* 0x0001680000300800 */
[----:B------:R0:W5:Y:S04]  /*12f80*/  LDL.LU R26, [R1+0x7b8] ;  /* 0x0007b800011a7983 */ /* 0x0001680000300800 */
[----:B------:R0:W5:Y:S01]  /*12f90*/  LDL.LU R27, [R1+0x7b4] ;  /* 0x0007b400011b7983 */ /* 0x0001620000300800 */
[----:B------:R-:W-:-:S03]  /*12fa0*/  LOP3.LUT R46, R46, 0x70, RZ, 0x3c, !PT ;  /* 0x000000702e2e7812 */ /* 0x000fc600078e3cff */
[----:B--2---:R1:W-:Y:S04]  /*12fb0*/  STS.U8 [R47+UR10+0x4300], R24 ;  /* 0x004300182f007988 */ /* 0x0043e8000800000a */
[----:B------:R2:W-:Y:S04]  /*12fc0*/  STS.U8 [R47+UR10+0x5300], R25 ;  /* 0x005300192f007988 */ /* 0x0005e8000800000a */
[----:B------:R0:W-:Y:S04]  /*12fd0*/  STS.U8 [R47+UR10+0x6300], R22 ;  /* 0x006300162f007988 */ /* 0x0001e8000800000a */
[----:B------:R0:W-:Y:S04]  /*12fe0*/  STS.U8 [R47+UR10+0x7300], R23 ;  /* 0x007300172f007988 */ /* 0x0001e8000800000a */
[----:B------:R0:W-:Y:S04]  /*12ff0*/  STS.U8 [R47+UR10+0x4700], R19 ;  /* 0x004700132f007988 */ /* 0x0001e8000800000a */
[----:B-1----:R1:W5:Y:S04]  /*13000*/  LDL.LU R24, [R1+0x7b0] ;  /* 0x0007b00001187983 */ /* 0x0023680000300800 */
[----:B------:R0:W-:Y:S04]  /*13010*/  STS.U8 [R47+UR10+0x5700], R21 ;  /* 0x005700152f007988 */ /* 0x0001e8000800000a */
[----:B--2---:R1:W5:Y:S04]  /*13020*/  LDL.LU R25, [R1+0x7ac] ;  /* 0x0007ac0001197983 */ /* 0x0043680000300800 */
[----:B------:R2:W-:Y:S04]  /*13030*/  STS.U8 [R47+UR10+0x6700], R18 ;  /* 0x006700122f007988 */ /* 0x0005e8000800000a */
[----:B0-----:R1:W5:Y:S04]  /*13040*/  LDL.LU R22, [R1+0x7a8] ;  /* 0x0007a80001167983 */ /* 0x0013680000300800 */
[----:B------:R0:W-:Y:S04]  /*13050*/  STS.U8 [R47+UR10+0x7700], R20 ;  /* 0x007700142f007988 */ /* 0x0001e8000800000a */
[----:B------:R1:W5:Y:S04]  /*13060*/  LDL.LU R23, [R1+0x7a4] ;  /* 0x0007a40001177983 */ /* 0x0003680000300800 */
[----:B------:R0:W-:Y:S04]  /*13070*/  STS.U8 [R47+UR10+0x4b00], R14 ;  /* 0x004b000e2f007988 */ /* 0x0001e8000800000a */
[----:B------:R1:W5:Y:S04]  /*13080*/  LDL.LU R19, [R1+0x7a0] ;  /* 0x0007a00001137983 */ /* 0x0003680000300800 */
[----:B------:R0:W-:Y:S04]  /*13090*/  STS.U8 [R47+UR10+0x5b00], R17 ;  /* 0x005b00112f007988 */ /* 0x0001e8000800000a */
[----:B------:R1:W5:Y:S04]  /*130a0*/  LDL.LU R21, [R1+0x79c] ;  /* 0x00079c0001157983 */ /* 0x0003680000300800 */
[----:B------:R0:W-:Y:S04]  /*130b0*/  STS.U8 [R47+UR10+0x6b00], R13 ;  /* 0x006b000d2f007988 */ /* 0x0001e8000800000a */
[----:B--2---:R1:W5:Y:S04]  /*130c0*/  LDL.LU R18, [R1+0x798] ;  /* 0x0007980001127983 */ /* 0x0043680000300800 */
[----:B------:R2:W-:Y:S04]  /*130d0*/  STS.U8 [R47+UR10+0x7b00], R16 ;  /* 0x007b00102f007988 */ /* 0x0005e8000800000a */
[----:B0-----:R1:W5:Y:S04]  /*130e0*/  LDL.LU R20, [R1+0x794] ;  /* 0x0007940001147983 */ /* 0x0013680000300800 */
[----:B------:R-:W-:Y:S04]  /*130f0*/  STS.U8 [R47+UR10+0x4f00], R48 ;  /* 0x004f00302f007988 */ /* 0x000fe8000800000a */
[----:B------:R1:W5:Y:S04]  /*13100*/  LDL.LU R14, [R1+0x790] ;  /* 0x00079000010e7983 */ /* 0x0003680000300800 */
[----:B------:R-:W-:Y:S04]  /*13110*/  STS.U8 [R47+UR10+0x5f00], R30 ;  /* 0x005f001e2f007988 */ /* 0x000fe8000800000a */
[----:B------:R1:W5:Y:S04]  /*13120*/  LDL.LU R17, [R1+0x78c] ;  /* 0x00078c0001117983 */ /* 0x0003680000300800 */
[----:B------:R-:W-:Y:S04]  /*13130*/  STS.U8 [R47+UR10+0x6f00], R31 ;  /* 0x006f001f2f007988 */ /* 0x000fe8000800000a */
[----:B------:R1:W5:Y:S04]  /*13140*/  LDL.LU R13, [R1+0x788] ;  /* 0x00078800010d7983 */ /* 0x0003680000300800 */
[----:B------:R-:W-:Y:S04]  /*13150*/  STS.U8 [R47+UR10+0x7f00], R32 ;  /* 0x007f00202f007988 */ /* 0x000fe8000800000a */
[----:B--2---:R1:W5:Y:S04]  /*13160*/  LDL.LU R16, [R1+0x784] ;  /* 0x0007840001107983 */ /* 0x0043680000300800 */
[----:B----4-:R0:W-:Y:S04]  /*13170*/  STS.U8 [R46+UR10+0x4380], R12 ;  /* 0x0043800c2e007988 */ /* 0x0101e8000800000a */
[----:B------:R2:W-:Y:S04]  /*13180*/  STS.U8 [R46+UR10+0x5380], R15 ;  /* 0x0053800f2e007988 */ /* 0x0005e8000800000a */
[----:B---3--:R3:W-:Y:S04]  /*13190*/  STS.U8 [R46+UR10+0x6380], R10 ;  /* 0x0063800a2e007988 */ /* 0x0087e8000800000a */
[----:B0-----:R1:W5:Y:S04]  /*131a0*/  LDL.LU R12, [R1+0x780] ;  /* 0x00078000010c7983 */ /* 0x0013680000300800 */
[----:B--2---:R1:W5:Y:S04]  /*131b0*/  LDL.LU R15, [R1+0x77c] ;  /* 0x00077c00010f7983 */ /* 0x0043680000300800 */
[----:B---3--:R1:W5:Y:S04]  /*131c0*/  LDL.LU R10, [R1+0x778] ;  /* 0x00077800010a7983 */ /* 0x0083680000300800 */
[----:B------:R0:W-:Y:S04]  /*131d0*/  STS.U8 [R46+UR10+0x7380], R11 ;  /* 0x0073800b2e007988 */ /* 0x0001e8000800000a */
[----:B------:R2:W-:Y:S04]  /*131e0*/  STS.U8 [R46+UR10+0x4780], R8 ;  /* 0x004780082e007988 */ /* 0x0005e8000800000a */
[----:B------:R3:W-:Y:S04]  /*131f0*/  STS.U8 [R46+UR10+0x5780], R9 ;  /* 0x005780092e007988 */ /* 0x0007e8000800000a */
        /* <DEDUP_REMOVED lines=14> */
[----:B---3--:R1:W5:Y:S01]  /*132e0*/  LDL.LU R3, [R1+0x754] ;  /* 0x0007540001037983 */ /* 0x0083620000300800 */
[----:B------:R-:W0:Y:S01]  /*132f0*/  S2R R47, SR_TID.X ;  /* 0x00000000002f7919 */ /* 0x000e220000002100 */
[----:B------:R-:W2:Y:S02]  /*13300*/  S2R R29, SR_TID.X ;  /* 0x00000000001d7919 */ /* 0x000ea40000002100 */
[----:B------:R1:W-:Y:S04]  /*13310*/  STS.U8 [R46+UR10+0x4f80], R33 ;  /* 0x004f80212e007988 */ /* 0x0003e8000800000a */
[----:B------:R1:W-:Y:S04]  /*13320*/  STS.U8 [R46+UR10+0x5f80], R34 ;  /* 0x005f80222e007988 */ /* 0x0003e8000800000a */
[----:B------:R1:W-:Y:S04]  /*13330*/  STS.U8 [R46+UR10+0x6f80], R35 ;  /* 0x006f80232e007988 */ /* 0x0003e8000800000a */
[----:B------:R1:W-:Y:S01]  /*13340*/  STS.U8 [R46+UR10+0x7f80], R36 ;  /* 0x007f80242e007988 */ /* 0x0003e2000800000a */
[----:B0-----:R-:W-:-:S05]  /*13350*/  LOP3.LUT R47, R47, 0x7f, RZ, 0xc0, !PT ;  /* 0x0000007f2f2f7812 */ /* 0x001fca00078ec0ff */
[----:B------:R1:W-:Y:S04]  /*13360*/  STS.U8 [R47+UR10+0x9000], R37 ;  /* 0x009000252f007988 */ /* 0x0003e8000800000a */
[----:B------:R1:W-:Y:S04]  /*13370*/  STS.U8 [R47+UR10+0x9100], R38 ;  /* 0x009100262f007988 */ /* 0x0003e8000800000a */
[----:B------:R1:W-:Y:S04]  /*13380*/  STS.U8 [R47+UR10+0x9200], R39 ;  /* 0x009200272f007988 */ /* 0x0003e8000800000a */
[----:B------:R1:W-:Y:S01]  /*13390*/  STS.U8 [R47+UR10+0x9300], R40 ;  /* 0x009300282f007988 */ /* 0x0003e2000800000a */
[----:B--2---:R-:W-:-:S03]  /*133a0*/  LOP3.LUT R29, R29, 0x7f, RZ, 0xc0, !PT ;  /* 0x0000007f1d1d7812 */ /* 0x004fc600078ec0ff */
[----:B------:R1:W-:Y:S04]  /*133b0*/  STS.U8 [R47+UR10+0x9400], R41 ;  /* 0x009400292f007988 */ /* 0x0003e8000800000a */
[----:B------:R1:W-:Y:S04]  /*133c0*/  STS.U8 [R47+UR10+0x9500], R42 ;  /* 0x0095002a2f007988 */ /* 0x0003e8000800000a */
[----:B------:R1:W-:Y:S04]  /*133d0*/  STS.U8 [R47+UR10+0x9600], R43 ;  /* 0x0096002b2f007988 */ /* 0x0003e8000800000a */
[----:B------:R1:W-:Y:S01]  /*133e0*/  STS.U8 [R47+UR10+0x9700], R44 ;  /* 0x0097002c2f007988 */ /* 0x0003e2000800000a */
[----:B------:R-:W-:-:S03]  /*133f0*/  LOP3.LUT R29, R29, 0x10, RZ, 0x3c, !PT ;  /* 0x000000101d1d7812 */ /* 0x000fc600078e3cff */
[----:B------:R1:W-:Y:S04]  /*13400*/  STS.U8 [R47+UR10+0x9800], R45 ;  /* 0x0098002d2f007988 */ /* 0x0003e8000800000a */
        /* <DEDUP_REMOVED lines=22> */
[----:B------:R1:W-:Y:S01]  /*13570*/  STS.U8 [R29+UR10+0x9f80], R93 ;  /* 0x009f805d1d007988 */ /* 0x0003e2000800000a */
[----:B------:R0:W-:Y:S06]  /*13580*/  MEMBAR.ALL.CTA ;  /* 0x0000000000007992 */ /* 0x0001ec0000008000 */
[----:B0-----:R-:W0:Y:S01]  /*13590*/  FENCE.VIEW.ASYNC.S ;  /* 0x00000000000073c6 */ /* 0x001e220000000000 */
[----:B------:R-:W-:Y:S01]  /*135a0*/  ULEA UR11, UR20, UR10, 0x3 ;  /* 0x0000000a140b7291 */ /* 0x000fe2000f8e18ff */
[----:B------:R-:W-:-:S03]  /*135b0*/  UMOV UR4, UR5 ;  /* 0x0000000500047c82 */ /* 0x000fc60008000000 */
[----:B------:R-:W-:Y:S01]  /*135c0*/  UIADD3 UR11, UPT, UPT, UR11, 0xa000, URZ ;  /* 0x0000a0000b0b7890 */ /* 0x000fe2000fffe0ff */
[----:B0-----:R-:W-:Y:S06]  /*135d0*/  BAR.SYNC.DEFER_BLOCKING 0x0 ;  /* 0x0000000000007b1d */ /* 0x001fec0000010000 */
[----:B-1----:R-:W-:Y:S05]  /*135e0*/  @P0 BRA `(.L_x_9) ;  /* 0x0000000000540947 */ /* 0x002fea0003800000 */
[----:B------:R-:W-:Y:S02]  /*135f0*/  UIADD3 UR29, UPT, UPT, UR8, 0x80, URZ ;  /* 0x00000080081d7890 */ /* 0x000fe4000fffe0ff */
[----:B------:R-:W-:Y:S02]  /*13600*/  UIADD3 UR34, UPT, UPT, UR8, 0x100, URZ ;  /* 0x0000010008227890 */ /* 0x000fe4000fffe0ff */
[----:B------:R-:W-:Y:S01]  /*13610*/  UIADD3 UR35, UPT, UPT, UR8, 0x180, URZ ;  /* 0x0000018008237890 */ /* 0x000fe2000fffe0ff */
        /* <DEDUP_REMOVED lines=9> */
[----:B------:R0:W-:Y:S01]  /*136b0*/  UTCQMMA gdesc[UR14], gdesc[UR12], tmem[UR8], tmem[UR16], idesc[UR17], UPT ;  /* 0x00ff100c0e0075ea */ /* 0x0001e2000b800308 */
[----:B------:R-:W-:Y:S01]  /*136c0*/  UMOV UR38, 0x0 ;  /* 0x0000000000267882 */ /* 0x000fe20000000000 */
[----:B------:R-:W-:Y:S01]  /*136d0*/  UMOV UR39, 0x8208490 ;  /* 0x0820849000277882 */ /* 0x000fe20000000000 */
[----:B------:R0:W-:Y:S01]  /*136e0*/  UTCQMMA gdesc[UR30], gdesc[UR12], tmem[UR29], tmem[UR32], idesc[UR33], UPT ;  /* 0x00ff200c1e0075ea */ /* 0x0001e2000b80031d */
[----:B------:R-:W-:Y:S01]  /*136f0*/  UMOV UR5, UR6 ;  /* 0x0000000600057c82 */ /* 0x000fe20008000000 */
[----:B------:R0:W-:Y:S01]  /*13700*/  UTCQMMA gdesc[UR24], gdesc[UR12], tmem[UR34], tmem[UR36], idesc[UR37], UPT ;  /* 0x00ff240c180075ea */ /* 0x0001e2000b800322 */
[----:B------:R0:W-:Y:S01]  /*13710*/  UTCQMMA gdesc[UR26], gdesc[UR12], tmem[UR35], tmem[UR38], idesc[UR39], UPT ;  /* 0x00ff260c1a0075ea */ /* 0x0001e2000b800323 */
[----:B------:R0:W-:Y:S01]  /*13720*/  UTCBAR [UR5], URZ ;  /* 0x000000ff050073e9 */ /* 0x0001e200080000ff */
[----:B------:R-:W-:Y:S01]  /*13730*/  NOP ;  /* 0x0000000000007918 */ /* 0x000fe20000000000 */
.L_x_9:
[----:B------:R-:W2:Y:S01]  /*13740*/  LDL.LU R30, [R1+0x594] ;  /* 0x00059400011e7983 */ /* 0x000ea20000300800 */
[----:B------:R-:W-:Y:S01]  /*13750*/  UIADD3 UR20, UPT, UPT, UR20, 0x1, URZ ;  /* 0x0000000114147890 */ /* 0x000fe2000fffe0ff */
[----:B------:R-:W-:-:S03]  /*13760*/  VIADD R0, R0, 0xffffffe0 ;  /* 0xffffffe000007836 */ /* 0x000fc60000000000 */
[----:B------:R-:W-:-:S04]  /*13770*/  UISETP.GT.AND UP1, UPT, UR20, 0x1, UPT ;  /* 0x000000011400788c */ /* 0x000fc8000bf24270 */
[----:B0-----:R-:W-:Y:S02]  /*13780*/  USEL UR5, URZ, 0x1, !UP1 ;  /* 0x00000001ff057887 */ /* 0x001fe4000c800000 */
[----:B------:R-:W-:Y:S02]  /*13790*/  USEL UR20, UR20, URZ, !UP1 ;  /* 0x000000ff14147287 */ /* 0x000fe4000c800000 */
[----:B------:R-:W-:Y:S01]  /*137a0*/  ULOP3.LUT UR5, UR4, UR5, URZ, 0x3c, !UPT ;  /* 0x0000000504057292 */ /* 0x000fe2000f8e3cff */
[----:B--2---:R-:W-:-:S05]  /*137b0*/  VIADD R30, R30, 0xffffffff ;  /* 0xffffffff1e1e7836 */ /* 0x004fca0000000000 */
[----:B------:R-:W-:Y:S01]  /*137c0*/  ISETP.NE.U32.AND P1, PT, R30, RZ, PT ;  /* 0x000000ff1e00720c */ /* 0x000fe20003f25070 */
[----:B------:R0:W-:Y:S02]  /*137d0*/  STL [R1+0x594], R30 ;  /* 0x0005941e01007387 */ /* 0x0001e40000100800 */
[----:B0-----:R-:W-:-:S10]  /*137e0*/  IMAD.U32 R30, RZ, RZ, UR4 ;  /* 0x00000004ff1e7e24 */ /* 0x001fd4000f8e00ff */
[----:B------:R-:W-:Y:S05]  /*137f0*/  @P1 BRA `(.L_x_10) ;  /* 0xffffff70007c1947 */ /* 0x000fea000383ffff */
.L_x_7:
[----:B------:R-:W1:Y:S01]  /*13800*/  LDC R31, c[0x0][0x3a0] ;  /* 0x0000e800ff1f7b82 */ /* 0x000e620000000800 */
[----:B------:R-:W2:Y:S01]  /*13810*/  LDCU UR14, c[0x0][0x39c] ;  /* 0x00007380ff0e77ac */ /* 0x000ea20008000800 */
[----:B------:R-:W3:Y:S06]  /*13820*/  LDCU.64 UR12, c[0x0][0x398] ;  /* 0x00007300ff0c77ac */ /* 0x000eec0008000a00 */
[----:B------:R-:W4:Y:S01]  /*13830*/  LDC R69, c[0x0][0x3b4] ;  /* 0x0000ed00ff457b82 */ /* 0x000f220000000800 */
[----:B-1----:R-:W-:-:S05]  /*13840*/  VIADD R31, R31, 0x1f ;  /* 0x0000001f1f1f7836 */ /* 0x002fca0000000000 */
[----:B------:R-:W-:-:S13]  /*13850*/  ISETP.GE.AND P0, PT, R31, 0x20, PT ;  /* 0x000000201f00780c */ /* 0x000fda0003f06270 */
[----:B--234-:R-:W-:Y:S05]  /*13860*/  @!P0 BRA `(.L_x_11) ;  /* 0x0000000000108947 */ /* 0x01cfea0003800000 */
[----:B------:R-:W-:-:S06]  /*13870*/  USHF.L.U32 UR4, UR4, 0x1f, URZ ;  /* 0x0000001f04047899 */ /* 0x000fcc00080006ff */
[----:B-----5:R-:W-:-:S04]  /*13880*/  IMAD.U32 R0, RZ, RZ, UR4 ;  /* 0x00000004ff007e24 */ /* 0x020fc8000f8e00ff */
[----:B------:R-:W1:Y:S02]  /*13890*/  SYNCS.PHASECHK.TRANS64.TRYWAIT P0, [UR11], R0 ;  /* 0x00000000ff0075a7 */ /* 0x000e64000800110b */
[----:B-1----:R-:W-:Y:S05]  /*138a0*/  @!P0 BRA `(.L_x_12) ;  /* 0x0000013c00f48947 */ /* 0x002fea0003800000 */
.L_x_11:
[----:B------:R-:W-:Y:S06]  /*138b0*/  BAR.SYNC.DEFER_BLOCKING 0x0 ;  /* 0x0000000000007b1d */ /* 0x000fec0000010000 */
[----:B------:R-:W1:Y:S01]  /*138c0*/  LDCU UR11, c[0x0][0x39c] ;  /* 0x00007380ff0b77ac */ /* 0x000e620008000800 */
[----:B------:R2:W-:Y:S01]  /*138d0*/  STL [R1+0x868], R69 ;  /* 0x0008684501007387 */ /* 0x0005e20000100800 */
[----:B------:R-:W3:Y:S03]  /*138e0*/  LDCU.128 UR4, c[0x0][0x390] ;  /* 0x00007200ff0477ac */ /* 0x000ee60008000c00 */
[----:B-----5:R-:W4:Y:S01]  /*138f0*/  LDL R5, [R1+0x704] ;  /* 0x0007040001057983 */ /* 0x020f220000100800 */
[----:B------:R-:W0:Y:S03]  /*13900*/  LDCU UR30, c[0x0][0x3b8] ;  /* 0x00007700ff1e77ac */ /* 0x000e260008000800 */
[----:B------:R-:W3:Y:S01]  /*13910*/  LDL R7, [R1+0x708] ;  /* 0x0007080001077983 */ /* 0x000ee20000100800 */
[----:B------:R-:W0:Y:S03]  /*13920*/  LDCU.64 UR32, c[0x0][0x398] ;  /* 0x00007300ff2077ac */ /* 0x000e260008000a00 */
[----:B------:R-:W3:Y:S01]  /*13930*/  LDL R4, [R1+0x700] ;  /* 0x0007000001047983 */ /* 0x000ee20000100800 */
[----:B------:R-:W0:Y:S01]  /*13940*/  LDCU.64 UR34, c[0x0][0x398] ;  /* 0x00007300ff2277ac */ /* 0x000e220008000a00 */
[----:B------:R-:W0:Y:S02]  /*13950*/  @!P4 SYNCS.CCTL.IV [UR10+0xa000] ;  /* 0x00a00000ff00c9b1 */ /* 0x000e24000800000a */
[----:B0-----:R-:W-:Y:S06]  /*13960*/  BAR.SYNC.DEFER_BLOCKING 0x0 ;  /* 0x0000000000007b1d */ /* 0x001fec0000010000 */
[----:B------:R-:W0:Y:S01]  /*13970*/  LDCU UR15, c[0x0][0x39c] ;  /* 0x00007380ff0f77ac */ /* 0x000e220008000800 */
[----:B--2---:R-:W2:Y:S01]  /*13980*/  LDTM.x64 R8, tmem[UR9] ;  /* 0x00000009000879ee */ /* 0x004ea20008340000 */
[----:B------:R-:W0:Y:S01]  /*13990*/  LDCU.64 UR20, c[0x0][0x398] ;  /* 0x00007300ff1477ac */ /* 0x000e220008000a00 */
[----:B------:R-:W0:Y:S01]  /*139a0*/  LDCU.64 UR24, c[0x0][0x398] ;  /* 0x00007300ff1877ac */ /* 0x000e220008000a00 */
[----:B------:R-:W0:Y:S01]  /*139b0*/  LDCU.64 UR16, c[0x0][0x398] ;  /* 0x00007300ff1077ac */ /* 0x000e220008000a00 */
[----:B------:R-:W0:Y:S01]  /*139c0*/  LDCU.64 UR18, c[0x0][0x398] ;  /* 0x00007300ff1277ac */ /* 0x000e220008000a00 */
[----:B------:R-:W0:Y:S01]  /*139d0*/  @!P4 SYNCS.CCTL.IV [UR10+0xa008] ;  /* 0x00a00800ff00c9b1 */ /* 0x000e22000800000a */
[----:B------:R-:W0:Y:S01]  /*139e0*/  LDCU.64 UR26, c[0x0][0x398] ;  /* 0x00007300ff1a77ac */ /* 0x000e220008000a00 */
[----:B------:R-:W0:Y:S01]  /*139f0*/  LDCU.64 UR28, c[0x0][0x398] ;  /* 0x00007300ff1c77ac */ /* 0x000e220008000a00 */
[----:B--2---:R-:W-:Y:S01]  /*13a00*/  STL.64 [R1+0x608], R10 ;  /* 0x0006080a01007387 */ /* 0x004fe20000100a00 */
[----:B------:R-:W-:-:S02]  /*13a10*/  IMAD.MOV.U32 R6, RZ, RZ, R8 ;  /* 0x000000ffff067224 */ /* 0x000fc400078e0008 */
[----:B------:R-:W-:Y:S01]  /*13a20*/  IMAD.MOV.U32 R3, RZ, RZ, R9 ;  /* 0x000000ffff037224 */ /* 0x000fe200078e0009 */
[----:B------:R-:W-:Y:S04]  /*13a30*/  STL.64 [R1+0x610], R12 ;  /* 0x0006100c01007387 */ /* 0x000fe80000100a00 */
        /* <DEDUP_REMOVED lines=27> */
[----:B------:R2:W-:Y:S04]  /*13bf0*/  STL.64 [R1+0x6f0], R68 ;  /* 0x0006f04401007387 */ /* 0x0005e80000100a00 */
[----:B------:R0:W-:Y:S04]  /*13c00*/  STL.64 [R1+0x6f8], R70 ;  /* 0x0006f84601007387 */ /* 0x0001e80000100a00 */
[----:B--2---:R-:W4:Y:S01]  /*13c10*/  LDL.LU R69, [R1+0x868] ;  /* 0x0008680001457983 */ /* 0x004f220000300800 */
[----:B------:R-:W-:Y:S01]  /*13c20*/  F2FP.SATFINITE.E5M2.F32.PACK_AB_MERGE_C R89, R3, R6, RZ ;  /* 0x000000060359723e */ /* 0x000fe200048060ff */
[----:B---3--:R-:W-:-:S02]  /*13c30*/  VIADD R0, R4, 0x1 ;  /* 0x0000000104007836 */ /* 0x008fc40000000000 */
[C---:B------:R-:W-:Y:S02]  /*13c40*/  VIADD R2, R4.reuse, 0x2 ;  /* 0x0000000204027836 */ /* 0x040fe40000000000 */
[----:B------:R-:W-:Y:S01]  /*13c50*/  IMAD R84, R4, UR30, RZ ;  /* 0x0000001e04547c24 */ /* 0x000fe2000f8e02ff */
[----:B------:R-:W-:Y:S01]  /*13c60*/  ISETP.GE.AND P6, PT, R0, UR13, PT ;  /* 0x0000000d00007c0c */ /* 0x000fe2000bfc6270 */
[----:B------:R-:W-:Y:S01]  /*13c70*/  VIADD R0, R4, 0x3 ;  /* 0x0000000304007836 */ /* 0x000fe20000000000 */
[----:B------:R-:W-:-:S04]  /*13c80*/  ISETP.GE.AND P3, PT, R2, UR14, PT ;  /* 0x0000000e02007c0c */ /* 0x000fc8000bf66270 */
[----:B-1----:R-:W-:Y:S01]  /*13c90*/  ISETP.GE.AND P1, PT, R0, UR11, PT ;  /* 0x0000000b00007c0c */ /* 0x002fe2000bf26270 */
[-C--:B----4-:R-:W-:Y:S02]  /*13ca0*/  IMAD R72, R5, R69.reuse, RZ ;  /* 0x0000004505487224 */ /* 0x090fe400078e02ff */
[----:B------:R-:W-:Y:S02]  /*13cb0*/  IMAD R3, R7, R69, RZ ;  /* 0x0000004507037224 */ /* 0x000fe400078e02ff */
[----:B------:R-:W-:Y:S01]  /*13cc0*/  VIADD R73, R84, UR30 ;  /* 0x0000001e54497c36 */ /* 0x000fe20008000000 */
[----:B------:R-:W-:Y:S01]  /*13cd0*/  IADD3 R0, P5, PT, R72, UR4, RZ ;  /* 0x0000000448007c10 */ /* 0x000fe2000ffbe0ff */
[----:B0-----:R-:W-:Y:S01]  /*13ce0*/  IMAD R71, R69, 0x80, R72 ;  /* 0x0000008045477824 */ /* 0x001fe200078e0248 */
[----:B------:R-:W-:Y:S01]  /*13cf0*/  IADD3 R68, P0, PT, R3, UR4, RZ ;  /* 0x0000000403447c10 */ /* 0x000fe2000ff1e0ff */
[----:B------:R-:W-:Y:S01]  /*13d00*/  VIADD R87, R4, 0x4 ;  /* 0x0000000404577836 */ /* 0x000fe20000000000 */
[----:B------:R-:W-:Y:S01]  /*13d10*/  LEA.HI.X.SX32 R72, R72, UR5, 0x1, P5 ;  /* 0x0000000548487c11 */ /* 0x000fe2000a8f0eff */
[----:B------:R-:W-:Y:S01]  /*13d20*/  IMAD R69, R69, 0x100, R71 ;  /* 0x0000010045457824 */ /* 0x000fe200078e0247 */
[----:B------:R-:W-:Y:S01]  /*13d30*/  IADD3 R2, P2, PT, R71, UR4, RZ ;  /* 0x0000000447027c10 */ /* 0x000fe2000ff5e0ff */
[----:B------:R-:W0:Y:S01]  /*13d40*/  LDCU.64 UR10, c[0x0][0x398] ;  /* 0x00007300ff0a77ac */ /* 0x000e220008000a00 */
[----:B------:R-:W-:-:S02]  /*13d50*/  LEA.HI.X.SX32 R3, R3, UR5, 0x1, P0 ;  /* 0x0000000503037c11 */ /* 0x000fc400080f0eff */
[----:B------:R-:W-:Y:S02]  /*13d60*/  IADD3 R70, P5, PT, R69, UR4, RZ ;  /* 0x0000000445467c10 */ /* 0x000fe4000ffbe0ff */
[----:B------:R-:W-:Y:S02]  /*13d70*/  LEA.HI.X.SX32 R71, R71, UR5, 0x1, P2 ;  /* 0x0000000547477c11 */ /* 0x000fe400090f0eff */
[----:B------:R-:W-:Y:S01]  /*13d80*/  LEA.HI.X.SX32 R69, R69, UR5, 0x1, P5 ;  /* 0x0000000545457c11 */ /* 0x000fe2000a8f0eff */
[----:B------:R-:W1:Y:S01]  /*13d90*/  LDCU.64 UR4, c[0x0][0x398] ;  /* 0x00007300ff0477ac */ /* 0x000e620008000a00 */
[----:B------:R-:W-:Y:S01]  /*13da0*/  SHF.R.S32.HI R86, RZ, 0x1f, R84 ;  /* 0x0000001fff567819 */ /* 0x000fe20000011454 */
[----:B------:R-:W-:Y:S01]  /*13db0*/  STL.64 [R1+0x860], R70 ;  /* 0x0008604601007387 */ /* 0x000fe20000100a00 */
[----:B------:R-:W-:Y:S02]  /*13dc0*/  ISETP.GE.AND P2, PT, R5, UR6, PT ;  /* 0x0000000605007c0c */ /* 0x000fe4000bf46270 */
[C---:B------:R-:W-:Y:S01]  /*13dd0*/  ISETP.GE.AND P0, PT, R4.reuse, UR7, PT ;  /* 0x0000000704007c0c */ /* 0x040fe2000bf06270 */
[----:B------:R2:W-:Y:S01]  /*13de0*/  STL.64 [R1+0x858], R68 ;  /* 0x0008584401007387 */ /* 0x0005e20000100a00 */
[----:B------:R-:W-:Y:S01]  /*13df0*/  ISETP.LT.AND P2, PT, R4, UR33, !P2 ;  /* 0x0000002104007c0c */ /* 0x000fe2000d741270 */
[----:B------:R-:W3:Y:S01]  /*13e00*/  LDCU.64 UR6, c[0x0][0x398] ;  /* 0x00007300ff0677ac */ /* 0x000ee20008000a00 */
[----:B--2---:R-:W2:Y:S02]  /*13e10*/  LDTM.x64 R8, tmem[UR9+0x40] ;  /* 0x00004009000879ee */ /* 0x004ea40008340000 */
[----:B--2---:R-:W-:Y:S04]  /*13e20*/  STL.64 [R1+0x500], R8 ;  /* 0x0005000801007387 */ /* 0x004fe80000100a00 */
        /* <DEDUP_REMOVED lines=30> */
[----:B------:R2:W-:Y:S02]  /*14010*/  STL.64 [R1+0x5f8], R70 ;  /* 0x0005f84601007387 */ /* 0x0005e40000100a00 */
[----:B--2---:R-:W2:Y:S02]  /*14020*/  LDTM.x64 R8, tmem[UR9+0x80] ;  /* 0x00008009000879ee */ /* 0x004ea40008340000 */
        /* <DEDUP_REMOVED lines=33> */
[----:B--2---:R-:W2:Y:S04]  /*14240*/  LDL.LU.64 R70, [R1+0x860] ;  /* 0x0008600001467983 */ /* 0x004ea80000300a00 */
[----:B------:R-:W4:Y:S04]  /*14250*/  LDL.LU.64 R68, [R1+0x858] ;  /* 0x0008580001447983 */ /* 0x000f280000300a00 */
[----:B------:R-:W-:Y:S04]  /*14260*/  STL.64 [R1+0x850], R72 ;  /* 0x0008504801007387 */ /* 0x000fe80000100a00 */
[----:B--2---:R-:W-:Y:S01]  /*14270*/  STL.64 [R1+0x848], R70 ;  /* 0x0008484601007387 */ /* 0x004fe20000100a00 */
[----:B----4-:R-:W-:-:S03]  /*14280*/  IADD3 R82, P4, PT, R84, R68, RZ ;  /* 0x0000004454527210 */ /* 0x010fc60007f9e0ff */
[----:B------:R2:W-:Y:S04]  /*14290*/  STL.64 [R1+0x840], R68 ;  /* 0x0008404401007387 */ /* 0x0005e80000100a00 */
[----:B------:R-:W1:Y:S01]  /*142a0*/  LDL R8, [R1+0x710] ;  /* 0x0007100001087983 */ /* 0x000e620000100800 */
[----:B--2---:R-:W2:Y:S03]  /*142b0*/  LDTM.x64 R16, tmem[UR9+0xc0] ;  /* 0x0000c009001079ee */ /* 0x004ea60008340000 */
        /* <DEDUP_REMOVED lines=31> */
[----:B------:R-:W-:Y:S04]  /*144b0*/  STL.64 [R1+0x3f0], R76 ;  /* 0x0003f04c01007387 */ /* 0x000fe80000100a00 */
[----:B------:R-:W-:Y:S04]  /*144c0*/  STL.64 [R1+0x3f8], R78 ;  /* 0x0003f84e01007387 */ /* 0x000fe80000100a00 */
        /* <DEDUP_REMOVED lines=57> */
[----:B------:R-:W-:Y:S01]  /*14860*/  STL.64 [R1+0x1c8], R66 ;  /* 0x0001c84201007387 */ /* 0x000fe20000100a00 */
[----:B------:R-:W-:-:S03]  /*14870*/  IMAD.MOV.U32 R93, RZ, RZ, R12 ;  /* 0x000000ffff5d7224 */ /* 0x000fc600078e000c */
[----:B------:R-:W-:Y:S01]  /*14880*/  STL.64 [R1+0x1d0], R68 ;  /* 0x0001d04401007387 */ /* 0x000fe20000100a00 */
[----:B------:R-:W-:-:S03]  /*14890*/  IMAD.MOV.U32 R92, RZ, RZ, R13 ;  /* 0x000000ffff5c7224 */ /* 0x000fc600078e000d */
        /* <DEDUP_REMOVED lines=37> */
[----:B--2---:R-:W2:Y:S04]  /*14af0*/  LDL.LU.64 R72, [R1+0x850] ;  /* 0x0008500001487983 */ /* 0x004ea80000300a00 */
[----:B------:R-:W3:Y:S01]  /*14b00*/  LDL.LU.64 R70, [R1+0x848] ;  /* 0x0008480001467983 */ /* 0x000ee20000300a00 */
[----:B------:R-:W-:Y:S01]  /*14b10*/  IMAD.X R83, R86, 0x1, R3, P4 ;  /* 0x0000000156537824 */ /* 0x000fe200020e0603 */
[----:B----4-:R-:W-:-:S02]  /*14b20*/  IADD3 R74, P4, PT, R84, R2, RZ ;  /* 0x00000002544a7210 */ /* 0x010fc40007f9e0ff */
[----:B------:R-:W-:Y:S01]  /*14b30*/  IADD3 R76, P5, PT, R84, R0, RZ ;  /* 0x00000000544c7210 */ /* 0x000fe20007fbe0ff */
[----:B------:R-:W-:Y:S01]  /*14b40*/  IMAD.MOV.U32 R91, RZ, RZ, R12 ;  /* 0x000000ffff5b7224 */ /* 0x000fe200078e000c */
[----:B------:R-:W-:Y:S01]  /*14b50*/  F2FP.SATFINITE.E5M2.F32.PACK_AB_MERGE_C R88, R5, R6, RZ ;  /* 0x000000060558723e */ /* 0x000fe200048060ff */
[----:B------:R-:W-:Y:S01]  /*14b60*/  IMAD.MOV.U32 R90, RZ, RZ, R13 ;  /* 0x000000ffff5a7224 */ /* 0x000fe200078e000d */
[----:B------:R-:W4:Y:S01]  /*14b70*/  LDL.LU.64 R68, [R1+0x840] ;  /* 0x0008400001447983 */ /* 0x000f220000300a00 */
[----:B--2---:R-:W-:Y:S01]  /*14b80*/  SHF.R.S32.HI R85, RZ, 0x1f, R73 ;  /* 0x0000001fff557819 */ /* 0x004fe20000011449 */
[C---:B---3--:R-:W-:Y:S01]  /*14b90*/  IMAD.X R75, R86.reuse, 0x1, R71, P4 ;  /* 0x00000001564b7824 */ /* 0x048fe200020e0647 */
[C---:B------:R-:W-:Y:S01]  /*14ba0*/  IADD3 R78, P4, PT, R73.reuse, R2, RZ ;  /* 0x00000002494e7210 */ /* 0x040fe20007f9e0ff */
[----:B------:R-:W-:Y:S01]  /*14bb0*/  IMAD.X R77, R86, 0x1, R72, P5 ;  /* 0x00000001564d7824 */ /* 0x000fe200028e0648 */
[----:B------:R-:W-:-:S03]  /*14bc0*/  IADD3 R80, P5, PT, R73, R0, RZ ;  /* 0x0000000049507210 */ /* 0x000fc60007fbe0ff */
[----:B------:R-:W-:Y:S01]  /*14bd0*/  IMAD.X R79, R85, 0x1, R71, P4 ;  /* 0x00000001554f7824 */ /* 0x000fe200020e0647 */
[----:B------:R-:W-:Y:S01]  /*14be0*/  ISETP.GE.AND P4, PT, R7, UR12, PT ;  /* 0x0000000c07007c0c */ /* 0x000fe2000bf86270 */
[----:B------:R-:W-:Y:S01]  /*14bf0*/  IMAD.X R81, R85, 0x1, R72, P5 ;  /* 0x0000000155517824 */ /* 0x000fe200028e0648 */
[----:B-1----:R-:W-:Y:S01]  /*14c00*/  ISETP.LT.AND P5, PT, R8, UR4, !P0 ;  /* 0x0000000408007c0c */ /* 0x002fe2000c7a1270 */
[----:B------:R-:W1:Y:S01]  /*14c10*/  LDCU.64 UR12, c[0x0][0x398] ;  /* 0x00007300ff0c77ac */ /* 0x000e620008000a00 */
[----:B------:R-:W-:Y:S02]  /*14c20*/  ISETP.LT.AND P4, PT, R4, UR35, !P4 ;  /* 0x0000002304007c0c */ /* 0x000fe4000e781270 */
[----:B------:R-:W2:Y:S01]  /*14c30*/  LDTM.x64 R4, tmem[UR9+0x1c0] ;  /* 0x0001c009000479ee */ /* 0x000ea20008340000 */
[----:B------:R-:W-:Y:S01]  /*14c40*/  NOP ;  /* 0x0000000000007918 */ /* 0x000fe20000000000 */
[----:B------:R-:W3:Y:S01]  /*14c50*/  LDCU UR4, c[0x0][0x39c] ;  /* 0x00007380ff0477ac */ /* 0x000ee20008000800 */
[----:B------:R-:W0:Y:S01]  /*14c60*/  LDCU UR9, c[0x0][0x398] ;  /* 0x00007300ff0977ac */ /* 0x000e220008000800 */
[----:B--2---:R-:W-:Y:S04]  /*14c70*/  STL.64 [R1+0x830], R28 ;  /* 0x0008301c01007387 */ /* 0x004fe80000100a00 */
[----:B------:R-:W-:Y:S04]  /*14c80*/  STL.64 [R1+0x820], R30 ;  /* 0x0008201e01007387 */ /* 0x000fe80000100a00 */
[----:B------:R-:W-:Y:S04]  /*14c90*/  STL.64 [R1+0x810], R32 ;  /* 0x0008102001007387 */ /* 0x000fe80000100a00 */
[----:B------:R2:W-:Y:S04]  /*14ca0*/  STL.64 [R1+0x7f8], R34 ;  /* 0x0007f82201007387 */ /* 0x0005e80000100a00 */
[----:B--2---:R-:W1:Y:S04]  /*14cb0*/  LDL R34, [R1+0x710] ;  /* 0x0007100001227983 */ /* 0x004e680000100800 */
[----:B------:R-:W2:Y:S04]  /*14cc0*/  LDL R35, [R1+0x708] ;  /* 0x0007080001237983 */ /* 0x000ea80000100800 */
[----:B------:R0:W-:Y:S04]  /*14cd0*/  STL.64 [R1+0x7e8], R36 ;  /* 0x0007e82401007387 */ /* 0x0001e80000100a00 */
[----:B0-----:R-:W2:Y:S04]  /*14ce0*/  LDL R37, [R1+0x70c] ;  /* 0x00070c0001257983 */ /* 0x001ea80000100800 */
        /* <DEDUP_REMOVED lines=14> */
[----:B------:R0:W-:Y:S04]  /*14dd0*/  STL [R1+0x758], R66 ;  /* 0x0007584201007387 */ /* 0x0001e80000100800 */
[----:B0-----:R-:W3:Y:S04]  /*14de0*/  LDL.LU R66, [R1+0x700] ;  /* 0x0007000001427983 */ /* 0x001ee80000300800 */
[----:B------:R0:W-:Y:S04]  /*14df0*/  STL [R1+0x754], R67 ;  /* 0x0007544301007387 */ /* 0x0001e80000100800 */
[----:B0-----:R-:W3:Y:S01]  /*14e00*/  LDL.LU R67, [R1+0x704] ;  /* 0x0007040001437983 */ /* 0x001ee20000300800 */
[----:B------:R-:W-:-:S03]  /*14e10*/  F2FP.SATFINITE.E5M2.F32.PACK_AB_MERGE_C R41, R92, R93, RZ ;  /* 0x0000005d5c29723e */ /* 0x000fc600048060ff */
[----:B------:R-:W-:Y:S04]  /*14e20*/  @P2 STG.E.U8 desc[UR22][R76.64], R89 ;  /* 0x000000594c002986 */ /* 0x000fe8000c101116 */
[----:B------:R0:W-:Y:S04]  /*14e30*/  @P5 STG.E.U8 desc[UR22][R74.64], R88 ;  /* 0x000000584a005986 */ /* 0x0001e8000c101116 */
[----:B------:R1:W-:Y:S01]  /*14e40*/  @P4 STG.E.U8 desc[UR22][R82.64], R41 ;  /* 0x0000002952004986 */ /* 0x0003e2000c101116 */
[----:B------:R-:W-:-:S03]  /*14e50*/  F2FP.SATFINITE.E5M2.F32.PACK_AB_MERGE_C R36, R90, R91, RZ ;  /* 0x0000005b5a24723e */ /* 0x000fc600048060ff */
[----:B------:R-:W3:Y:S01]  /*14e60*/  LDL.LU R63, [R1+0x608] ;  /* 0x00060800013f7983 */ /* 0x000ee20000300800 */
[----:B0-----:R-:W-:Y:S02]  /*14e70*/  IADD3 R74, P5, PT, R84, R70, RZ ;  /* 0x00000046544a7210 */ /* 0x001fe40007fbe0ff */
[----:B------:R-:W-:Y:S02]  /*14e80*/  PRMT R76, R89, 0x9910, RZ ;  /* 0x00009910594c7816 */ /* 0x000fe400000000ff */
[----:B------:R-:W-:Y:S01]  /*14e90*/  PRMT R77, R88, 0x9910, RZ ;  /* 0x00009910584d7816 */ /* 0x000fe200000000ff */
[----:B----4-:R-:W-:Y:S01]  /*14ea0*/  IMAD.X R75, R86, 0x1, R69, P5 ;  /* 0x00000001564b7824 */ /* 0x010fe200028e0645 */
[----:B------:R-:W-:Y:S01]  /*14eb0*/  SHF.R.S32.HI R76, RZ, 0x8, R76 ;  /* 0x00000008ff4c7819 */ /* 0x000fe2000001144c */
[----:B------:R-:W-:Y:S01]  /*14ec0*/  VIADD R90, R73, UR30 ;  /* 0x0000001e495a7c36 */ /* 0x000fe20008000000 */
[----:B------:R-:W-:Y:S01]  /*14ed0*/  ISETP.GE.AND P2, PT, R87, UR15, PT ;  /* 0x0000000f57007c0c */ /* 0x000fe2000bf46270 */
[----:B------:R-:W4:Y:S01]  /*14ee0*/  LDL.LU R46, [R1+0x60c] ;  /* 0x00060c00012e7983 */ /* 0x000f220000300800 */
[----:B------:R-:W0:Y:S02]  /*14ef0*/  LDCU.64 UR14, c[0x0][0x398] ;  /* 0x00007300ff0e77ac */ /* 0x000e240008000a00 */
[----:B------:R-:W-:Y:S01]  /*14f00*/  SHF.R.S32.HI R84, RZ, 0x1f, R90 ;  /* 0x0000001fff547819 */ /* 0x000fe2000001145a */
[----:B------:R-:W4:Y:S04]  /*14f10*/  LDL.LU R61, [R1+0x408] ;  /* 0x00040800013d7983 */ /* 0x000f280000300800 */
[----:B------:R-:W4:Y:S04]  /*14f20*/  LDL.LU R54, [R1+0x40c] ;  /* 0x00040c0001367983 */ /* 0x000f280000300800 */
[----:B------:R-:W4:Y:S04]  /*14f30*/  LDL.LU R55, [R1+0x208] ;  /* 0x0002080001377983 */ /* 0x000f280000300800 */
[----:B------:R-:W4:Y:S04]  /*14f40*/  LDL.LU R52, [R1+0x20c] ;  /* 0x00020c0001347983 */ /* 0x000f280000300800 */
[----:B------:R-:W4:Y:S04]  /*14f50*/  LDL.LU R53, [R1+0x8] ;  /* 0x0000080001357983 */ /* 0x000f280000300800 */
[----:B------:R-:W4:Y:S01]  /*14f60*/  LDL.LU R47, [R1+0xc] ;  /* 0x00000c00012f7983 */ /* 0x000f220000300800 */
[----:B-1----:R-:W-:Y:S01]  /*14f70*/  ISETP.LT.AND P5, PT, R34, UR12, !P6 ;  /* 0x0000000c22007c0c */ /* 0x002fe2000f7a1270 */
[----:B------:R-:W1:Y:S01]  /*14f80*/  LDCU UR12, c[0x0][0x398] ;  /* 0x00007300ff0c77ac */ /* 0x000e620008000800 */
[----:B--2---:R-:W-:Y:S01]  /*14f90*/  ISETP.LT.AND P0, PT, R37, UR6, !P0 ;  /* 0x0000000625007c0c */ /* 0x004fe2000c701270 */
[----:B------:R-:W2:-:S12]  /*14fa0*/  LDCU UR6, c[0x0][0x39c] ;  /* 0x00007380ff0677ac */ /* 0x000e980008000800 */
[----:B------:R0:W-:Y:S01]  /*14fb0*/  @P0 STG.E.U8 desc[UR22][R74.64], R36 ;  /* 0x000000244a000986 */ /* 0x0001e2000c101116 */
[----:B------:R-:W-:Y:S02]  /*14fc0*/  IADD3 R82, P0, PT, R73, R68, RZ ;  /* 0x0000004449527210 */ /* 0x000fe40007f1e0ff */
[----:B0-----:R-:W-:-:S03]  /*14fd0*/  SHF.R.S32.HI R74, RZ, 0x8, R77 ;  /* 0x00000008ff4a7819 */ /* 0x001fc6000001144d */
[----:B------:R-:W-:Y:S01]  /*14fe0*/  IMAD.X R83, R85, 0x1, R3, P0 ;  /* 0x0000000155537824 */ /* 0x000fe200000e0603 */
[----:B---3--:R-:W-:Y:S01]  /*14ff0*/  ISETP.LT.AND P4, PT, R67, UR10, !P6 ;  /* 0x0000000a43007c0c */ /* 0x008fe2000f781270 */
[----:B------:R-:W-:Y:S01]  /*15000*/  VIADD R64, R66, 0x5 ;  /* 0x0000000542407836 */ /* 0x000fe20000000000 */
[----:B------:R-:W-:Y:S01]  /*15010*/  PRMT R36, R36, 0x9910, RZ ;  /* 0x0000991024247816 */ /* 0x000fe200000000ff */
[----:B------:R-:W0:Y:S10]  /*15020*/  LDCU UR10, c[0x0][0x398] ;  /* 0x00007300ff0a77ac */ /* 0x000e340008000800 */
[----:B------:R-:W-:Y:S04]  /*15030*/  @P4 STG.E.U8 desc[UR22][R80.64], R76 ;  /* 0x0000004c50004986 */ /* 0x000fe8000c101116 */
[----:B------:R3:W-:Y:S02]  /*15040*/  @P5 STG.E.U8 desc[UR22][R78.64], R74 ;  /* 0x0000004a4e005986 */ /* 0x0007e4000c101116 */
[----:B---3--:R-:W-:-:S02]  /*15050*/  IADD3 R78, P4, PT, R90, R0, RZ ;  /* 0x000000005a4e7210 */ /* 0x008fc40007f9e0ff */
[----:B------:R-:W-:-:S03]  /*15060*/  IADD3 R76, P0, PT, R90, R2, RZ ;  /* 0x000000025a4c7210 */ /* 0x000fc60007f1e0ff */
[----:B------:R-:W-:Y:S01]  /*15070*/  IMAD.X R79, R84, 0x1, R72, P4 ;  /* 0x00000001544f7824 */ /* 0x000fe200020e0648 */
[C---:B------:R-:W-:Y:S01]  /*15080*/  IADD3 R92, P4, PT, R90.reuse, R68, RZ ;  /* 0x000000445a5c7210 */ /* 0x040fe20007f9e0ff */
[----:B------:R-:W-:Y:S02]  /*15090*/  VIADD R74, R90, UR30 ;  /* 0x0000001e5a4a7c36 */ /* 0x000fe40008000000 */
[C---:B------:R-:W-:Y:S01]  /*150a0*/  IMAD.X R77, R84.reuse, 0x1, R71, P0 ;  /* 0x00000001544d7824 */ /* 0x040fe200000e0647 */
[-C--:B------:R-:W-:Y:S01]  /*150b0*/  IADD3 R80, P0, PT, R73, R70.reuse, RZ ;  /* 0x0000004649507210 */ /* 0x080fe20007f1e0ff */
[----:B------:R-:W-:Y:S01]  /*150c0*/  IMAD.X R93, R84, 0x1, R3, P4 ;  /* 0x00000001545d7824 */ /* 0x000fe200020e0603 */
[----:B------:R-:W-:Y:S02]  /*150d0*/  IADD3 R90, P4, PT, R90, R70, RZ ;  /* 0x000000465a5a7210 */ /* 0x000fe40007f9e0ff */
[----:B------:R-:W-:Y:S01]  /*150e0*/  SHF.R.S32.HI R75, RZ, 0x1f, R74 ;  /* 0x0000001fff4b7819 */ /* 0x000fe2000001144a */
[--C-:B------:R-:W-:Y:S01]  /*150f0*/  IMAD.X R81, R85, 0x1, R69.reuse, P0 ;  /* 0x0000000155517824 */ /* 0x100fe200000e0645 */
[----:B------:R-:W-:Y:S01]  /*15100*/  IADD3 R88, P0, PT, R74, R0, RZ ;  /* 0x000000004a587210 */ /* 0x000fe20007f1e0ff */
[----:B------:R-:W-:Y:S01]  /*15110*/  IMAD.X R91, R84, 0x1, R69, P4 ;  /* 0x00000001545b7824 */ /* 0x000fe200020e0645 */
[C---:B------:R-:W-:Y:S01]  /*15120*/  IADD3 R86, P4, PT, R74.reuse, R2, RZ ;  /* 0x000000024a567210 */ /* 0x040fe20007f9e0ff */
[----:B------:R-:W-:-:S02]  /*15130*/  VIADD R73, R74, UR30 ;  /* 0x0000001e4a497c36 */ /* 0x000fc40008000000 */
[C---:B------:R-:W-:Y:S01]  /*15140*/  IMAD.X R89, R75.reuse, 0x1, R72, P0 ;  /* 0x000000014b597824 */ /* 0x040fe200000e0648 */
[C---:B------:R-:W-:Y:S01]  /*15150*/  IADD3 R84, P0, PT, R74.reuse, R68, RZ ;  /* 0x000000444a547210 */ /* 0x040fe20007f1e0ff */
[C---:B------:R-:W-:Y:S01]  /*15160*/  IMAD.X R87, R75.reuse, 0x1, R71, P4 ;  /* 0x000000014b577824 */ /* 0x040fe200020e0647 */
[----:B------:R-:W-:Y:S02]  /*15170*/  IADD3 R58, P4, PT, R74, R70, RZ ;  /* 0x000000464a3a7210 */ /* 0x000fe40007f9e0ff */
[----:B------:R-:W-:Y:S01]  /*15180*/  SHF.R.S32.HI R32, RZ, 0x1f, R73 ;  /* 0x0000001fff207819 */ /* 0x000fe20000011449 */
[----:B------:R-:W-:Y:S01]  /*15190*/  IMAD.X R85, R75, 0x1, R3, P0 ;  /* 0x000000014b557824 */ /* 0x000fe200000e0603 */
        /* <DEDUP_REMOVED lines=12> */
[----:B------:R-:W-:-:S03]  /*15260*/  IADD3 R44, P4, PT, R74, R2, RZ ;  /* 0x000000024a2c7210 */ /* 0x000fc60007f9e0ff */
[C---:B------:R-:W-:Y:S01]  /*15270*/  IMAD.X R49, R75.reuse, 0x1, R72, P0 ;  /* 0x000000014b317824 */ /* 0x040fe200000e0648 */
[C---:B------:R-:W-:Y:S01]  /*15280*/  IADD3 R42, P0, PT, R74.reuse, R68, RZ ;  /* 0x000000444a2a7210 */ /* 0x040fe20007f1e0ff */
[----:B------:R-:W-:Y:S01]  /*15290*/  IMAD.X R45, R75, 0x1, R71, P4 ;  /* 0x000000014b2d7824 */ /* 0x000fe200020e0647 */
[----:B------:R-:W-:-:S03]  /*152a0*/  IADD3 R38, P4, PT, R74, R70, RZ ;  /* 0x000000464a267210 */ /* 0x000fc60007f9e0ff */
[C---:B------:R-:W-:Y:S02]  /*152b0*/  IMAD.X R43, R75.reuse, 0x1, R3, P0 ;  /* 0x000000014b2b7824 */ /* 0x040fe400000e0603 */
[----:B------:R-:W-:Y:S01]  /*152c0*/  IMAD.X R39, R75, 0x1, R69, P4 ;  /* 0x000000014b277824 */ /* 0x000fe200020e0645 */
[----:B------:R-:W-:-:S05]  /*152d0*/  PRMT R75, R41, 0x9910, RZ ;  /* 0x00009910294b7816 */ /* 0x000fca00000000ff */
[----:B------:R-:W-:Y:S02]  /*152e0*/  IMAD.MOV.U32 R41, RZ, RZ, R75 ;  /* 0x000000ffff297224 */ /* 0x000fe400078e004b */
[----:B------:R-:W-:-:S03]  /*152f0*/  IMAD.MOV.U32 R60, RZ, RZ, R36 ;  /* 0x000000ffff3c7224 */ /* 0x000fc600078e0024 */
[----:B------:R-:W-:Y:S02]  /*15300*/  SHF.R.S32.HI R62, RZ, 0x8, R41 ;  /* 0x00000008ff3e7819 */ /* 0x000fe40000011429 */
[----:B------:R-:W3:Y:S04]  /*15310*/  LDL.LU R41, [R1+0x610] ;  /* 0x0006100001297983 */ /* 0x000ee80000300800 */
[----:B------:R-:W3:Y:S01]  /*15320*/  LDL.LU R36, [R1+0x614] ;  /* 0x0006140001247983 */ /* 0x000ee20000300800 */
[----:B------:R-:W-:Y:S01]  /*15330*/  VIADD R73, R74, UR30 ;  /* 0x0000001e4a497c36 */ /* 0x000fe20008000000 */
[----:B------:R-:W-:-:S04]  /*15340*/  ISETP.LT.AND P4, PT, R35, UR20, !P6 ;  /* 0x0000001423007c0c */ /* 0x000fc8000f781270 */
[----:B------:R-:W-:Y:S02]  /*15350*/  SHF.R.S32.HI R40, RZ, 0x1f, R73 ;  /* 0x0000001fff287819 */ /* 0x000fe40000011449 */
[----:B------:R-:W-:Y:S02]  /*15360*/  IADD3 R32, P0, PT, R73, R0, RZ ;  /* 0x0000000049207210 */ /* 0x000fe40007f1e0ff */
[----:B------:R-:W-:-:S03]  /*15370*/  ISETP.LT.AND P6, PT, R37, UR24, !P6 ;  /* 0x0000001825007c0c */ /* 0x000fc6000f7c1270 */
[----:B------:R-:W-:Y:S01]  /*15380*/  IMAD.X R33, R40, 0x1, R72, P0 ;  /* 0x0000000128217824 */ /* 0x000fe200000e0648 */
[----:B------:R-:W-:Y:S02]  /*15390*/  IADD3 R74, P0, PT, R73, R2, RZ ;  /* 0x00000002494a7210 */ /* 0x000fe40007f1e0ff */
[----:B------:R-:W-:-:S03]  /*153a0*/  SHF.R.S32.HI R60, RZ, 0x8, R60 ;  /* 0x00000008ff3c7819 */ /* 0x000fc6000001143c */
[----:B------:R-:W-:Y:S01]  /*153b0*/  IMAD.X R75, R40, 0x1, R71, P0 ;  /* 0x00000001284b7824 */ /* 0x000fe200000e0647 */
[----:B------:R-:W-:Y:S01]  /*153c0*/  ISETP.LT.AND P0, PT, R67, UR14, !P3 ;  /* 0x0000000e43007c0c */ /* 0x000fe2000df01270 */
[----:B------:R0:W-:Y:S01]  /*153d0*/  @P4 STG.E.U8 desc[UR22][R82.64], R62 ;  /* 0x0000003e52004986 */ /* 0x0001e2000c101116 */
[----:B------:R-:W-:Y:S01]  /*153e0*/  ISETP.LT.AND P4, PT, R34, UR16, !P3 ;  /* 0x0000001022007c0c */ /* 0x000fe2000df81270 */
[----:B------:R-:W1:Y:S02]  /*153f0*/  LDCU UR14, c[0x0][0x398] ;  /* 0x00007300ff0e77ac */ /* 0x000e640008000800 */
[----:B------:R-:W-:Y:S01]  /*15400*/  @P6 STG.E.U8 desc[UR22][R80.64], R60 ;  /* 0x0000003c50006986 */ /* 0x000fe2000c101116 */
[----:B------:R-:W-:Y:S01]  /*15410*/  ISETP.LT.AND P6, PT, R35, UR18, !P3 ;  /* 0x0000001223007c0c */ /* 0x000fe2000dfc1270 */
[----:B------:R-:W1:Y:S01]  /*15420*/  LDCU UR16, c[0x0][0x398] ;  /* 0x00007300ff1077ac */ /* 0x000e620008000800 */
[----:B------:R-:W-:Y:S02]  /*15430*/  ISETP.LT.AND P3, PT, R37, UR26, !P3 ;  /* 0x0000001a25007c0c */ /* 0x000fe4000df61270 */
[----:B----4-:R-:W-:Y:S01]  /*15440*/  F2FP.SATFINITE.E5M2.F32.PACK_AB_MERGE_C R46, R46, R63, RZ ;  /* 0x0000003f2e2e723e */ /* 0x010fe200048060ff */
[----:B------:R-:W4:Y:S01]  /*15450*/  LDCU UR18, c[0x0][0x398] ;  /* 0x00007300ff1277ac */ /* 0x000f220008000800 */
[----:B0-----:R-:W-:-:S03]  /*15460*/  F2FP.SATFINITE.E5M2.F32.PACK_AB_MERGE_C R82, R54, R61, RZ ;  /* 0x0000003d3652723e */ /* 0x001fc600048060ff */
[----:B------:R0:W-:Y:S04]  /*15470*/  @P0 STG.E.U8 desc[UR22][R78.64], R46 ;  /* 0x0000002e4e000986 */ /* 0x0001e8000c101116 */
[----:B------:R1:W-:Y:S01]  /*15480*/  @P4 STG.E.U8 desc[UR22][R76.64], R82 ;  /* 0x000000524c004986 */ /* 0x0003e2000c101116 */
[----:B0-----:R-:W-:Y:S02]  /*15490*/  F2FP.SATFINITE.E5M2.F32.PACK_AB_MERGE_C R79, R52, R55, RZ ;  /* 0x00000037344f723e */ /* 0x001fe400048060ff */
[----:B------:R-:W-:Y:S01]  /*154a0*/  F2FP.SATFINITE.E5M2.F32.PACK_AB_MERGE_C R78, R47, R53, RZ ;  /* 0x000000352f4e723e */ /* 0x000fe200048060ff */
[----:B------:R-:W4:Y:S01]  /*154b0*/  LDL.LU R55, [R1+0x410] ;  /* 0x0004100001377983 */ /* 0x000f220000300800 */
[----:B-1----:R-:W-:-:S03]  /*154c0*/  PRMT R77, R46, 0x9910, RZ ;  /* 0x000099102e4d7816 */ /* 0x002fc600000000ff */
[----:B------:R-:W-:Y:S04]  /*154d0*/  @P6 STG.E.U8 desc[UR22][R92.64], R79 ;  /* 0x0000004f5c006986 */ /* 0x000fe8000c101116 */
[----:B------:R-:W4:Y:S04]  /*154e0*/  LDL.LU R52, [R1+0x414] ;  /* 0x0004140001347983 */ /* 0x000f280000300800 */
[----:B------:R3:W-:Y:S04]  /*154f0*/  @P3 STG.E.U8 desc[UR22][R90.64], R78 ;  /* 0x0000004e5a003986 */ /* 0x0007e8000c101116 */
[----:B------:R-:W4:Y:S04]  /*15500*/  LDL.LU R53, [R1+0x210] ;  /* 0x0002100001357983 */ /* 0x000f280000300800 */
[----:B------:R-:W4:Y:S01]  /*15510*/  LDL.LU R46, [R1+0x214] ;  /* 0x00021400012e7983 */ /* 0x000f220000300800 */
[----:B---3--:R-:W-:-:S03]  /*15520*/  F2FP.SATFINITE.E5M2.F32.PACK_AB_MERGE_C R90, R36, R41, RZ ;  /* 0x00000029245a723e */ /* 0x008fc600048060ff */
[----:B------:R-:W3:Y:S04]  /*15530*/  LDL.LU R41, [R1+0x10] ;  /* 0x0000100001297983 */ /* 0x000ee80000300800 */
[----:B------:R-:W3:Y:S01]  /*15540*/  LDL.LU R36, [R1+0x14] ;  /* 0x0000140001247983 */ /* 0x000ee20000300800 */
[----:B------:R-:W-:Y:S01]  /*15550*/  ISETP.GE.AND P5, PT, R64, UR4, PT ;  /* 0x0000000440007c0c */ /* 0x000fe2000bfa6270 */
[----:B------:R-:W0:Y:S01]  /*15560*/  LDCU UR4, c[0x0][0x39c] ;  /* 0x00007380ff0477ac */ /* 0x000e220008000800 */
[C---:B------:R-:W-:Y:S02]  /*15570*/  VIADD R80, R66.reuse, 0x6 ;  /* 0x0000000642507836 */ /* 0x040fe40000000000 */
[----:B------:R-:W-:Y:S01]  /*15580*/  VIADD R76, R66, 0x7 ;  /* 0x00000007424c7836 */ /* 0x000fe20000000000 */
[----:B------:R-:W-:Y:S01]  /*15590*/  PRMT R82, R82, 0x9910, RZ ;  /* 0x0000991052527816 */ /* 0x000fe200000000ff */
[----:B------:R-:W3:Y:S01]  /*155a0*/  LDL.LU R47, [R1+0x618] ;  /* 0x00061800012f7983 */ /* 0x000ee20000300800 */
[----:B--2---:R-:W-:Y:S01]  /*155b0*/  ISETP.GE.AND P0, PT, R80, UR6, PT ;  /* 0x0000000650007c0c */ /* 0x004fe2000bf06270 */
[----:B------:R-:W1:Y:S01]  /*155c0*/  LDCU UR6, c[0x0][0x398] ;  /* 0x00007300ff0677ac */ /* 0x000e620008000800 */
[----:B------:R-:W-:-:S05]  /*155d0*/  IADD3 R80, P4, PT, R73, R68, RZ ;  /* 0x0000004449507210 */ /* 0x000fca0007f9e0ff */
[----:B------:R-:W-:Y:S01]  /*155e0*/  IMAD.X R81, R40, 0x1, R3, P4 ;  /* 0x0000000128517824 */ /* 0x000fe200020e0603 */
[----:B------:R-:W-:Y:S02]  /*155f0*/  ISETP.LT.AND P4, PT, R67, UR28, !P1 ;  /* 0x0000001c43007c0c */ /* 0x000fe4000cf81270 */
[----:B0-----:R-:W-:Y:S01]  /*15600*/  ISETP.GE.AND P6, PT, R76, UR4, PT ;  /* 0x000000044c007c0c */ /* 0x001fe2000bfc6270 */
[----:B------:R-:W-:Y:S01]  /*15610*/  IMAD.MOV.U32 R76, RZ, RZ, R77 ;  /* 0x000000ffff4c7224 */ /* 0x000fe200078e004d */
[----:B------:R-:W-:Y:S01]  /*15620*/  ISETP.LT.AND P3, PT, R34, UR32, !P1 ;  /* 0x0000002022007c0c */ /* 0x000fe2000cf61270 */
[----:B------:R-:W0:Y:S03]  /*15630*/  LDCU UR4, c[0x0][0x39c] ;  /* 0x00007380ff0477ac */ /* 0x000e260008000800 */
[----:B------:R-:W-:-:S05]  /*15640*/  SHF.R.S32.HI R76, RZ, 0x8, R76 ;  /* 0x00000008ff4c7819 */ /* 0x000fca000001144c */
[----:B------:R2:W-:Y:S01]  /*15650*/  @P4 STG.E.U8 desc[UR22][R88.64], R76 ;  /* 0x0000004c58004986 */ /* 0x0005e2000c101116 */
[----:B------:R-:W-:Y:S02]  /*15660*/  ISETP.LT.AND P4, PT, R35, UR34, !P1 ;  /* 0x0000002223007c0c */ /* 0x000fe4000cf81270 */
[----:B------:R-:W-:Y:S01]  /*15670*/  PRMT R77, R79, 0x9910, RZ ;  /* 0x000099104f4d7816 */ /* 0x000fe200000000ff */
[----:B--2---:R-:W-:-:S05]  /*15680*/  IMAD.MOV.U32 R76, RZ, RZ, R82 ;  /* 0x000000ffff4c7224 */ /* 0x004fca00078e0052 */
[----:B------:R-:W-:Y:S02]  /*15690*/  SHF.R.S32.HI R76, RZ, 0x8, R76 ;  /* 0x00000008ff4c7819 */ /* 0x000fe4000001144c */
[----:B------:R-:W-:-:S03]  /*156a0*/  PRMT R78, R78, 0x9910, RZ ;  /* 0x000099104e4e7816 */ /* 0x000fc600000000ff */
[----:B------:R2:W-:Y:S01]  /*156b0*/  @P3 STG.E.U8 desc[UR22][R86.64], R76 ;  /* 0x0000004c56003986 */ /* 0x0005e2000c101116 */
[----:B------:R-:W-:Y:S01]  /*156c0*/  ISETP.LT.AND P3, PT, R67, UR9, !P2 ;  /* 0x0000000943007c0c */ /* 0x000fe2000d761270 */
[----:B------:R-:W0:Y:S01]  /*156d0*/  LDCU UR9, c[0x0][0x398] ;  /* 0x00007300ff0977ac */ /* 0x000e220008000800 */
[----:B-1----:R-:W-:Y:S01]  /*156e0*/  ISETP.LT.AND P1, PT, R37, UR6, !P1 ;  /* 0x0000000625007c0c */ /* 0x002fe2000cf21270 */
[----:B------:R-:W1:Y:S01]  /*156f0*/  LDCU UR6, c[0x0][0x39c] ;  /* 0x00007380ff0677ac */ /* 0x000e620008000800 */
[----:B--2---:R-:W-:Y:S01]  /*15700*/  SHF.R.S32.HI R76, RZ, 0x8, R77 ;  /* 0x00000008ff4c7819 */ /* 0x004fe2000001144d */
[----:B------:R-:W-:-:S04]  /*15710*/  IMAD.MOV.U32 R77, RZ, RZ, R78 ;  /* 0x000000ffff4d7224 */ /* 0x000fc800078e004e */
[----:B------:R2:W-:Y:S01]  /*15720*/  @P4 STG.E.U8 desc[UR22][R84.64], R76 ;  /* 0x0000004c54004986 */ /* 0x0005e2000c101116 */
[C---:B------:R-:W-:Y:S01]  /*15730*/  IADD3 R78, P4, PT, R73.reuse, R70, RZ ;  /* 0x00000046494e7210 */ /* 0x040fe20007f9e0ff */
[----:B------:R-:W-:Y:S01]  /*15740*/  VIADD R73, R73, UR30 ;  /* 0x0000001e49497c36 */ /* 0x000fe20008000000 */
[----:B------:R-:W-:-:S03]  /*15750*/  SHF.R.S32.HI R77, RZ, 0x8, R77 ;  /* 0x00000008ff4d7819 */ /* 0x000fc6000001144d */
[----:B------:R-:W-:Y:S02]  /*15760*/  IMAD.X R79, R40, 0x1, R69, P4 ;  /* 0x00000001284f7824 */ /* 0x000fe400020e0645 */
[----:B------:R0:W-:Y:S01]  /*15770*/  @P1 STG.E.U8 desc[UR22][R58.64], R77 ;  /* 0x0000004d3a001986 */ /* 0x0001e2000c101116 */
[----:B--2---:R-:W-:-:S03]  /*15780*/  SHF.R.S32.HI R84, RZ, 0x1f, R73 ;  /* 0x0000001fff547819 */ /* 0x004fc60000011449 */
[----:B------:R-:W2:Y:S01]  /*15790*/  LDL.LU R40, [R1+0x61c] ;  /* 0x00061c0001287983 */ /* 0x000ea20000300800 */
[----:B------:R-:W-:Y:S02]  /*157a0*/  IADD3 R76, P4, PT, R73, R0, RZ ;  /* 0x00000000494c7210 */ /* 0x000fe40007f9e0ff */
[----:B------:R-:W-:Y:S02]  /*157b0*/  ISETP.LT.AND P1, PT, R34, UR10, !P2 ;  /* 0x0000000a22007c0c */ /* 0x000fe4000d721270 */
[----:B----4-:R-:W-:Y:S02]  /*157c0*/  F2FP.SATFINITE.E5M2.F32.PACK_AB_MERGE_C R86, R52, R55, RZ ;  /* 0x000000373456723e */ /* 0x010fe400048060ff */
[----:B------:R-:W-:Y:S01]  /*157d0*/  F2FP.SATFINITE.E5M2.F32.PACK_AB_MERGE_C R83, R46, R53, RZ ;  /* 0x000000352e53723e */ /* 0x000fe200048060ff */
[----:B0-----:R-:W-:Y:S01]  /*157e0*/  IMAD.X R77, R84, 0x1, R72, P4 ;  /* 0x00000001544d7824 */ /* 0x001fe200020e0648 */
[----:B------:R-:W-:Y:S01]  /*157f0*/  ISETP.LT.AND P4, PT, R35, UR9, !P2 ;  /* 0x0000000923007c0c */ /* 0x000fe2000d781270 */
[----:B------:R0:W-:Y:S01]  /*15800*/  @P3 STG.E.U8 desc[UR22][R56.64], R90 ;  /* 0x0000005a38003986 */ /* 0x0001e2000c101116 */
[----:B------:R-:W-:Y:S01]  /*15810*/  ISETP.LT.AND P2, PT, R37, UR12, !P2 ;  /* 0x0000000c25007c0c */ /* 0x000fe2000d741270 */
[----:B------:R-:W-:Y:S01]  /*15820*/  VIADD R82, R66, 0x8 ;  /* 0x0000000842527836 */ /* 0x000fe20000000000 */
[----:B---3--:R-:W-:-:S03]  /*15830*/  F2FP.SATFINITE.E5M2.F32.PACK_AB_MERGE_C R85, R36, R41, RZ ;  /* 0x000000292455723e */ /* 0x008fc600048060ff */
[----:B------:R-:W-:Y:S01]  /*15840*/  @P1 STG.E.U8 desc[UR22][R50.64], R86 ;  /* 0x0000005632001986 */ /* 0x000fe2000c101116 */
[----:B0-----:R-:W-:Y:S01]  /*15850*/  PRMT R90, R90, 0x9910, RZ ;  /* 0x000099105a5a7816 */ /* 0x001fe200000000ff */
[----:B------:R-:W0:Y:S02]  /*15860*/  LDCU UR10, c[0x0][0x398] ;  /* 0x00007300ff0a77ac */ /* 0x000e240008000800 */
[----:B------:R-:W3:Y:S01]  /*15870*/  LDL.LU R41, [R1+0x418] ;  /* 0x0004180001297983 */ /* 0x000ee20000300800 */
[----:B------:R-:W-:Y:S01]  /*15880*/  PRMT R87, R83, 0x9910, RZ ;  /* 0x0000991053577816 */ /* 0x000fe200000000ff */
[----:B------:R-:W4:Y:S02]  /*15890*/  LDCU UR9, c[0x0][0x398] ;  /* 0x00007300ff0977ac */ /* 0x000f240008000800 */
[----:B------:R0:W-:Y:S01]  /*158a0*/  @P4 STG.E.U8 desc[UR22][R30.64], R83 ;  /* 0x000000531e004986 */ /* 0x0001e2000c101116 */
[----:B------:R-:W1:Y:S03]  /*158b0*/  LDCU UR12, c[0x0][0x398] ;  /* 0x00007300ff0c77ac */ /* 0x000e660008000800 */
[----:B------:R-:W3:Y:S04]  /*158c0*/  LDL.LU R36, [R1+0x41c] ;  /* 0x00041c0001247983 */ /* 0x000ee80000300800 */
[----:B------:R1:W-:Y:S04]  /*158d0*/  @P2 STG.E.U8 desc[UR22][R28.64], R85 ;  /* 0x000000551c002986 */ /* 0x0003e8000c101116 */
[----:B0-----:R-:W2:Y:S04]  /*158e0*/  LDL.LU R30, [R1+0x218] ;  /* 0x00021800011e7983 */ /* 0x001ea80000300800 */
[----:B------:R-:W2:Y:S04]  /*158f0*/  LDL.LU R31, [R1+0x21c] ;  /* 0x00021c00011f7983 */ /* 0x000ea80000300800 */
[----:B-1----:R-:W2:Y:S04]  /*15900*/  LDL.LU R28, [R1+0x18] ;  /* 0x00001800011c7983 */ /* 0x002ea80000300800 */
[----:B------:R-:W2:Y:S01]  /*15910*/  LDL.LU R29, [R1+0x1c] ;  /* 0x00001c00011d7983 */ /* 0x000ea20000300800 */
[----:B------:R-:W-:Y:S01]  /*15920*/  ISETP.GE.AND P3, PT, R82, UR4, PT ;  /* 0x0000000452007c0c */ /* 0x000fe2000bf66270 */
[----:B------:R-:W-:Y:S01]  /*15930*/  VIADD R82, R66, 0x9 ;  /* 0x0000000942527836 */ /* 0x000fe20000000000 */
[----:B------:R-:W-:Y:S01]  /*15940*/  ISETP.LT.AND P1, PT, R67, UR14, !P5 ;  /* 0x0000000e43007c0c */ /* 0x000fe2000ef21270 */
[----:B------:R-:W0:Y:S03]  /*15950*/  LDCU UR4, c[0x0][0x39c] ;  /* 0x00007380ff0477ac */ /* 0x000e260008000800 */
[----:B------:R-:W-:Y:S01]  /*15960*/  ISETP.GE.AND P4, PT, R82, UR6, PT ;  /* 0x0000000652007c0c */ /* 0x000fe2000bf86270 */
[----:B------:R-:W-:Y:S01]  /*15970*/  IMAD.MOV.U32 R82, RZ, RZ, R90 ;  /* 0x000000ffff527224 */ /* 0x000fe200078e005a */
[----:B------:R-:W-:Y:S01]  /*15980*/  PRMT R86, R86, 0x9910, RZ ;  /* 0x0000991056567816 */ /* 0x000fe200000000ff */
[----:B------:R-:W1:Y:S03]  /*15990*/  LDCU UR6, c[0x0][0x398] ;  /* 0x00007300ff0677ac */ /* 0x000e660008000800 */
[----:B------:R-:W-:Y:S01]  /*159a0*/  SHF.R.S32.HI R82, RZ, 0x8, R82 ;  /* 0x00000008ff527819 */ /* 0x000fe20000011452 */
[----:B------:R-:W0:Y:S04]  /*159b0*/  LDCU UR14, c[0x0][0x398] ;  /* 0x00007300ff0e77ac */ /* 0x000e280008000800 */
[----:B------:R1:W-:Y:S02]  /*159c0*/  @P1 STG.E.U8 desc[UR22][R48.64], R82 ;  /* 0x0000005230001986 */ /* 0x0003e4000c101116 */
[----:B-1----:R-:W-:-:S05]  /*159d0*/  IMAD.MOV.U32 R82, RZ, RZ, R86 ;  /* 0x000000ffff527224 */ /* 0x002fca00078e0056 */
[----:B------:R-:W-:Y:S01]  /*159e0*/  SHF.R.S32.HI R83, RZ, 0x8, R82 ;  /* 0x00000008ff537819 */ /* 0x000fe20000011452 */
[----:B------:R-:W-:Y:S01]  /*159f0*/  IMAD.MOV.U32 R82, RZ, RZ, R87 ;  /* 0x000000ffff527224 */ /* 0x000fe200078e0057 */
[----:B------:R-:W-:Y:S01]  /*15a00*/  ISETP.LT.AND P2, PT, R34, UR10, !P5 ;  /* 0x0000000a22007c0c */ /* 0x000fe2000ef41270 */
[----:B------:R-:W1:Y:S01]  /*15a10*/  LDCU UR10, c[0x0][0x398] ;  /* 0x00007300ff0a77ac */ /* 0x000e620008000800 */
[----:B----4-:R-:W-:Y:S01]  /*15a20*/  ISETP.LT.AND P1, PT, R35, UR9, !P5 ;  /* 0x0000000923007c0c */ /* 0x010fe2000ef21270 */
[----:B------:R-:W4:Y:S01]  /*15a30*/  LDCU UR9, c[0x0][0x398] ;  /* 0x00007300ff0977ac */ /* 0x000f220008000800 */
[----:B------:R-:W-:Y:S02]  /*15a40*/  PRMT R85, R85, 0x9910, RZ ;  /* 0x0000991055557816 */ /* 0x000fe400000000ff */
[----:B------:R-:W-:Y:S01]  /*15a50*/  ISETP.LT.AND P5, PT, R37, UR12, !P5 ;  /* 0x0000000c25007c0c */ /* 0x000fe2000efa1270 */
[----:B------:R-:W0:Y:S01]  /*15a60*/  LDCU UR12, c[0x0][0x398] ;  /* 0x00007300ff0c77ac */ /* 0x000e220008000800 */
[----:B------:R-:W-:-:S05]  /*15a70*/  SHF.R.S32.HI R82, RZ, 0x8, R82 ;  /* 0x00000008ff527819 */ /* 0x000fca0000011452 */
[----:B------:R0:W-:Y:S01]  /*15a80*/  @P2 STG.E.U8 desc[UR22][R44.64], R83 ;  /* 0x000000532c002986 */ /* 0x0001e2000c101116 */
[----:B------:R-:W-:Y:S01]  /*15a90*/  ISETP.LT.AND P2, PT, R67, UR6, !P0 ;  /* 0x0000000643007c0c */ /* 0x000fe2000c741270 */
[----:B------:R-:W1:Y:S02]  /*15aa0*/  LDCU UR6, c[0x0][0x398] ;  /* 0x00007300ff0677ac */ /* 0x000e640008000800 */
[----:B------:R1:W-:Y:S01]  /*15ab0*/  @P1 STG.E.U8 desc[UR22][R42.64], R82 ;  /* 0x000000522a001986 */ /* 0x0003e2000c101116 */
[----:B0-----:R-:W-:Y:S01]  /*15ac0*/  IMAD.MOV.U32 R83, RZ, RZ, R85 ;  /* 0x000000ffff537224 */ /* 0x001fe200078e0055 */
[----:B--2---:R-:W-:Y:S02]  /*15ad0*/  F2FP.SATFINITE.E5M2.F32.PACK_AB_MERGE_C R87, R29, R28, RZ ;  /* 0x0000001c1d57723e */ /* 0x004fe400048060ff */
[----:B------:R-:W2:Y:S04]  /*15ae0*/  LDL.LU R28, [R1+0x620] ;  /* 0x00062000011c7983 */ /* 0x000ea80000300800 */
[----:B------:R-:W2:Y:S01]  /*15af0*/  LDL.LU R29, [R1+0x624] ;  /* 0x00062400011d7983 */ /* 0x000ea20000300800 */
[----:B-1----:R-:W-:-:S02]  /*15b00*/  SHF.R.S32.HI R82, RZ, 0x8, R83 ;  /* 0x00000008ff527819 */ /* 0x002fc40000011453 */
[----:B------:R-:W-:Y:S01]  /*15b10*/  ISETP.LT.AND P1, PT, R34, UR10, !P0 ;  /* 0x0000000a22007c0c */ /* 0x000fe2000c721270 */
[----:B------:R-:W0:Y:S02]  /*15b20*/  LDCU UR10, c[0x0][0x398] ;  /* 0x00007300ff0a77ac */ /* 0x000e240008000800 */
[----:B------:R1:W-:Y:S01]  /*15b30*/  @P5 STG.E.U8 desc[UR22][R38.64], R82 ;  /* 0x0000005226005986 */ /* 0x0003e2000c101116 */
[----:B----4-:R-:W-:Y:S01]  /*15b40*/  ISETP.LT.AND P5, PT, R35, UR9, !P0 ;  /* 0x0000000923007c0c */ /* 0x010fe2000c7a1270 */
[----:B------:R-:W4:Y:S01]  /*15b50*/  LDCU UR9, c[0x0][0x398] ;  /* 0x00007300ff0977ac */ /* 0x000f220008000800 */
[----:B------:R-:W-:Y:S02]  /*15b60*/  F2FP.SATFINITE.E5M2.F32.PACK_AB_MERGE_C R86, R40, R47, RZ ;  /* 0x0000002f2856723e */ /* 0x000fe400048060ff */
[----:B---3--:R-:W-:-:S03]  /*15b70*/  F2FP.SATFINITE.E5M2.F32.PACK_AB_MERGE_C R83, R36, R41, RZ ;  /* 0x000000292453723e */ /* 0x008fc600048060ff */
[----:B------:R3:W-:Y:S01]  /*15b80*/  @P2 STG.E.U8 desc[UR22][R32.64], R86 ;  /* 0x0000005620002986 */ /* 0x0007e2000c101116 */
[----:B------:R-:W-:-:S03]  /*15b90*/  F2FP.SATFINITE.E5M2.F32.PACK_AB_MERGE_C R85, R31, R30, RZ ;  /* 0x0000001e1f55723e */ /* 0x000fc600048060ff */
[----:B------:R0:W-:Y:S01]  /*15ba0*/  @P1 STG.E.U8 desc[UR22][R74.64], R83 ;  /* 0x000000534a001986 */ /* 0x0001e2000c101116 */
[----:B------:R-:W-:Y:S01]  /*15bb0*/  ISETP.LT.AND P0, PT, R37, UR6, !P0 ;  /* 0x0000000625007c0c */ /* 0x000fe2000c701270 */
[----:B-1----:R-:W-:Y:S01]  /*15bc0*/  VIADD R82, R66, 0xa ;  /* 0x0000000a42527836 */ /* 0x002fe20000000000 */
[----:B------:R-:W-:Y:S01]  /*15bd0*/  PRMT R88, R85, 0x9910, RZ ;  /* 0x0000991055587816 */ /* 0x000fe200000000ff */
[----:B------:R1:W-:Y:S01]  /*15be0*/  @P5 STG.E.U8 desc[UR22][R80.64], R85 ;  /* 0x0000005550005986 */ /* 0x0003e2000c101116 */
[----:B------:R-:W-:Y:S01]  /*15bf0*/  PRMT R89, R87, 0x9910, RZ ;  /* 0x0000991057597816 */ /* 0x000fe200000000ff */
[----:B------:R-:W2:Y:S02]  /*15c00*/  LDCU UR6, c[0x0][0x39c] ;  /* 0x00007380ff0677ac */ /* 0x000ea40008000800 */
[----:B---3--:R-:W3:Y:S01]  /*15c10*/  LDL.LU R32, [R1+0x420] ;  /* 0x0004200001207983 */ /* 0x008ee20000300800 */
[----:B0-----:R-:W-:-:S03]  /*15c20*/  IADD3 R74, P1, PT, R73, R2, RZ ;  /* 0x00000002494a7210 */ /* 0x001fc60007f3e0ff */
[----:B------:R-:W3:Y:S01]  /*15c30*/  LDL.LU R33, [R1+0x424] ;  /* 0x0004240001217983 */ /* 0x000ee20000300800 */
[----:B----4-:R-:W-:Y:S01]  /*15c40*/  ISETP.LT.AND P5, PT, R34, UR9, !P6 ;  /* 0x0000000922007c0c */ /* 0x010fe2000f7a1270 */
[----:B------:R-:W0:Y:S01]  /*15c50*/  LDCU UR9, c[0x0][0x398] ;  /* 0x00007300ff0977ac */ /* 0x000e220008000800 */
[----:B------:R-:W-:Y:S01]  /*15c60*/  IMAD.X R75, R84, 0x1, R71, P1 ;  /* 0x00000001544b7824 */ /* 0x000fe200008e0647 */
[----:B------:R-:W-:Y:S02]  /*15c70*/  ISETP.LT.AND P1, PT, R67, UR10, !P6 ;  /* 0x0000000a43007c0c */ /* 0x000fe4000f721270 */
[----:B-1----:R-:W-:Y:S02]  /*15c80*/  PRMT R80, R86, 0x9910, RZ ;  /* 0x0000991056507816 */ /* 0x002fe400000000ff */
[----:B------:R-:W-:Y:S01]  /*15c90*/  PRMT R81, R83, 0x9910, RZ ;  /* 0x0000991053517816 */ /* 0x000fe200000000ff */
[----:B------:R1:W-:Y:S01]  /*15ca0*/  @P0 STG.E.U8 desc[UR22][R78.64], R87 ;  /* 0x000000574e000986 */ /* 0x0003e2000c101116 */
[----:B------:R-:W-:Y:S01]  /*15cb0*/  SHF.R.S32.HI R80, RZ, 0x8, R80 ;  /* 0x00000008ff507819 */ /* 0x000fe20000011450 */
[----:B------:R-:W4:Y:S01]  /*15cc0*/  LDCU UR10, c[0x0][0x398] ;  /* 0x00007300ff0a77ac */ /* 0x000f220008000800 */
[----:B------:R-:W-:Y:S01]  /*15cd0*/  ISETP.GE.AND P2, PT, R82, UR4, PT ;  /* 0x0000000452007c0c */ /* 0x000fe2000bf46270 */
[----:B------:R-:W3:Y:S01]  /*15ce0*/  LDL.LU R30, [R1+0x220] ;  /* 0x00022000011e7983 */ /* 0x000ee20000300800 */
[----:B------:R-:W-:Y:S01]  /*15cf0*/  IADD3 R82, P0, PT, R73, R68, RZ ;  /* 0x0000004449527210 */ /* 0x000fe20007f1e0ff */
[----:B------:R-:W0:Y:S02]  /*15d00*/  LDCU UR4, c[0x0][0x39c] ;  /* 0x00007380ff0477ac */ /* 0x000e240008000800 */
[----:B------:R-:W-:Y:S01]  /*15d10*/  @P1 STG.E.U8 desc[UR22][R76.64], R80 ;  /* 0x000000504c001986 */ /* 0x000fe2000c101116 */
[----:B-1----:R-:W-:-:S03]  /*15d20*/  SHF.R.S32.HI R78, RZ, 0x8, R81 ;  /* 0x00000008ff4e7819 */ /* 0x002fc60000011451 */
[----:B------:R-:W3:Y:S04]  /*15d30*/  LDL.LU R31, [R1+0x224] ;  /* 0x00022400011f7983 */ /* 0x000ee80000300800 */
[----:B------:R1:W-:Y:S01]  /*15d40*/  @P5 STG.E.U8 desc[UR22][R74.64], R78 ;  /* 0x0000004e4a005986 */ /* 0x0003e2000c101116 */
[----:B------:R-:W-:Y:S02]  /*15d50*/  IMAD.X R83, R84, 0x1, R3, P0 ;  /* 0x0000000154537824 */ /* 0x000fe400000e0603 */
[C---:B-1----:R-:W-:Y:S01]  /*15d60*/  VIADD R74, R73.reuse, UR30 ;  /* 0x0000001e494a7c36 */ /* 0x042fe20008000000 */
[----:B------:R-:W-:-:S04]  /*15d70*/  IADD3 R78, P1, PT, R73, R70, RZ ;  /* 0x00000046494e7210 */ /* 0x000fc80007f3e0ff */
[----:B------:R-:W-:Y:S02]  /*15d80*/  SHF.R.S32.HI R73, RZ, 0x1f, R74 ;  /* 0x0000001fff497819 */ /* 0x000fe4000001144a */
[----:B------:R-:W-:Y:S01]  /*15d90*/  IADD3 R76, P0, PT, R74, R0, RZ ;  /* 0x000000004a4c7210 */ /* 0x000fe20007f1e0ff */
[----:B------:R-:W-:-:S04]  /*15da0*/  IMAD.X R79, R84, 0x1, R69, P1 ;  /* 0x00000001544f7824 */ /* 0x000fc800008e0645 */
[----:B------:R-:W-:Y:S01]  /*15db0*/  IMAD.X R77, R73, 0x1, R72, P0 ;  /* 0x00000001494d7824 */ /* 0x000fe200000e0648 */
[C---:B------:R-:W-:Y:S02]  /*15dc0*/  IADD3 R84, P0, PT, R74.reuse, R68, RZ ;  /* 0x000000444a547210 */ /* 0x040fe40007f1e0ff */
[----:B------:R-:W-:-:S03]  /*15dd0*/  IADD3 R80, P1, PT, R74, R2, RZ ;  /* 0x000000024a507210 */ /* 0x000fc60007f3e0ff */
[C---:B------:R-:W-:Y:S01]  /*15de0*/  IMAD.X R85, R73.reuse, 0x1, R3, P0 ;  /* 0x0000000149557824 */ /* 0x040fe200000e0603 */
[----:B------:R-:W-:Y:S01]  /*15df0*/  IADD3 R86, P0, PT, R74, R70, RZ ;  /* 0x000000464a567210 */ /* 0x000fe20007f1e0ff */
[----:B------:R-:W-:-:S04]  /*15e00*/  IMAD.X R81, R73, 0x1, R71, P1 ;  /* 0x0000000149517824 */ /* 0x000fc800008e0647 */
[----:B------:R-:W-:Y:S02]  /*15e10*/  IMAD.X R87, R73, 0x1, R69, P0 ;  /* 0x0000000149577824 */ /* 0x000fe400000e0645 */
[----:B------:R-:W-:Y:S01]  /*15e20*/  IMAD.MOV.U32 R73, RZ, RZ, R89 ;  /* 0x000000ffff497224 */ /* 0x000fe200078e0059 */
[----:B--2---:R-:W-:Y:S02]  /*15e30*/  F2FP.SATFINITE.E5M2.F32.PACK_AB_MERGE_C R89, R29, R28, RZ ;  /* 0x0000001c1d59723e */ /* 0x004fe400048060ff */
[----:B------:R-:W2:Y:S04]  /*15e40*/  LDL.LU R28, [R1+0x20] ;  /* 0x00002000011c7983 */ /* 0x000ea80000300800 */
[----:B------:R-:W2:Y:S01]  /*15e50*/  LDL.LU R29, [R1+0x24] ;  /* 0x00002400011d7983 */ /* 0x000ea20000300800 */
[----:B----4-:R-:W-:-:S02]  /*15e60*/  ISETP.LT.AND P5, PT, R35, UR10, !P6 ;  /* 0x0000000a23007c0c */ /* 0x010fc4000f7a1270 */
[----:B------:R-:W-:Y:S01]  /*15e70*/  SHF.R.S32.HI R88, RZ, 0x8, R88 ;  /* 0x00000008ff587819 */ /* 0x000fe20000011458 */
[----:B------:R-:W-:Y:S01]  /*15e80*/  VIADD R75, R66, 0xb ;  /* 0x0000000b424b7836 */ /* 0x000fe20000000000 */
[----:B------:R-:W-:Y:S01]  /*15e90*/  ISETP.LT.AND P1, PT, R67, UR12, !P3 ;  /* 0x0000000c43007c0c */ /* 0x000fe2000df21270 */
[----:B------:R-:W1:Y:S01]  /*15ea0*/  LDCU UR10, c[0x0][0x398] ;  /* 0x00007300ff0a77ac */ /* 0x000e620008000800 */
[----:B0-----:R-:W-:Y:S01]  /*15eb0*/  ISETP.LT.AND P6, PT, R37, UR9, !P6 ;  /* 0x0000000925007c0c */ /* 0x001fe2000f7c1270 */
[----:B------:R-:W0:Y:S06]  /*15ec0*/  LDCU UR9, c[0x0][0x398] ;  /* 0x00007300ff0977ac */ /* 0x000e2c0008000800 */
[----:B------:R2:W-:Y:S01]  /*15ed0*/  @P5 STG.E.U8 desc[UR22][R82.64], R88 ;  /* 0x0000005852005986 */ /* 0x0005e2000c101116 */
[----:B------:R-:W-:Y:S01]  /*15ee0*/  SHF.R.S32.HI R73, RZ, 0x8, R73 ;  /* 0x00000008ff497819 */ /* 0x000fe20000011449 */
[----:B------:R-:W4:Y:S01]  /*15ef0*/  LDCU UR12, c[0x0][0x398] ;  /* 0x00007300ff0c77ac */ /* 0x000f220008000800 */
[----:B--2---:R-:W-:-:S02]  /*15f00*/  F2FP.SATFINITE.E5M2.F32.PACK_AB_MERGE_C R88, R29, R28, RZ ;  /* 0x0000001c1d58723e */ /* 0x004fc400048060ff */
[----:B------:R-:W2:Y:S04]  /*15f10*/  LDL.LU R28, [R1+0x628] ;  /* 0x00062800011c7983 */ /* 0x000ea80000300800 */
[----:B------:R-:W2:Y:S01]  /*15f20*/  LDL.LU R29, [R1+0x62c] ;  /* 0x00062c00011d7983 */ /* 0x000ea20000300800 */
[----:B------:R-:W-:Y:S01]  /*15f30*/  ISETP.LT.AND P5, PT, R34, UR14, !P3 ;  /* 0x0000000e22007c0c */ /* 0x000fe2000dfa1270 */
[----:B------:R-:W-:Y:S01]  /*15f40*/  VIADD R74, R74, UR30 ;  /* 0x0000001e4a4a7c36 */ /* 0x000fe20008000000 */
[----:B---3--:R-:W-:Y:S01]  /*15f50*/  F2FP.SATFINITE.E5M2.F32.PACK_AB_MERGE_C R83, R31, R30, RZ ;  /* 0x0000001e1f53723e */ /* 0x008fe200048060ff */
[----:B------:R3:W-:Y:S01]  /*15f60*/  @P6 STG.E.U8 desc[UR22][R78.64], R73 ;  /* 0x000000494e006986 */ /* 0x0007e2000c101116 */
[----:B------:R-:W-:Y:S01]  /*15f70*/  ISETP.LT.AND P6, PT, R35, UR16, !P3 ;  /* 0x0000001023007c0c */ /* 0x000fe2000dfc1270 */
[----:B------:R-:W1:Y:S01]  /*15f80*/  LDCU UR14, c[0x0][0x398] ;  /* 0x00007300ff0e77ac */ /* 0x000e620008000800 */
[----:B0-----:R-:W-:Y:S01]  /*15f90*/  ISETP.LT.AND P3, PT, R37, UR9, !P3 ;  /* 0x0000000925007c0c */ /* 0x001fe2000df61270 */
[----:B------:R-:W-:Y:S01]  /*15fa0*/  @P1 STG.E.U8 desc[UR22][R76.64], R89 ;  /* 0x000000594c001986 */ /* 0x000fe2000c101116 */
[----:B------:R-:W-:Y:S01]  /*15fb0*/  ISETP.GE.AND P0, PT, R75, UR4, PT ;  /* 0x000000044b007c0c */ /* 0x000fe2000bf06270 */
[----:B------:R-:W0:Y:S01]  /*15fc0*/  LDCU UR9, c[0x0][0x398] ;  /* 0x00007300ff0977ac */ /* 0x000e220008000800 */
[----:B---3--:R-:W-:Y:S01]  /*15fd0*/  VIADD R73, R66, 0xc ;  /* 0x0000000c42497836 */ /* 0x008fe20000000000 */
[----:B------:R-:W-:Y:S01]  /*15fe0*/  SHF.R.S32.HI R75, RZ, 0x1f, R74 ;  /* 0x0000001fff4b7819 */ /* 0x000fe2000001144a */
[----:B------:R-:W3:Y:S03]  /*15ff0*/  LDCU UR4, c[0x0][0x39c] ;  /* 0x00007380ff0477ac */ /* 0x000ee60008000800 */
[----:B------:R-:W-:Y:S01]  /*16000*/  ISETP.GE.AND P1, PT, R73, UR6, PT ;  /* 0x0000000649007c0c */ /* 0x000fe2000bf26270 */
[----:B------:R-:W0:Y:S01]  /*16010*/  LDCU UR16, c[0x0][0x398] ;  /* 0x00007300ff1077ac */ /* 0x000e220008000800 */
[----:B------:R-:W-:-:S02]  /*16020*/  F2FP.SATFINITE.E5M2.F32.PACK_AB_MERGE_C R73, R33, R32, RZ ;  /* 0x000000202149723e */ /* 0x000fc400048060ff */
[----:B------:R-:W3:Y:S01]  /*16030*/  LDL.LU R32, [R1+0x428] ;  /* 0x0004280001207983 */ /* 0x000ee20000300800 */
[----:B------:R-:W0:Y:S03]  /*16040*/  LDCU UR6, c[0x0][0x39c] ;  /* 0x00007380ff0677ac */ /* 0x000e260008000800 */
[----:B------:R1:W-:Y:S04]  /*16050*/  @P5 STG.E.U8 desc[UR22][R80.64], R73 ;  /* 0x0000004950005986 */ /* 0x0003e8000c101116 */
[----:B------:R-:W-:Y:S04]  /*16060*/  @P6 STG.E.U8 desc[UR22][R84.64], R83 ;  /* 0x0000005354006986 */ /* 0x000fe8000c101116 */
[----:B------:R-:W3:Y:S01]  /*16070*/  LDL.LU R33, [R1+0x42c] ;  /* 0x00042c0001217983 */ /* 0x000ee20000300800 */
[----:B-1----:R-:W-:-:S03]  /*16080*/  PRMT R80, R89, 0x9910, RZ ;  /* 0x0000991059507816 */ /* 0x002fc600000000ff */
[----:B------:R-:W3:Y:S01]  /*16090*/  LDL.LU R30, [R1+0x228] ;  /* 0x00022800011e7983 */ /* 0x000ee20000300800 */
[----:B------:R-:W-:-:S03]  /*160a0*/  PRMT R89, R88, 0x9910, RZ ;  /* 0x0000991058597816 */ /* 0x000fc600000000ff */
[----:B------:R2:W-:Y:S04]  /*160b0*/  @P3 STG.E.U8 desc[UR22][R86.64], R88 ;  /* 0x0000005856003986 */ /* 0x0005e8000c101116 */
[----:B------:R-:W3:Y:S01]  /*160c0*/  LDL.LU R31, [R1+0x22c] ;  /* 0x00022c00011f7983 */ /* 0x000ee20000300800 */
[C---:B------:R-:W-:Y:S02]  /*160d0*/  IADD3 R78, P5, PT, R74.reuse, R0, RZ ;  /* 0x000000004a4e7210 */ /* 0x040fe40007fbe0ff */
[----:B--2---:R-:W-:Y:S02]  /*160e0*/  F2FP.SATFINITE.E5M2.F32.PACK_AB_MERGE_C R88, R29, R28, RZ ;  /* 0x0000001c1d58723e */ /* 0x004fe400048060ff */
[----:B------:R-:W2:Y:S04]  /*160f0*/  LDL.LU R28, [R1+0x28] ;  /* 0x00002800011c7983 */ /* 0x000ea80000300800 */
[----:B------:R-:W2:Y:S01]  /*16100*/  LDL.LU R29, [R1+0x2c] ;  /* 0x00002c00011d7983 */ /* 0x000ea20000300800 */
[----:B------:R-:W-:Y:S01]  /*16110*/  IMAD.X R79, R75, 0x1, R72, P5 ;  /* 0x000000014b4f7824 */ /* 0x000fe200028e0648 */
[----:B------:R-:W-:-:S02]  /*16120*/  IADD3 R76, P5, PT, R74, R2, RZ ;  /* 0x000000024a4c7210 */ /* 0x000fc40007fbe0ff */
[----:B----4-:R-:W-:Y:S01]  /*16130*/  ISETP.LT.AND P6, PT, R34, UR12, !P4 ;  /* 0x0000000c22007c0c */ /* 0x010fe2000e7c1270 */
[----:B------:R-:W1:Y:S02]  /*16140*/  LDCU UR12, c[0x0][0x398] ;  /* 0x00007300ff0c77ac */ /* 0x000e640008000800 */
[----:B------:R-:W-:Y:S01]  /*16150*/  IMAD.X R77, R75, 0x1, R71, P5 ;  /* 0x000000014b4d7824 */ /* 0x000fe200028e0647 */
[----:B------:R-:W-:Y:S01]  /*16160*/  ISETP.LT.AND P5, PT, R67, UR10, !P4 ;  /* 0x0000000a43007c0c */ /* 0x000fe2000e7a1270 */
[----:B------:R-:W4:Y:S01]  /*16170*/  LDCU UR10, c[0x0][0x398] ;  /* 0x00007300ff0a77ac */ /* 0x000f220008000800 */
[----:B------:R-:W-:Y:S02]  /*16180*/  PRMT R73, R73, 0x9910, RZ ;  /* 0x0000991049497816 */ /* 0x000fe400000000ff */
[----:B------:R-:W-:Y:S02]  /*16190*/  SHF.R.S32.HI R80, RZ, 0x8, R80 ;  /* 0x00000008ff507819 */ /* 0x000fe40000011450 */
[----:B------:R-:W-:-:S07]  /*161a0*/  SHF.R.S32.HI R73, RZ, 0x8, R73 ;  /* 0x00000008ff497819 */ /* 0x000fce0000011449 */
[----:B------:R-:W-:Y:S04]  /*161b0*/  @P5 STG.E.U8 desc[UR22][R78.64], R80 ;  /* 0x000000504e005986 */ /* 0x000fe8000c101116 */
[----:B------:R0:W-:Y:S02]  /*161c0*/  @P6 STG.E.U8 desc[UR22][R76.64], R73 ;  /* 0x000000494c006986 */ /* 0x0001e4000c101116 */
[C---:B0-----:R-:W-:Y:S01]  /*161d0*/  IADD3 R76, P5, PT, R74.reuse, R70, RZ ;  /* 0x000000464a4c7210 */ /* 0x041fe20007fbe0ff */
[----:B------:R-:W-:-:S04]  /*161e0*/  VIADD R73, R74, UR30 ;  /* 0x0000001e4a497c36 */ /* 0x000fc80008000000 */
[----:B------:R-:W-:Y:S01]  /*161f0*/  IMAD.X R77, R75, 0x1, R69, P5 ;  /* 0x000000014b4d7824 */ /* 0x000fe200028e0645 */
[----:B------:R-:W-:Y:S02]  /*16200*/  SHF.R.S32.HI R85, RZ, 0x1f, R73 ;  /* 0x0000001fff557819 */ /* 0x000fe40000011449 */
[----:B------:R-:W-:-:S05]  /*16210*/  IADD3 R78, P5, PT, R73, R2, RZ ;  /* 0x00000002494e7210 */ /* 0x000fca0007fbe0ff */
[----:B------:R-:W-:Y:S01]  /*16220*/  IMAD.X R79, R85, 0x1, R71, P5 ;  /* 0x00000001554f7824 */ /* 0x000fe200028e0647 */
[----:B------:R-:W-:Y:S02]  /*16230*/  ISETP.LT.AND P5, PT, R35, UR9, !P4 ;  /* 0x0000000923007c0c */ /* 0x000fe4000e7a1270 */
[----:B------:R-:W-:Y:S01]  /*16240*/  PRMT R87, R83, 0x9910, RZ ;  /* 0x0000991053577816 */ /* 0x000fe200000000ff */
[----:B------:R-:W-:Y:S01]  /*16250*/  VIADD R86, R66, 0xd ;  /* 0x0000000d42567836 */ /* 0x000fe20000000000 */
[----:B------:R-:W-:Y:S01]  /*16260*/  IADD3 R80, P3, PT, R74, R68, RZ ;  /* 0x000000444a507210 */ /* 0x000fe20007f7e0ff */
[----:B------:R-:W0:Y:S01]  /*16270*/  LDCU UR9, c[0x0][0x398] ;  /* 0x00007300ff0977ac */ /* 0x000e220008000800 */
[----:B------:R-:W-:-:S03]  /*16280*/  SHF.R.S32.HI R87, RZ, 0x8, R87 ;  /* 0x00000008ff577819 */ /* 0x000fc60000011457 */
[----:B------:R-:W-:-:S05]  /*16290*/  IMAD.X R81, R75, 0x1, R3, P3 ;  /* 0x000000014b517824 */ /* 0x000fca00018e0603 */
[----:B------:R2:W-:Y:S01]  /*162a0*/  @P5 STG.E.U8 desc[UR22][R80.64], R87 ;  /* 0x0000005750005986 */ /* 0x0005e2000c101116 */
[----:B------:R-:W-:-:S05]  /*162b0*/  IADD3 R74, P3, PT, R73, R0, RZ ;  /* 0x00000000494a7210 */ /* 0x000fca0007f7e0ff */
[----:B------:R-:W-:Y:S01]  /*162c0*/  IMAD.X R75, R85, 0x1, R72, P3 ;  /* 0x00000001554b7824 */ /* 0x000fe200018e0648 */
[----:B--2---:R-:W-:Y:S02]  /*162d0*/  F2FP.SATFINITE.E5M2.F32.PACK_AB_MERGE_C R87, R29, R28, RZ ;  /* 0x0000001c1d57723e */ /* 0x004fe400048060ff */
[----:B------:R-:W2:Y:S04]  /*162e0*/  LDL.LU R28, [R1+0x630] ;  /* 0x00063000011c7983 */ /* 0x000ea80000300800 */
[----:B------:R-:W2:Y:S01]  /*162f0*/  LDL.LU R29, [R1+0x634] ;  /* 0x00063400011d7983 */ /* 0x000ea20000300800 */
[----:B------:R-:W-:Y:S02]  /*16300*/  IADD3 R82, P3, PT, R73, R68, RZ ;  /* 0x0000004449527210 */ /* 0x000fe40007f7e0ff */
[----:B----4-:R-:W-:Y:S01]  /*16310*/  ISETP.LT.AND P4, PT, R37, UR10, !P4 ;  /* 0x0000000a25007c0c */ /* 0x010fe2000e781270 */
[----:B------:R-:W4:Y:S02]  /*16320*/  LDCU UR10, c[0x0][0x398] ;  /* 0x00007300ff0a77ac */ /* 0x000f240008000800 */
[----:B------:R-:W-:Y:S01]  /*16330*/  IMAD.X R83, R85, 0x1, R3, P3 ;  /* 0x0000000155537824 */ /* 0x000fe200018e0603 */
[----:B------:R-:W-:-:S05]  /*16340*/  IADD3 R84, P3, PT, R73, R70, RZ ;  /* 0x0000004649547210 */ /* 0x000fca0007f7e0ff */
[----:B------:R-:W-:Y:S01]  /*16350*/  IMAD.X R85, R85, 0x1, R69, P3 ;  /* 0x0000000155557824 */ /* 0x000fe200018e0645 */
[----:B---3--:R-:W-:Y:S02]  /*16360*/  ISETP.GE.AND P3, PT, R86, UR4, PT ;  /* 0x0000000456007c0c */ /* 0x008fe4000bf66270 */
[----:B-1----:R-:W-:Y:S01]  /*16370*/  ISETP.LT.AND P6, PT, R67, UR12, !P2 ;  /* 0x0000000c43007c0c */ /* 0x002fe2000d7c1270 */
[----:B------:R-:W1:Y:S01]  /*16380*/  LDCU UR12, c[0x0][0x398] ;  /* 0x00007300ff0c77ac */ /* 0x000e620008000800 */
[----:B------:R-:W-:Y:S02]  /*16390*/  SHF.R.S32.HI R86, RZ, 0x8, R89 ;  /* 0x00000008ff567819 */ /* 0x000fe40000011459 */
[----:B------:R-:W-:Y:S02]  /*163a0*/  ISETP.LT.AND P5, PT, R34, UR14, !P2 ;  /* 0x0000000e22007c0c */ /* 0x000fe4000d7a1270 */
[----:B------:R-:W-:Y:S01]  /*163b0*/  F2FP.SATFINITE.E5M2.F32.PACK_AB_MERGE_C R80, R33, R32, RZ ;  /* 0x000000202150723e */ /* 0x000fe200048060ff */
[----:B------:R3:W-:Y:S01]  /*163c0*/  @P4 STG.E.U8 desc[UR22][R76.64], R86 ;  /* 0x000000564c004986 */ /* 0x0007e2000c101116 */
[----:B------:R-:W-:Y:S01]  /*163d0*/  ISETP.LT.AND P4, PT, R35, UR16, !P2 ;  /* 0x0000001023007c0c */ /* 0x000fe2000d781270 */
[----:B------:R-:W-:Y:S01]  /*163e0*/  VIADD R73, R73, UR30 ;  /* 0x0000001e49497c36 */ /* 0x000fe20008000000 */
[----:B------:R-:W-:Y:S01]  /*163f0*/  PRMT R89, R87, 0x9910, RZ ;  /* 0x0000991057597816 */ /* 0x000fe200000000ff */
[----:B------:R-:W2:Y:S01]  /*16400*/  LDL.LU R32, [R1+0x430] ;  /* 0x0004300001207983 */ /* 0x000ea20000300800 */
[----:B------:R-:W0:Y:S03]  /*16410*/  LDCU UR14, c[0x0][0x398] ;  /* 0x00007300ff0e77ac */ /* 0x000e260008000800 */
[----:B------:R1:W-:Y:S01]  /*16420*/  @P6 STG.E.U8 desc[UR22][R74.64], R88 ;  /* 0x000000584a006986 */ /* 0x0003e2000c101116 */
[----:B------:R-:W-:Y:S01]  /*16430*/  PRMT R81, R80, 0x9910, RZ ;  /* 0x0000991050517816 */ /* 0x000fe200000000ff */
[----:B------:R-:W0:Y:S01]  /*16440*/  LDCU UR16, c[0x0][0x398] ;  /* 0x00007300ff1077ac */ /* 0x000e220008000800 */
[----:B---3--:R-:W-:Y:S01]  /*16450*/  F2FP.SATFINITE.E5M2.F32.PACK_AB_MERGE_C R86, R31, R30, RZ ;  /* 0x0000001e1f56723e */ /* 0x008fe200048060ff */
[----:B------:R-:W-:Y:S01]  /*16460*/  VIADD R76, R66, 0xe ;  /* 0x0000000e424c7836 */ /* 0x000fe20000000000 */
[----:B------:R3:W-:Y:S01]  /*16470*/  @P5 STG.E.U8 desc[UR22][R78.64], R80 ;  /* 0x000000504e005986 */ /* 0x0007e2000c101116 */
[----:B------:R-:W2:Y:S03]  /*16480*/  LDCU UR4, c[0x0][0x39c] ;  /* 0x00007380ff0477ac */ /* 0x000ea60008000800 */
[----:B------:R4:W-:Y:S01]  /*16490*/  @P4 STG.E.U8 desc[UR22][R82.64], R86 ;  /* 0x0000005652004986 */ /* 0x0009e2000c101116 */
[----:B------:R-:W-:Y:S01]  /*164a0*/  ISETP.GE.AND P6, PT, R76, UR6, PT ;  /* 0x000000064c007c0c */ /* 0x000fe2000bfc6270 */
[----:B------:R-:W2:Y:S01]  /*164b0*/  LDCU UR6, c[0x0][0x39c] ;  /* 0x00007380ff0677ac */ /* 0x000ea20008000800 */
[C---:B-1----:R-:W-:Y:S01]  /*164c0*/  IADD3 R74, P4, PT, R73.reuse, R2, RZ ;  /* 0x00000002494a7210 */ /* 0x042fe20007f9e0ff */
[----:B------:R-:W2:Y:S01]  /*164d0*/  LDL.LU R33, [R1+0x434] ;  /* 0x0004340001217983 */ /* 0x000ea20000300800 */
[----:B------:R-:W-:-:S02]  /*164e0*/  IADD3 R76, P5, PT, R73, R0, RZ ;  /* 0x00000000494c7210 */ /* 0x000fc40007fbe0ff */
[----:B---3--:R-:W-:Y:S01]  /*164f0*/  SHF.R.S32.HI R79, RZ, 0x1f, R73 ;  /* 0x0000001fff4f7819 */ /* 0x008fe20000011449 */
[----:B------:R-:W3:Y:S01]  /*16500*/  LDL.LU R30, [R1+0x230] ;  /* 0x00023000011e7983 */ /* 0x000ee20000300800 */
[----:B0-----:R-:W-:Y:S01]  /*16510*/  ISETP.LT.AND P2, PT, R37, UR9, !P2 ;  /* 0x0000000925007c0c */ /* 0x001fe2000d741270 */
[----:B------:R-:W0:Y:S01]  /*16520*/  LDCU UR9, c[0x0][0x398] ;  /* 0x00007300ff0977ac */ /* 0x000e220008000800 */
[----:B------:R-:W-:Y:S01]  /*16530*/  PRMT R78, R88, 0x9910, RZ ;  /* 0x00009910584e7816 */ /* 0x000fe200000000ff */
[----:B------:R-:W-:Y:S01]  /*16540*/  IMAD.X R75, R79, 0x1, R71, P4 ;  /* 0x000000014f4b7824 */ /* 0x000fe200020e0647 */
[----:B----4-:R-:W-:Y:S01]  /*16550*/  ISETP.LT.AND P4, PT, R67, UR10, !P0 ;  /* 0x0000000a43007c0c */ /* 0x010fe2000c781270 */
[----:B------:R-:W-:Y:S01]  /*16560*/  IMAD.X R77, R79, 0x1, R72, P5 ;  /* 0x000000014f4d7824 */ /* 0x000fe200028e0648 */
[----:B------:R-:W-:Y:S01]  /*16570*/  ISETP.LT.AND P5, PT, R34, UR12, !P0 ;  /* 0x0000000c22007c0c */ /* 0x000fe2000c7a1270 */
[----:B------:R-:W3:Y:S01]  /*16580*/  LDL.LU R31, [R1+0x234] ;  /* 0x00023400011f7983 */ /* 0x000ee20000300800 */
[----:B------:R-:W-:Y:S01]  /*16590*/  SHF.R.S32.HI R80, RZ, 0x8, R78 ;  /* 0x00000008ff507819 */ /* 0x000fe2000001144e */
[----:B------:R-:W-:-:S04]  /*165a0*/  IMAD.MOV.U32 R78, RZ, RZ, R81 ;  /* 0x000000ffff4e7224 */ /* 0x000fc800078e0051 */
[----:B------:R-:W-:Y:S01]  /*165b0*/  @P2 STG.E.U8 desc[UR22][R84.64], R87 ;  /* 0x0000005754002986 */ /* 0x000fe2000c101116 */
[----:B------:R-:W-:Y:S01]  /*165c0*/  SHF.R.S32.HI R78, RZ, 0x8, R78 ;  /* 0x00000008ff4e7819 */ /* 0x000fe2000001144e */
[----:B------:R-:W1:Y:S01]  /*165d0*/  LDCU UR10, c[0x0][0x398] ;  /* 0x00007300ff0a77ac */ /* 0x000e620008000800 */
[----:B------:R-:W-:Y:S01]  /*165e0*/  IADD3 R82, P2, PT, R73, R68, RZ ;  /* 0x0000004449527210 */ /* 0x000fe20007f5e0ff */
[----:B------:R-:W-:Y:S01]  /*165f0*/  @P4 STG.E.U8 desc[UR22][R76.64], R80 ;  /* 0x000000504c004986 */ /* 0x000fe2000c101116 */
[----:B------:R-:W-:Y:S01]  /*16600*/  PRMT R88, R86, 0x9910, RZ ;  /* 0x0000991056587816 */ /* 0x000fe200000000ff */
[----:B------:R-:W4:Y:S02]  /*16610*/  LDCU UR12, c[0x0][0x398] ;  /* 0x00007300ff0c77ac */ /* 0x000f240008000800 */
[----:B------:R0:W-:Y:S01]  /*16620*/  @P5 STG.E.U8 desc[UR22][R74.64], R78 ;  /* 0x0000004e4a005986 */ /* 0x0001e2000c101116 */
[----:B------:R-:W-:Y:S02]  /*16630*/  IMAD.X R83, R79, 0x1, R3, P2 ;  /* 0x000000014f537824 */ /* 0x000fe400010e0603 */
[C---:B0-----:R-:W-:Y:S01]  /*16640*/  VIADD R74, R73.reuse, UR30 ;  /* 0x0000001e494a7c36 */ /* 0x041fe20008000000 */
[----:B------:R-:W-:-:S04]  /*16650*/  IADD3 R78, P4, PT, R73, R70, RZ ;  /* 0x00000046494e7210 */ /* 0x000fc80007f9e0ff */
[----:B------:R-:W-:Y:S02]  /*16660*/  SHF.R.S32.HI R73, RZ, 0x1f, R74 ;  /* 0x0000001fff497819 */ /* 0x000fe4000001144a */
[C---:B------:R-:W-:Y:S01]  /*16670*/  IADD3 R76, P2, PT, R74.reuse, R0, RZ ;  /* 0x000000004a4c7210 */ /* 0x040fe20007f5e0ff */
[----:B------:R-:W-:Y:S01]  /*16680*/  IMAD.X R79, R79, 0x1, R69, P4 ;  /* 0x000000014f4f7824 */ /* 0x000fe200020e0645 */
[C---:B------:R-:W-:Y:S02]  /*16690*/  IADD3 R80, P4, PT, R74.reuse, R2, RZ ;  /* 0x000000024a507210 */ /* 0x040fe40007f9e0ff */
[C---:B------:R-:W-:Y:S01]  /*166a0*/  IADD3 R86, P5, PT, R74.reuse, R70, RZ ;  /* 0x000000464a567210 */ /* 0x040fe20007fbe0ff */
[C---:B------:R-:W-:Y:S01]  /*166b0*/  IMAD.X R77, R73.reuse, 0x1, R72, P2 ;  /* 0x00000001494d7824 */ /* 0x040fe200010e0648 */
[----:B------:R-:W-:Y:S01]  /*166c0*/  IADD3 R84, P2, PT, R74, R68, RZ ;  /* 0x000000444a547210 */ /* 0x000fe20007f5e0ff */
[C---:B------:R-:W-:Y:S02]  /*166d0*/  IMAD.X R81, R73.reuse, 0x1, R71, P4 ;  /* 0x0000000149517824 */ /* 0x040fe400020e0647 */
[----:B------:R-:W-:-:S02]  /*166e0*/  IMAD.X R87, R73, 0x1, R69, P5 ;  /* 0x0000000149577824 */ /* 0x000fc400028e0645 */
[----:B------:R-:W-:Y:S02]  /*166f0*/  IMAD.X R85, R73, 0x1, R3, P2 ;  /* 0x0000000149557824 */ /* 0x000fe400010e0603 */
[----:B------:R-:W-:Y:S01]  /*16700*/  IMAD.MOV.U32 R73, RZ, RZ, R89 ;  /* 0x000000ffff497224 */ /* 0x000fe200078e0059 */
[----:B--2---:R-:W-:Y:S02]  /*16710*/  F2FP.SATFINITE.E5M2.F32.PACK_AB_MERGE_C R89, R29, R28, RZ ;  /* 0x0000001c1d59723e */ /* 0x004fe400048060ff */
[----:B------:R-:W2:Y:S04]  /*16720*/  LDL.LU R28, [R1+0x30] ;  /* 0x00003000011c7983 */ /* 0x000ea80000300800 */
[----:B------:R-:W2:Y:S01]  /*16730*/  LDL.LU R29, [R1+0x34] ;  /* 0x00003400011d7983 */ /* 0x000ea20000300800 */
[----:B------:R-:W-:Y:S01]  /*16740*/  ISETP.LT.AND P4, PT, R35, UR9, !P0 ;  /* 0x0000000923007c0c */ /* 0x000fe2000c781270 */
[----:B------:R-:W0:Y:S01]  /*16750*/  LDCU UR9, c[0x0][0x398] ;  /* 0x00007300ff0977ac */ /* 0x000e220008000800 */
[----:B-1----:R-:W-:Y:S01]  /*16760*/  ISETP.LT.AND P2, PT, R37, UR10, !P0 ;  /* 0x0000000a25007c0c */ /* 0x002fe2000c741270 */
[----:B------:R-:W2:Y:S01]  /*16770*/  LDL.LU R39, [R1+0x638] ;  /* 0x0006380001277983 */ /* 0x000ea20000300800 */
[----:B----4-:R-:W-:Y:S01]  /*16780*/  ISETP.LT.AND P5, PT, R67, UR12, !P1 ;  /* 0x0000000c43007c0c */ /* 0x010fe2000cfa1270 */
[----:B------:R-:W1:Y:S01]  /*16790*/  LDCU UR10, c[0x0][0x398] ;  /* 0x00007300ff0a77ac */ /* 0x000e620008000800 */
[----:B------:R-:W-:Y:S01]  /*167a0*/  SHF.R.S32.HI R88, RZ, 0x8, R88 ;  /* 0x00000008ff587819 */ /* 0x000fe20000011458 */
[----:B------:R-:W4:Y:S01]  /*167b0*/  LDL.LU R36, [R1+0x63c] ;  /* 0x00063c0001247983 */ /* 0x000f220000300800 */
[----:B------:R-:W-:Y:S01]  /*167c0*/  SHF.R.S32.HI R73, RZ, 0x8, R73 ;  /* 0x00000008ff497819 */ /* 0x000fe20000011449 */
[----:B------:R-:W0:Y:S04]  /*167d0*/  LDCU UR12, c[0x0][0x398] ;  /* 0x00007300ff0c77ac */ /* 0x000e280008000800 */
[----:B------:R-:W-:Y:S04]  /*167e0*/  @P4 STG.E.U8 desc[UR22][R82.64], R88 ;  /* 0x0000005852004986 */ /* 0x000fe8000c101116 */
[----:B------:R0:W-:Y:S04]  /*167f0*/  @P2 STG.E.U8 desc[UR22][R78.64], R73 ;  /* 0x000000494e002986 */ /* 0x0001e8000c101116 */
[----:B------:R1:W-:Y:S01]  /*16800*/  @P5 STG.E.U8 desc[UR22][R76.64], R89 ;  /* 0x000000594c005986 */ /* 0x0003e2000c101116 */
[----:B0-----:R-:W-:-:S05]  /*16810*/  VIADD R73, R66, 0x10 ;  /* 0x0000001042497836 */ /* 0x001fca0000000000 */
[----:B------:R-:W-:Y:S01]  /*16820*/  ISETP.GE.AND P5, PT, R73, UR6, PT ;  /* 0x0000000649007c0c */ /* 0x000fe2000bfa6270 */
[----:B------:R-:W-:Y:S01]  /*16830*/  VIADD R75, R66, 0xf ;  /* 0x0000000f424b7836 */ /* 0x000fe20000000000 */
[----:B---3--:R-:W-:Y:S01]  /*16840*/  F2FP.SATFINITE.E5M2.F32.PACK_AB_MERGE_C R88, R31, R30, RZ ;  /* 0x0000001e1f58723e */ /* 0x008fe200048060ff */
[----:B------:R-:W-:Y:S01]  /*16850*/  VIADD R74, R74, UR30 ;  /* 0x0000001e4a4a7c36 */ /* 0x000fe20008000000 */
[----:B------:R-:W-:Y:S01]  /*16860*/  F2FP.SATFINITE.E5M2.F32.PACK_AB_MERGE_C R73, R33, R32, RZ ;  /* 0x000000202149723e */ /* 0x000fe200048060ff */
[----:B------:R-:W0:Y:S01]  /*16870*/  LDCU UR6, c[0x0][0x39c] ;  /* 0x00007380ff0677ac */ /* 0x000e220008000800 */
[----:B------:R-:W3:Y:S04]  /*16880*/  LDL.LU R32, [R1+0x438] ;  /* 0x0004380001207983 */ /* 0x000ee80000300800 */
[----:B------:R-:W3:Y:S04]  /*16890*/  LDL.LU R30, [R1+0x43c] ;  /* 0x00043c00011e7983 */ /* 0x000ee80000300800 */
[----:B------:R-:W3:Y:S04]  /*168a0*/  LDL.LU R33, [R1+0x238] ;  /* 0x0002380001217983 */ /* 0x000ee80000300800 */
[----:B------:R-:W3:Y:S01]  /*168b0*/  LDL.LU R31, [R1+0x23c] ;  /* 0x00023c00011f7983 */ /* 0x000ee20000300800 */
[----:B------:R-:W-:Y:S01]  /*168c0*/  ISETP.LT.AND P4, PT, R34, UR14, !P1 ;  /* 0x0000000e22007c0c */ /* 0x000fe2000cf81270 */
[----:B------:R-:W0:Y:S01]  /*168d0*/  LDCU UR14, c[0x0][0x398] ;  /* 0x00007300ff0e77ac */ /* 0x000e220008000800 */
[----:B------:R-:W-:-:S02]  /*168e0*/  ISETP.LT.AND P2, PT, R35, UR16, !P1 ;  /* 0x0000001023007c0c */ /* 0x000fc4000cf41270 */
[----:B------:R-:W-:Y:S01]  /*168f0*/  ISETP.GE.AND P0, PT, R75, UR4, PT ;  /* 0x000000044b007c0c */ /* 0x000fe2000bf06270 */
[----:B------:R-:W0:Y:S01]  /*16900*/  LDCU UR4, c[0x0][0x39c] ;  /* 0x00007380ff0477ac */ /* 0x000e220008000800 */
[----:B------:R-:W-:-:S07]  /*16910*/  SHF.R.S32.HI R75, RZ, 0x1f, R74 ;  /* 0x0000001fff4b7819 */ /* 0x000fce000001144a */
[----:B------:R0:W-:Y:S01]  /*16920*/  @P4 STG.E.U8 desc[UR22][R80.64], R73 ;  /* 0x0000004950004986 */ /* 0x0001e2000c101116 */
[----:B--2---:R-:W-:Y:S01]  /*16930*/  F2FP.SATFINITE.E5M2.F32.PACK_AB_MERGE_C R82, R29, R28, RZ ;  /* 0x0000001c1d52723e */ /* 0x004fe200048060ff */
[----:B------:R-:W2:Y:S02]  /*16940*/  LDCU UR16, c[0x0][0x398] ;  /* 0x00007300ff1077ac */ /* 0x000ea40008000800 */
[----:B------:R-:W4:Y:S04]  /*16950*/  LDL.LU R28, [R1+0x38] ;  /* 0x00003800011c7983 */ /* 0x000f280000300800 */
[----:B------:R-:W4:Y:S01]  /*16960*/  LDL.LU R29, [R1+0x3c] ;  /* 0x00003c00011d7983 */ /* 0x000f220000300800 */
[----:B------:R-:W-:-:S03]  /*16970*/  IADD3 R78, P4, PT, R74, R0, RZ ;  /* 0x000000004a4e7210 */ /* 0x000fc60007f9e0ff */
[----:B------:R2:W-:Y:S01]  /*16980*/  @P2 STG.E.U8 desc[UR22][R84.64], R88 ;  /* 0x0000005854002986 */ /* 0x0005e2000c101116 */
[----:B-1----:R-:W-:Y:S01]  /*16990*/  IADD3 R76, P2, PT, R74, R2, RZ ;  /* 0x000000024a4c7210 */ /* 0x002fe20007f5e0ff */
[----:B------:R-:W-:Y:S01]  /*169a0*/  IMAD.X R79, R75, 0x1, R72, P4 ;  /* 0x000000014b4f7824 */ /* 0x000fe200020e0648 */
[----:B------:R-:W-:Y:S01]  /*169b0*/  ISETP.LT.AND P1, PT, R37, UR9, !P1 ;  /* 0x0000000925007c0c */ /* 0x000fe2000cf21270 */
[----:B------:R-:W1:Y:S01]  /*169c0*/  LDCU UR9, c[0x0][0x398] ;  /* 0x00007300ff0977ac */ /* 0x000e620008000800 */
[----:B0-----:R-:W-:Y:S01]  /*169d0*/  PRMT R80, R89, 0x9910, RZ ;  /* 0x0000991059507816 */ /* 0x001fe200000000ff */
[----:B------:R-:W-:Y:S01]  /*169e0*/  IMAD.X R77, R75, 0x1, R71, P2 ;  /* 0x000000014b4d7824 */ /* 0x000fe200010e0647 */
[----:B------:R-:W-:Y:S01]  /*169f0*/  ISETP.LT.AND P2, PT, R67, UR10, !P3 ;  /* 0x0000000a43007c0c */ /* 0x000fe2000df41270 */
[----:B------:R-:W0:Y:S01]  /*16a00*/  LDCU UR10, c[0x0][0x398] ;  /* 0x00007300ff0a77ac */ /* 0x000e220008000800 */
[----:B------:R-:W-:Y:S01]  /*16a10*/  ISETP.LT.AND P4, PT, R34, UR12, !P3 ;  /* 0x0000000c22007c0c */ /* 0x000fe2000df81270 */
[----:B------:R-:W4:Y:S01]  /*16a20*/  LDL.LU R41, [R1+0x640] ;  /* 0x0006400001297983 */ /* 0x000f220000300800 */
[----:B------:R-:W-:Y:S01]  /*16a30*/  PRMT R73, R73, 0x9910, RZ ;  /* 0x0000991049497816 */ /* 0x000fe200000000ff */
[----:B------:R-:W0:Y:S01]  /*16a40*/  LDCU UR12, c[0x0][0x398] ;  /* 0x00007300ff0c77ac */ /* 0x000e220008000800 */
[----:B------:R-:W-:-:S02]  /*16a50*/  SHF.R.S32.HI R80, RZ, 0x8, R80 ;  /* 0x00000008ff507819 */ /* 0x000fc40000011450 */
[----:B------:R-:W-:Y:S01]  /*16a60*/  SHF.R.S32.HI R73, RZ, 0x8, R73 ;  /* 0x00000008ff497819 */ /* 0x000fe20000011449 */
[----:B------:R-:W-:Y:S01]  /*16a70*/  @P1 STG.E.U8 desc[UR22][R86.64], R82 ;  /* 0x0000005256001986 */ /* 0x000fe2000c101116 */
[----:B--2---:R-:W-:-:S03]  /*16a80*/  IADD3 R84, P1, PT, R74, R68, RZ ;  /* 0x000000444a547210 */ /* 0x004fc60007f3e0ff */
[----:B------:R-:W-:Y:S04]  /*16a90*/  @P2 STG.E.U8 desc[UR22][R78.64], R80 ;  /* 0x000000504e002986 */ /* 0x000fe8000c101116 */
[----:B------:R2:W-:Y:S01]  /*16aa0*/  @P4 STG.E.U8 desc[UR22][R76.64], R73 ;  /* 0x000000494c004986 */ /* 0x0005e2000c101116 */
[----:B------:R-:W-:Y:S02]  /*16ab0*/  IMAD.X R85, R75, 0x1, R3, P1 ;  /* 0x000000014b557824 */ /* 0x000fe400008e0603 */
[C---:B--2---:R-:W-:Y:S01]  /*16ac0*/  VIADD R73, R74.reuse, UR30 ;  /* 0x0000001e4a497c36 */ /* 0x044fe20008000000 */
[----:B------:R-:W-:-:S04]  /*16ad0*/  IADD3 R80, P2, PT, R74, R70, RZ ;  /* 0x000000464a507210 */ /* 0x000fc80007f5e0ff */
[----:B------:R-:W-:Y:S02]  /*16ae0*/  SHF.R.S32.HI R83, RZ, 0x1f, R73 ;  /* 0x0000001fff537819 */ /* 0x000fe40000011449 */
[----:B------:R-:W-:Y:S01]  /*16af0*/  IADD3 R78, P1, PT, R73, R0, RZ ;  /* 0x00000000494e7210 */ /* 0x000fe20007f3e0ff */
[----:B------:R-:W-:-:S04]  /*16b00*/  IMAD.X R81, R75, 0x1, R69, P2 ;  /* 0x000000014b517824 */ /* 0x000fc800010e0645 */
[----:B------:R-:W-:Y:S01]  /*16b10*/  IMAD.X R79, R83, 0x1, R72, P1 ;  /* 0x00000001534f7824 */ /* 0x000fe200008e0648 */
[----:B------:R-:W-:Y:S02]  /*16b20*/  IADD3 R74, P1, PT, R73, R68, RZ ;  /* 0x00000044494a7210 */ /* 0x000fe40007f3e0ff */
[----:B-1----:R-:W-:Y:S02]  /*16b30*/  ISETP.LT.AND P2, PT, R35, UR9, !P3 ;  /* 0x0000000923007c0c */ /* 0x002fe4000df41270 */
[----:B------:R-:W-:Y:S01]  /*16b40*/  PRMT R87, R88, 0x9910, RZ ;  /* 0x0000991058577816 */ /* 0x000fe200000000ff */
[----:B------:R-:W-:Y:S01]  /*16b50*/  IMAD.X R75, R83, 0x1, R3, P1 ;  /* 0x00000001534b7824 */ /* 0x000fe200008e0603 */
[----:B------:R-:W-:Y:S01]  /*16b60*/  IADD3 R76, P4, PT, R73, R2, RZ ;  /* 0x00000002494c7210 */ /* 0x000fe20007f9e0ff */
[----:B------:R-:W-:Y:S01]  /*16b70*/  VIADD R86, R66, 0x11 ;  /* 0x0000001142567836 */ /* 0x000fe20000000000 */
[----:B0-----:R-:W-:Y:S01]  /*16b80*/  ISETP.LT.AND P3, PT, R37, UR10, !P3 ;  /* 0x0000000a25007c0c */ /* 0x001fe2000df61270 */
[----:B------:R-:W0:Y:S01]  /*16b90*/  LDCU UR9, c[0x0][0x398] ;  /* 0x00007300ff0977ac */ /* 0x000e220008000800 */
[----:B------:R-:W-:-:S02]  /*16ba0*/  PRMT R88, R82, 0x9910, RZ ;  /* 0x0000991052587816 */ /* 0x000fc400000000ff */
[----:B------:R-:W-:Y:S01]  /*16bb0*/  IADD3 R82, P1, PT, R73, R70, RZ ;  /* 0x0000004649527210 */ /* 0x000fe20007f3e0ff */
[C---:B------:R-:W-:Y:S01]  /*16bc0*/  IMAD.X R77, R83.reuse, 0x1, R71, P4 ;  /* 0x00000001534d7824 */ /* 0x040fe200020e0647 */
[----:B------:R-:W-:Y:S01]  /*16bd0*/  SHF.R.S32.HI R87, RZ, 0x8, R87 ;  /* 0x00000008ff577819 */ /* 0x000fe20000011457 */
[----:B------:R-:W1:Y:S02]  /*16be0*/  LDCU UR10, c[0x0][0x398] ;  /* 0x00007300ff0a77ac */ /* 0x000e640008000800 */
[----:B------:R-:W-:Y:S01]  /*16bf0*/  IMAD.X R83, R83, 0x1, R69, P1 ;  /* 0x0000000153537824 */ /* 0x000fe200008e0645 */
[----:B------:R-:W-:Y:S01]  /*16c00*/  ISETP.GE.AND P1, PT, R86, UR4, PT ;  /* 0x0000000456007c0c */ /* 0x000fe2000bf26270 */
[----:B------:R4:W-:Y:S01]  /*16c10*/  @P2 STG.E.U8 desc[UR22][R84.64], R87 ;  /* 0x0000005754002986 */ /* 0x0009e2000c101116 */
[----:B------:R-:W-:Y:S02]  /*16c20*/  SHF.R.S32.HI R86, RZ, 0x8, R88 ;  /* 0x00000008ff567819 */ /* 0x000fe40000011458 */
[----:B---3--:R-:W-:Y:S01]  /*16c30*/  F2FP.SATFINITE.E5M2.F32.PACK_AB_MERGE_C R30, R30, R32, RZ ;  /* 0x000000201e1e723e */ /* 0x008fe200048060ff */
[----:B------:R-:W-:Y:S01]  /*16c40*/  VIADD R73, R73, UR30 ;  /* 0x0000001e49497c36 */ /* 0x000fe20008000000 */
[----:B------:R-:W-:Y:S01]  /*16c50*/  ISETP.LT.AND P4, PT, R67, UR12, !P6 ;  /* 0x0000000c43007c0c */ /* 0x000fe2000f781270 */
[----:B------:R2:W-:Y:S01]  /*16c60*/  @P3 STG.E.U8 desc[UR22][R80.64], R86 ;  /* 0x0000005650003986 */ /* 0x0005e2000c101116 */
[----:B------:R-:W-:Y:S01]  /*16c70*/  ISETP.LT.AND P2, PT, R34, UR14, !P6 ;  /* 0x0000000e22007c0c */ /* 0x000fe2000f741270 */
[----:B------:R-:W3:Y:S01]  /*16c80*/  LDCU UR4, c[0x0][0x39c] ;  /* 0x00007380ff0477ac */ /* 0x000ee20008000800 */
[----:B------:R-:W-:-:S02]  /*16c90*/  ISETP.LT.AND P3, PT, R35, UR16, !P6 ;  /* 0x0000001023007c0c */ /* 0x000fc4000f761270 */
[----:B----4-:R-:W-:Y:S01]  /*16ca0*/  F2FP.SATFINITE.E5M2.F32.PACK_AB_MERGE_C R84, R36, R39, RZ ;  /* 0x000000272454723e */ /* 0x010fe200048060ff */
[----:B------:R-:W4:Y:S01]  /*16cb0*/  LDCU UR12, c[0x0][0x398] ;  /* 0x00007300ff0c77ac */ /* 0x000f220008000800 */
[----:B------:R-:W-:Y:S01]  /*16cc0*/  F2FP.SATFINITE.E5M2.F32.PACK_AB_MERGE_C R40, R31, R33, RZ ;  /* 0x000000211f28723e */ /* 0x000fe200048060ff */
[----:B------:R-:W0:Y:S04]  /*16cd0*/  LDCU UR14, c[0x0][0x398] ;  /* 0x00007300ff0e77ac */ /* 0x000e280008000800 */
[----:B------:R-:W-:Y:S01]  /*16ce0*/  @P4 STG.E.U8 desc[UR22][R78.64], R84 ;  /* 0x000000544e004986 */ /* 0x000fe2000c101116 */
[----:B--2---:R-:W-:Y:S01]  /*16cf0*/  VIADD R80, R66, 0x12 ;  /* 0x0000001242507836 */ /* 0x004fe20000000000 */
[----:B------:R-:W2:Y:S02]  /*16d00*/  LDCU UR16, c[0x0][0x398] ;  /* 0x00007300ff1077ac */ /* 0x000ea40008000800 */
[----:B------:R-:W-:Y:S01]  /*16d10*/  @P2 STG.E.U8 desc[UR22][R76.64], R30 ;  /* 0x0000001e4c002986 */ /* 0x000fe2000c101116 */
[----:B------:R-:W-:-:S03]  /*16d20*/  IADD3 R48, P2, PT, R73, R0, RZ ;  /* 0x0000000049307210 */ /* 0x000fc60007f5e0ff */
[----:B------:R0:W-:Y:S01]  /*16d30*/  @P3 STG.E.U8 desc[UR22][R74.64], R40 ;  /* 0x000000284a003986 */ /* 0x0001e2000c101116 */
[----:B------:R-:W-:Y:S02]  /*16d40*/  IADD3 R46, P3, PT, R73, R2, RZ ;  /* 0x00000002492e7210 */ /* 0x000fe40007f7e0ff */
[----:B------:R-:W-:Y:S02]  /*16d50*/  ISETP.LT.AND P6, PT, R37, UR18, !P6 ;  /* 0x0000001225007c0c */ /* 0x000fe4000f7c1270 */
[----:B0-----:R-:W-:Y:S01]  /*16d60*/  SHF.R.S32.HI R74, RZ, 0x1f, R73 ;  /* 0x0000001fff4a7819 */ /* 0x001fe20000011449 */
[----:B------:R-:W-:-:S04]  /*16d70*/  VIADD R75, R73, UR30 ;  /* 0x0000001e494b7c36 */ /* 0x000fc80008000000 */
[C---:B------:R-:W-:Y:S01]  /*16d80*/  IMAD.X R49, R74.reuse, 0x1, R72, P2 ;  /* 0x000000014a317824 */ /* 0x040fe200010e0648 */
[C---:B------:R-:W-:Y:S01]  /*16d90*/  IADD3 R42, P2, PT, R73.reuse, R68, RZ ;  /* 0x00000044492a7210 */ /* 0x040fe20007f5e0ff */
[C---:B------:R-:W-:Y:S01]  /*16da0*/  IMAD.X R47, R74.reuse, 0x1, R71, P3 ;  /* 0x000000014a2f7824 */ /* 0x040fe200018e0647 */
[----:B------:R-:W-:Y:S02]  /*16db0*/  IADD3 R92, P3, PT, R73, R70, RZ ;  /* 0x00000046495c7210 */ /* 0x000fe40007f7e0ff */
[----:B------:R-:W-:Y:S01]  /*16dc0*/  SHF.R.S32.HI R73, RZ, 0x1f, R75 ;  /* 0x0000001fff497819 */ /* 0x000fe2000001144b */
[C---:B------:R-:W-:Y:S01]  /*16dd0*/  IMAD.X R43, R74.reuse, 0x1, R3, P2 ;  /* 0x000000014a2b7824 */ /* 0x040fe200010e0603 */
[C---:B------:R-:W-:Y:S01]  /*16de0*/  IADD3 R90, P2, PT, R75.reuse, R0, RZ ;  /* 0x000000004b5a7210 */ /* 0x040fe20007f5e0ff */
[----:B------:R-:W-:Y:S01]  /*16df0*/  IMAD.X R93, R74, 0x1, R69, P3 ;  /* 0x000000014a5d7824 */ /* 0x000fe200018e0645 */
[C---:B------:R-:W-:Y:S01]  /*16e00*/  IADD3 R88, P3, PT, R75.reuse, R2, RZ ;  /* 0x000000024b587210 */ /* 0x040fe20007f7e0ff */
[----:B------:R-:W-:-:S02]  /*16e10*/  VIADD R74, R75, UR30 ;  /* 0x0000001e4b4a7c36 */ /* 0x000fc40008000000 */
[----:B------:R-:W-:Y:S01]  /*16e20*/  IMAD.X R91, R73, 0x1, R72, P2 ;  /* 0x00000001495b7824 */ /* 0x000fe200010e0648 */
[----:B------:R-:W-:Y:S01]  /*16e30*/  IADD3 R86, P2, PT, R75, R68, RZ ;  /* 0x000000444b567210 */ /* 0x000fe20007f5e0ff */
[C---:B------:R-:W-:Y:S01]  /*16e40*/  IMAD.X R89, R73.reuse, 0x1, R71, P3 ;  /* 0x0000000149597824 */ /* 0x040fe200018e0647 */
[----:B------:R-:W-:Y:S02]  /*16e50*/  ISETP.GE.AND P4, PT, R80, UR6, PT ;  /* 0x0000000650007c0c */ /* 0x000fe4000bf86270 */
[----:B------:R-:W-:Y:S01]  /*16e60*/  PRMT R85, R84, 0x9910, RZ ;  /* 0x0000991054557816 */ /* 0x000fe200000000ff */
[----:B------:R-:W-:Y:S01]  /*16e70*/  IMAD.X R87, R73, 0x1, R3, P2 ;  /* 0x0000000149577824 */ /* 0x000fe200010e0603 */
[----:B------:R-:W-:Y:S01]  /*16e80*/  IADD3 R80, P2, PT, R74, R0, RZ ;  /* 0x000000004a507210 */ /* 0x000fe20007f5e0ff */
[----:B------:R-:W-:Y:S01]  /*16e90*/  VIADD R31, R66, 0x13 ;  /* 0x00000013421f7836 */ /* 0x000fe20000000000 */
[----:B------:R-:W-:Y:S01]  /*16ea0*/  PRMT R30, R30, 0x9910, RZ ;  /* 0x000099101e1e7816 */ /* 0x000fe200000000ff */
[----:B------:R-:W-:Y:S01]  /*16eb0*/  IMAD.MOV.U32 R32, RZ, RZ, R85 ;  /* 0x000000ffff207224 */ /* 0x000fe200078e0055 */
[----:B------:R-:W0:Y:S04]  /*16ec0*/  LDCU UR6, c[0x0][0x398] ;  /* 0x00007300ff0677ac */ /* 0x000e280008000800 */
[----:B------:R-:W-:Y:S01]  /*16ed0*/  SHF.R.S32.HI R45, RZ, 0x8, R32 ;  /* 0x00000008ff2d7819 */ /* 0x000fe20000011420 */
[----:B------:R-:W-:Y:S01]  /*16ee0*/  IMAD.MOV.U32 R44, RZ, RZ, R30 ;  /* 0x000000ffff2c7224 */ /* 0x000fe200078e001e */
[----:B------:R-:W-:-:S02]  /*16ef0*/  F2FP.SATFINITE.E5M2.F32.PACK_AB_MERGE_C R38, R29, R28, RZ ;  /* 0x0000001c1d26723e */ /* 0x000fc400048060ff */
[----:B------:R-:W2:Y:S04]  /*16f00*/  LDL.LU R29, [R1+0x644] ;  /* 0x00064400011d7983 */ /* 0x000ea80000300800 */
[----:B------:R0:W-:Y:S04]  /*16f10*/  @P6 STG.E.U8 desc[UR22][R82.64], R38 ;  /* 0x0000002652006986 */ /* 0x0001e8000c101116 */
[----:B------:R-:W2:Y:S04]  /*16f20*/  LDL.LU R39, [R1+0x440] ;  /* 0x0004400001277983 */ /* 0x000ea80000300800 */
[----:B------:R-:W2:Y:S01]  /*16f30*/  LDL.LU R36, [R1+0x444] ;  /* 0x0004440001247983 */ /* 0x000ea20000300800 */
[----:B0-----:R-:W-:-:S03]  /*16f40*/  IADD3 R82, P3, PT, R75, R70, RZ ;  /* 0x000000464b527210 */ /* 0x001fc60007f7e0ff */
[----:B------:R-:W2:Y:S01]  /*16f50*/  LDL.LU R32, [R1+0x240] ;  /* 0x0002400001207983 */ /* 0x000ea20000300800 */
[----:B------:R-:W-:Y:S01]  /*16f60*/  SHF.R.S32.HI R75, RZ, 0x1f, R74 ;  /* 0x0000001fff4b7819 */ /* 0x000fe2000001144a */
[----:B------:R-:W-:Y:S02]  /*16f70*/  IMAD.X R83, R73, 0x1, R69, P3 ;  /* 0x0000000149537824 */ /* 0x000fe400018e0645 */
[----:B------:R-:W2:Y:S02]  /*16f80*/  LDL.LU R33, [R1+0x244] ;  /* 0x0002440001217983 */ /* 0x000ea40000300800 */
[C---:B------:R-:W-:Y:S01]  /*16f90*/  IMAD.X R81, R75.reuse, 0x1, R72, P2 ;  /* 0x000000014b517824 */ /* 0x040fe200010e0648 */
[C---:B------:R-:W-:Y:S01]  /*16fa0*/  IADD3 R76, P2, PT, R74.reuse, R68, RZ ;  /* 0x000000444a4c7210 */ /* 0x040fe20007f5e0ff */
[----:B------:R-:W-:Y:S01]  /*16fb0*/  VIADD R73, R74, UR30 ;  /* 0x0000001e4a497c36 */ /* 0x000fe20008000000 */
[----:B------:R-:W2:Y:S03]  /*16fc0*/  LDL.LU R30, [R1+0x40] ;  /* 0x00004000011e7983 */ /* 0x000ea60000300800 */
[----:B------:R-:W-:Y:S01]  /*16fd0*/  IMAD.X R77, R75, 0x1, R3, P2 ;  /* 0x000000014b4d7824 */ /* 0x000fe200010e0603 */
[----:B------:R-:W-:-:S02]  /*16fe0*/  SHF.R.S32.HI R28, RZ, 0x1f, R73 ;  /* 0x0000001fff1c7819 */ /* 0x000fc40000011449 */
[----:B------:R-:W-:-:S05]  /*16ff0*/  IADD3 R84, P2, PT, R73, R0, RZ ;  /* 0x0000000049547210 */ /* 0x000fca0007f5e0ff */
[----:B------:R-:W-:Y:S01]  /*17000*/  IMAD.X R85, R28, 0x1, R72, P2 ;  /* 0x000000011c557824 */ /* 0x000fe200010e0648 */
[----:B---3--:R-:W-:Y:S01]  /*17010*/  ISETP.GE.AND P2, PT, R31, UR4, PT ;  /* 0x000000041f007c0c */ /* 0x008fe2000bf46270 */
[----:B------:R-:W0:Y:S01]  /*17020*/  LDCU UR4, c[0x0][0x39c] ;  /* 0x00007380ff0477ac */ /* 0x000e220008000800 */
[----:B------:R-:W3:Y:S01]  /*17030*/  LDL.LU R31, [R1+0x44] ;  /* 0x00004400011f7983 */ /* 0x000ee20000300800 */
[----:B------:R-:W-:-:S05]  /*17040*/  IADD3 R78, P3, PT, R74, R2, RZ ;  /* 0x000000024a4e7210 */ /* 0x000fca0007f7e0ff */
[----:B------:R-:W-:Y:S01]  /*17050*/  IMAD.X R79, R75, 0x1, R71, P3 ;  /* 0x000000014b4f7824 */ /* 0x000fe200018e0647 */
[----:B------:R-:W-:Y:S01]  /*17060*/  ISETP.LT.AND P3, PT, R67, UR6, !P0 ;  /* 0x0000000643007c0c */ /* 0x000fe2000c761270 */
[----:B------:R-:W0:Y:S01]  /*17070*/  LDCU UR6, c[0x0][0x398] ;  /* 0x00007300ff0677ac */ /* 0x000e220008000800 */
[----:B------:R-:W-:-:S05]  /*17080*/  IADD3 R74, P6, PT, R74, R70, RZ ;  /* 0x000000464a4a7210 */ /* 0x000fca0007fde0ff */
[----:B------:R-:W-:Y:S01]  /*17090*/  IMAD.X R75, R75, 0x1, R69, P6 ;  /* 0x000000014b4b7824 */ /* 0x000fe200030e0645 */
[----:B------:R-:W-:Y:S01]  /*170a0*/  ISETP.LT.AND P6, PT, R34, UR9, !P0 ;  /* 0x0000000922007c0c */ /* 0x000fe2000c7c1270 */
[----:B------:R-:W4:Y:S04]  /*170b0*/  LDCU UR9, c[0x0][0x398] ;  /* 0x00007300ff0977ac */ /* 0x000f280008000800 */
[----:B------:R-:W-:Y:S01]  /*170c0*/  @P3 STG.E.U8 desc[UR22][R48.64], R45 ;  /* 0x0000002d30003986 */ /* 0x000fe2000c101116 */
[----:B-1----:R-:W-:Y:S01]  /*170d0*/  ISETP.LT.AND P3, PT, R35, UR10, !P0 ;  /* 0x0000000a23007c0c */ /* 0x002fe2000c761270 */
[----:B------:R-:W1:Y:S01]  /*170e0*/  LDCU UR10, c[0x0][0x398] ;  /* 0x00007300ff0a77ac */ /* 0x000e620008000800 */
[----:B------:R-:W-:Y:S02]  /*170f0*/  PRMT R40, R40, 0x9910, RZ ;  /* 0x0000991028287816 */ /* 0x000fe400000000ff */
[----:B------:R-:W-:-:S02]  /*17100*/  SHF.R.S32.HI R44, RZ, 0x8, R44 ;  /* 0x00000008ff2c7819 */ /* 0x000fc4000001142c */
[----:B0-----:R-:W-:Y:S01]  /*17110*/  ISETP.LT.AND P0, PT, R37, UR6, !P0 ;  /* 0x0000000625007c0c */ /* 0x001fe2000c701270 */
[----:B------:R-:W0:Y:S01]  /*17120*/  LDCU UR6, c[0x0][0x398] ;  /* 0x00007300ff0677ac */ /* 0x000e220008000800 */
[----:B------:R-:W-:Y:S02]  /*17130*/  SHF.R.S32.HI R40, RZ, 0x8, R40 ;  /* 0x00000008ff287819 */ /* 0x000fe40000011428 */
[----:B------:R-:W-:Y:S01]  /*17140*/  PRMT R38, R38, 0x9910, RZ ;  /* 0x0000991026267816 */ /* 0x000fe200000000ff */
[----:B------:R-:W-:Y:S01]  /*17150*/  @P6 STG.E.U8 desc[UR22][R46.64], R44 ;  /* 0x0000002c2e006986 */ /* 0x000fe2000c101116 */
[----:B----4-:R-:W-:Y:S01]  /*17160*/  ISETP.LT.AND P6, PT, R67, UR9, !P5 ;  /* 0x0000000943007c0c */ /* 0x010fe2000efc1270 */
[----:B------:R-:W4:Y:S02]  /*17170*/  LDCU UR9, c[0x0][0x398] ;  /* 0x00007300ff0977ac */ /* 0x000f240008000800 */
[----:B------:R0:W-:Y:S01]  /*17180*/  @P3 STG.E.U8 desc[UR22][R42.64], R40 ;  /* 0x000000282a003986 */ /* 0x0001e2000c101116 */
[----:B------:R-:W-:Y:S01]  /*17190*/  ISETP.LT.AND P3, PT, R34, UR12, !P5 ;  /* 0x0000000c22007c0c */ /* 0x000fe2000ef61270 */
[----:B------:R-:W1:Y:S01]  /*171a0*/  LDCU UR12, c[0x0][0x398] ;  /* 0x00007300ff0c77ac */ /* 0x000e620008000800 */
[----:B0-----:R-:W-:Y:S01]  /*171b0*/  SHF.R.S32.HI R40, RZ, 0x8, R38 ;  /* 0x00000008ff287819 */ /* 0x001fe20000011426 */
[----:B------:R-:W-:Y:S01]  /*171c0*/  VIADD R38, R66, 0x14 ;  /* 0x0000001442267836 */ /* 0x000fe20000000000 */
[----:B------:R-:W4:Y:S04]  /*171d0*/  LDL.LU R42, [R1+0x648] ;  /* 0x00064800012a7983 */ /* 0x000f280000300800 */
[----:B------:R0:W-:Y:S01]  /*171e0*/  @P0 STG.E.U8 desc[UR22][R92.64], R40 ;  /* 0x000000285c000986 */ /* 0x0001e2000c101116 */
[----:B------:R-:W-:Y:S01]  /*171f0*/  ISETP.GE.AND P0, PT, R38, UR4, PT ;  /* 0x0000000426007c0c */ /* 0x000fe2000bf06270 */
[----:B------:R-:W1:Y:S02]  /*17200*/  LDCU UR4, c[0x0][0x39c] ;  /* 0x00007380ff0477ac */ /* 0x000e640008000800 */
[----:B------:R-:W4:Y:S04]  /*17210*/  LDL.LU R43, [R1+0x64c] ;  /* 0x00064c00012b7983 */ /* 0x000f280000300800 */
[----:B0-----:R-:W4:Y:S01]  /*17220*/  LDL.LU R40, [R1+0x650] ;  /* 0x0006500001287983 */ /* 0x001f220000300800 */
[----:B--2---:R-:W-:-:S03]  /*17230*/  F2FP.SATFINITE.E5M2.F32.PACK_AB_MERGE_C R29, R29, R41, RZ ;  /* 0x000000291d1d723e */ /* 0x004fc600048060ff */
[----:B------:R-:W2:Y:S04]  /*17240*/  LDL.LU R41, [R1+0x654] ;  /* 0x0006540001297983 */ /* 0x000ea80000300800 */
[----:B------:R-:W2:Y:S01]  /*17250*/  LDL.LU R38, [R1+0x448] ;  /* 0x0004480001267983 */ /* 0x000ea20000300800 */
[----:B------:R-:W-:-:S03]  /*17260*/  F2FP.SATFINITE.E5M2.F32.PACK_AB_MERGE_C R92, R36, R39, RZ ;  /* 0x00000027245c723e */ /* 0x000fc600048060ff */
[----:B------:R-:W2:Y:S04]  /*17270*/  LDL.LU R39, [R1+0x44c] ;  /* 0x00044c0001277983 */ /* 0x000ea80000300800 */
[----:B------:R0:W-:Y:S04]  /*17280*/  @P6 STG.E.U8 desc[UR22][R90.64], R29 ;  /* 0x0000001d5a006986 */ /* 0x0001e8000c101116 */
[----:B------:R-:W2:Y:S04]  /*17290*/  LDL.LU R36, [R1+0x450] ;  /* 0x0004500001247983 */ /* 0x000ea80000300800 */
[----:B------:R1:W-:Y:S01]  /*172a0*/  @P3 STG.E.U8 desc[UR22][R88.64], R92 ;  /* 0x0000005c58003986 */ /* 0x0003e2000c101116 */
[----:B0-----:R-:W-:-:S03]  /*172b0*/  F2FP.SATFINITE.E5M2.F32.PACK_AB_MERGE_C R91, R33, R32, RZ ;  /* 0x00000020215b723e */ /* 0x001fc600048060ff */
[----:B------:R-:W2:Y:S04]  /*172c0*/  LDL.LU R32, [R1+0x454] ;  /* 0x0004540001207983 */ /* 0x000ea80000300800 */
[----:B------:R-:W2:Y:S01]  /*172d0*/  LDL.LU R33, [R1+0x248] ;  /* 0x0002480001217983 */ /* 0x000ea20000300800 */
[----:B-1----:R-:W-:Y:S02]  /*172e0*/  PRMT R89, R29, 0x9910, RZ ;  /* 0x000099101d597816 */ /* 0x002fe400000000ff */
[----:B---3--:R-:W-:Y:S02]  /*172f0*/  F2FP.SATFINITE.E5M2.F32.PACK_AB_MERGE_C R90, R31, R30, RZ ;  /* 0x0000001e1f5a723e */ /* 0x008fe400048060ff */
[----:B------:R-:W3:Y:S04]  /*17300*/  LDL.LU R30, [R1+0x24c] ;  /* 0x00024c00011e7983 */ /* 0x000ee80000300800 */
[----:B------:R-:W3:Y:S04]  /*17310*/  LDL.LU R31, [R1+0x48] ;  /* 0x00004800011f7983 */ /* 0x000ee80000300800 */
[----:B------:R-:W3:Y:S01]  /*17320*/  LDL.LU R29, [R1+0x4c] ;  /* 0x00004c00011d7983 */ /* 0x000ee20000300800 */
[----:B------:R-:W-:Y:S01]  /*17330*/  ISETP.LT.AND P6, PT, R35, UR10, !P5 ;  /* 0x0000000a23007c0c */ /* 0x000fe2000efc1270 */
[----:B------:R-:W0:Y:S01]  /*17340*/  LDCU UR10, c[0x0][0x398] ;  /* 0x00007300ff0a77ac */ /* 0x000e220008000800 */
[----:B------:R-:W-:-:S02]  /*17350*/  ISETP.LT.AND P5, PT, R37, UR6, !P5 ;  /* 0x0000000625007c0c */ /* 0x000fc4000efa1270 */
[----:B----4-:R-:W-:Y:S01]  /*17360*/  ISETP.LT.AND P3, PT, R67, UR9, !P1 ;  /* 0x0000000943007c0c */ /* 0x010fe2000cf61270 */
[----:B------:R-:W1:Y:S01]  /*17370*/  LDCU UR6, c[0x0][0x398] ;  /* 0x00007300ff0677ac */ /* 0x000e620008000800 */
[----:B------:R-:W-:Y:S01]  /*17380*/  PRMT R92, R92, 0x9910, RZ ;  /* 0x000099105c5c7816 */ /* 0x000fe200000000ff */
[----:B------:R-:W4:Y:S06]  /*17390*/  LDCU UR9, c[0x0][0x398] ;  /* 0x00007300ff0977ac */ /* 0x000f2c0008000800 */
[----:B------:R0:W-:Y:S04]  /*173a0*/  @P6 STG.E.U8 desc[UR22][R86.64], R91 ;  /* 0x0000005b56006986 */ /* 0x0001e8000c101116 */
[----:B------:R1:W-:Y:S01]  /*173b0*/  @P5 STG.E.U8 desc[UR22][R82.64], R90 ;  /* 0x0000005a52005986 */ /* 0x0003e2000c101116 */
[----:B0-----:R-:W-:Y:S01]  /*173c0*/  IMAD.MOV.U32 R86, RZ, RZ, R89 ;  /* 0x000000ffff567224 */ /* 0x001fe200078e0059 */
[----:B------:R-:W-:Y:S01]  /*173d0*/  ISETP.LT.AND P5, PT, R34, UR10, !P1 ;  /* 0x0000000a22007c0c */ /* 0x000fe2000cfa1270 */
[----:B------:R-:W0:Y:S03]  /*173e0*/  LDCU UR10, c[0x0][0x398] ;  /* 0x00007300ff0a77ac */ /* 0x000e260008000800 */
[----:B-1----:R-:W-:-:S05]  /*173f0*/  SHF.R.S32.HI R82, RZ, 0x8, R86 ;  /* 0x00000008ff527819 */ /* 0x002fca0000011456 */
[----:B------:R1:W-:Y:S01]  /*17400*/  @P3 STG.E.U8 desc[UR22][R80.64], R82 ;  /* 0x0000005250003986 */ /* 0x0003e2000c101116 */
[----:B------:R-:W-:Y:S01]  /*17410*/  ISETP.LT.AND P3, PT, R35, UR6, !P1 ;  /* 0x0000000623007c0c */ /* 0x000fe2000cf61270 */
[----:B------:R-:W-:Y:S02]  /*17420*/  VIADD R88, R66, 0x15 ;  /* 0x0000001542587836 */ /* 0x000fe40000000000 */
[----:B-1----:R-:W-:Y:S01]  /*17430*/  IMAD.MOV.U32 R80, RZ, RZ, R92 ;  /* 0x000000ffff507224 */ /* 0x002fe200078e005c */
[----:B------:R-:W-:Y:S01]  /*17440*/  PRMT R81, R91, 0x9910, RZ ;  /* 0x000099105b517816 */ /* 0x000fe200000000ff */
[----:B------:R-:W1:Y:S03]  /*17450*/  LDCU UR6, c[0x0][0x398] ;  /* 0x00007300ff0677ac */ /* 0x000e660008000800 */
[----:B------:R-:W-:-:S05]  /*17460*/  SHF.R.S32.HI R80, RZ, 0x8, R80 ;  /* 0x00000008ff507819 */ /* 0x000fca0000011450 */
[----:B------:R0:W-:Y:S01]  /*17470*/  @P5 STG.E.U8 desc[UR22][R78.64], R80 ;  /* 0x000000504e005986 */ /* 0x0001e2000c101116 */
[----:B------:R-:W-:Y:S02]  /*17480*/  PRMT R90, R90, 0x9910, RZ ;  /* 0x000099105a5a7816 */ /* 0x000fe400000000ff */
[----:B0-----:R-:W-:-:S05]  /*17490*/  SHF.R.S32.HI R79, RZ, 0x8, R81 ;  /* 0x00000008ff4f7819 */ /* 0x001fca0000011451 */
[----:B------:R0:W-:Y:S01]  /*174a0*/  @P3 STG.E.U8 desc[UR22][R76.64], R79 ;  /* 0x0000004f4c003986 */ /* 0x0001e2000c101116 */
[----:B------:R-:W-:Y:S02]  /*174b0*/  ISETP.LT.AND P1, PT, R37, UR12, !P1 ;  /* 0x0000000c25007c0c */ /* 0x000fe4000cf21270 */
[----:B----4-:R-:W-:Y:S01]  /*174c0*/  ISETP.LT.AND P5, PT, R67, UR9, !P4 ;  /* 0x0000000943007c0c */ /* 0x010fe2000e7a1270 */
[----:B------:R-:W-:Y:S01]  /*174d0*/  IMAD.MOV.U32 R78, RZ, RZ, R90 ;  /* 0x000000ffff4e7224 */ /* 0x000fe200078e005a */
[----:B------:R-:W-:Y:S01]  /*174e0*/  F2FP.SATFINITE.E5M2.F32.PACK_AB_MERGE_C R82, R43, R42, RZ ;  /* 0x0000002a2b52723e */ /* 0x000fe200048060ff */
[----:B------:R-:W4:Y:S01]  /*174f0*/  LDCU UR9, c[0x0][0x398] ;  /* 0x00007300ff0977ac */ /* 0x000f220008000800 */
[----:B0-----:R-:W-:Y:S01]  /*17500*/  IADD3 R76, P3, PT, R73, R2, RZ ;  /* 0x00000002494c7210 */ /* 0x001fe20007f7e0ff */
[----:B------:R-:W0:Y:S04]  /*17510*/  LDCU UR12, c[0x0][0x398] ;  /* 0x00007300ff0c77ac */ /* 0x000e280008000800 */
[----:B------:R-:W-:Y:S01]  /*17520*/  IMAD.X R77, R28, 0x1, R71, P3 ;  /* 0x000000011c4d7824 */ /* 0x000fe200018e0647 */
[----:B------:R-:W-:Y:S01]  /*17530*/  ISETP.LT.AND P3, PT, R34, UR10, !P4 ;  /* 0x0000000a22007c0c */ /* 0x000fe2000e761270 */
[----:B------:R-:W0:Y:S01]  /*17540*/  LDCU UR10, c[0x0][0x398] ;  /* 0x00007300ff0a77ac */ /* 0x000e220008000800 */
[----:B------:R-:W-:-:S05]  /*17550*/  SHF.R.S32.HI R78, RZ, 0x8, R78 ;  /* 0x00000008ff4e7819 */ /* 0x000fca000001144e */
[----:B------:R0:W-:Y:S04]  /*17560*/  @P1 STG.E.U8 desc[UR22][R74.64], R78 ;  /* 0x0000004e4a001986 */ /* 0x0001e8000c101116 */
[----:B------:R-:W-:Y:S01]  /*17570*/  @P5 STG.E.U8 desc[UR22][R84.64], R82 ;  /* 0x0000005254005986 */ /* 0x000fe2000c101116 */
[----:B0-----:R-:W-:-:S05]  /*17580*/  IADD3 R74, P1, PT, R73, R68, RZ ;  /* 0x00000044494a7210 */ /* 0x001fca0007f3e0ff */
[----:B------:R-:W-:Y:S01]  /*17590*/  IMAD.X R75, R28, 0x1, R3, P1 ;  /* 0x000000011c4b7824 */ /* 0x000fe200008e0603 */
[----:B--2---:R-:W-:-:S05]  /*175a0*/  F2FP.SATFINITE.E5M2.F32.PACK_AB_MERGE_C R80, R39, R38, RZ ;  /* 0x000000262750723e */ /* 0x004fca00048060ff */
[----:B------:R0:W-:Y:S02]  /*175b0*/  @P3 STG.E.U8 desc[UR22][R76.64], R80 ;  /* 0x000000504c003986 */ /* 0x0001e4000c101116 */
[----:B0-----:R-:W-:-:S05]  /*175c0*/  IADD3 R76, P3, PT, R73, R70, RZ ;  /* 0x00000046494c7210 */ /* 0x001fca0007f7e0ff */
[----:B------:R-:W-:Y:S01]  /*175d0*/  IMAD.X R77, R28, 0x1, R69, P3 ;  /* 0x000000011c4d7824 */ /* 0x000fe200018e0645 */
[----:B---3--:R-:W-:Y:S02]  /*175e0*/  F2FP.SATFINITE.E5M2.F32.PACK_AB_MERGE_C R79, R30, R33, RZ ;  /* 0x000000211e4f723e */ /* 0x008fe400048060ff */
[----:B------:R-:W2:Y:S01]  /*175f0*/  LDL.LU R30, [R1+0x250] ;  /* 0x00025000011e7983 */ /* 0x000ea20000300800 */
[----:B------:R-:W-:-:S03]  /*17600*/  F2FP.SATFINITE.E5M2.F32.PACK_AB_MERGE_C R81, R29, R31, RZ ;  /* 0x0000001f1d51723e */ /* 0x000fc600048060ff */
[----:B------:R-:W2:Y:S04]  /*17610*/  LDL.LU R31, [R1+0x254] ;  /* 0x00025400011f7983 */ /* 0x000ea80000300800 */
[----:B------:R-:W3:Y:S04]  /*17620*/  LDL.LU R28, [R1+0x50] ;  /* 0x00005000011c7983 */ /* 0x000ee80000300800 */
[----:B------:R-:W3:Y:S01]  /*17630*/  LDL.LU R29, [R1+0x54] ;  /* 0x00005400011d7983 */ /* 0x000ee20000300800 */
[----:B------:R-:W-:Y:S01]  /*17640*/  ISETP.GE.AND P6, PT, R88, UR4, PT ;  /* 0x0000000458007c0c */ /* 0x000fe2000bfc6270 */
[----:B------:R-:W0:Y:S01]  /*17650*/  LDCU UR4, c[0x0][0x39c] ;  /* 0x00007380ff0477ac */ /* 0x000e220008000800 */
[----:B------:R-:W-:Y:S01]  /*17660*/  VIADD R78, R66, 0x16 ;  /* 0x00000016424e7836 */ /* 0x000fe20000000000 */
[----:B------:R-:W-:-:S02]  /*17670*/  ISETP.LT.AND P5, PT, R35, UR14, !P4 ;  /* 0x0000000e23007c0c */ /* 0x000fc4000e7a1270 */
[----:B-1----:R-:W-:Y:S01]  /*17680*/  ISETP.LT.AND P4, PT, R37, UR6, !P4 ;  /* 0x0000000625007c0c */ /* 0x002fe2000e781270 */
[----:B------:R-:W-:Y:S01]  /*17690*/  VIADD R73, R73, UR30 ;  /* 0x0000001e49497c36 */ /* 0x000fe20008000000 */
[----:B------:R-:W-:Y:S01]  /*176a0*/  PRMT R82, R82, 0x9910, RZ ;  /* 0x0000991052527816 */ /* 0x000fe200000000ff */
[----:B------:R-:W1:Y:S01]  /*176b0*/  LDCU UR6, c[0x0][0x398] ;  /* 0x00007300ff0677ac */ /* 0x000e620008000800 */
[----:B------:R-:W-:Y:S02]  /*176c0*/  PRMT R80, R80, 0x9910, RZ ;  /* 0x0000991050507816 */ /* 0x000fe400000000ff */
[----:B------:R-:W-:Y:S01]  /*176d0*/  F2FP.SATFINITE.E5M2.F32.PACK_AB_MERGE_C R83, R41, R40, RZ ;  /* 0x000000282953723e */ /* 0x000fe200048060ff */
[----:B------:R-:W1:Y:S01]  /*176e0*/  LDCU UR14, c[0x0][0x398] ;  /* 0x00007300ff0e77ac */ /* 0x000e620008000800 */
[----:B------:R-:W3:Y:S01]  /*176f0*/  LDL.LU R41, [R1+0x658] ;  /* 0x0006580001297983 */ /* 0x000ee20000300800 */
[----:B0-----:R-:W-:Y:S01]  /*17700*/  ISETP.GE.AND P1, PT, R78, UR4, PT ;  /* 0x000000044e007c0c */ /* 0x001fe2000bf26270 */
[----:B------:R-:W0:Y:S02]  /*17710*/  LDCU UR4, c[0x0][0x398] ;  /* 0x00007300ff0477ac */ /* 0x000e240008000800 */
[----:B------:R1:W-:Y:S01]  /*17720*/  @P5 STG.E.U8 desc[UR22][R74.64], R79 ;  /* 0x0000004f4a005986 */ /* 0x0003e2000c101116 */
[----:B------:R-:W-:-:S03]  /*17730*/  SHF.R.S32.HI R78, RZ, 0x1f, R73 ;  /* 0x0000001fff4e7819 */ /* 0x000fc60000011449 */
[----:B------:R0:W-:Y:S04]  /*17740*/  @P4 STG.E.U8 desc[UR22][R76.64], R81 ;  /* 0x000000514c004986 */ /* 0x0001e8000c101116 */
[----:B------:R-:W3:Y:S01]  /*17750*/  LDL.LU R38, [R1+0x65c] ;  /* 0x00065c0001267983 */ /* 0x000ee20000300800 */
[----:B-1----:R-:W-:-:S03]  /*17760*/  IADD3 R74, P5, PT, R73, R0, RZ ;  /* 0x00000000494a7210 */ /* 0x002fc60007fbe0ff */
[----:B------:R-:W3:Y:S01]  /*17770*/  LDL.LU R39, [R1+0x458] ;  /* 0x0004580001277983 */ /* 0x000ee20000300800 */
[----:B0-----:R-:W-:Y:S01]  /*17780*/  ISETP.LT.AND P3, PT, R67, UR4, !P2 ;  /* 0x0000000443007c0c */ /* 0x001fe2000d761270 */
[----:B------:R-:W-:Y:S01]  /*17790*/  IMAD.X R75, R78, 0x1, R72, P5 ;  /* 0x000000014e4b7824 */ /* 0x000fe200028e0648 */
[----:B------:R-:W-:Y:S01]  /*177a0*/  SHF.R.S32.HI R77, RZ, 0x8, R82 ;  /* 0x00000008ff4d7819 */ /* 0x000fe20000011452 */
[----:B------:R-:W0:Y:S01]  /*177b0*/  LDCU UR4, c[0x0][0x39c] ;  /* 0x00007380ff0477ac */ /* 0x000e220008000800 */
[----:B----4-:R-:W-:Y:S02]  /*177c0*/  ISETP.LT.AND P4, PT, R34, UR9, !P2 ;  /* 0x0000000922007c0c */ /* 0x010fe4000d781270 */
[----:B------:R-:W-:Y:S01]  /*177d0*/  IADD3 R76, P5, PT, R73, R2, RZ ;  /* 0x00000002494c7210 */ /* 0x000fe20007fbe0ff */
[----:B------:R-:W1:Y:S06]  /*177e0*/  LDCU UR9, c[0x0][0x398] ;  /* 0x00007300ff0977ac */ /* 0x000e6c0008000800 */
[----:B------:R4:W-:Y:S01]  /*177f0*/  @P3 STG.E.U8 desc[UR22][R74.64], R77 ;  /* 0x0000004d4a003986 */ /* 0x0009e2000c101116 */
[----:B------:R-:W-:Y:S01]  /*17800*/  ISETP.LT.AND P3, PT, R35, UR10, !P2 ;  /* 0x0000000a23007c0c */ /* 0x000fe2000d761270 */
[----:B------:R-:W0:Y:S01]  /*17810*/  LDCU UR10, c[0x0][0x398] ;  /* 0x00007300ff0a77ac */ /* 0x000e220008000800 */
[----:B------:R-:W-:Y:S01]  /*17820*/  PRMT R79, R79, 0x9910, RZ ;  /* 0x000099104f4f7816 */ /* 0x000fe200000000ff */
[----:B----4-:R-:W-:-:S02]  /*17830*/  IMAD.MOV.U32 R75, RZ, RZ, R80 ;  /* 0x000000ffff4b7224 */ /* 0x010fc400078e0050 */
[----:B------:R-:W-:Y:S01]  /*17840*/  IMAD.X R77, R78, 0x1, R71, P5 ;  /* 0x000000014e4d7824 */ /* 0x000fe200028e0647 */
[----:B------:R-:W-:Y:S02]  /*17850*/  IADD3 R74, P5, PT, R73, R68, RZ ;  /* 0x00000044494a7210 */ /* 0x000fe40007fbe0ff */
[----:B------:R-:W-:Y:S02]  /*17860*/  SHF.R.S32.HI R75, RZ, 0x8, R75 ;  /* 0x00000008ff4b7819 */ /* 0x000fe4000001144b */
[----:B------:R-:W-:-:S03]  /*17870*/  PRMT R81, R81, 0x9910, RZ ;  /* 0x0000991051517816 */ /* 0x000fc600000000ff */
[----:B------:R4:W-:Y:S01]  /*17880*/  @P4 STG.E.U8 desc[UR22][R76.64], R75 ;  /* 0x0000004b4c004986 */ /* 0x0009e2000c101116 */
[----:B------:R-:W-:Y:S01]  /*17890*/  ISETP.LT.AND P4, PT, R67, UR12, !P0 ;  /* 0x0000000c43007c0c */ /* 0x000fe2000c781270 */
[----:B------:R-:W0:Y:S01]  /*178a0*/  LDCU UR12, c[0x0][0x398] ;  /* 0x00007300ff0c77ac */ /* 0x000e220008000800 */
[----:B----4-:R-:W-:Y:S01]  /*178b0*/  IMAD.X R75, R78, 0x1, R3, P5 ;  /* 0x000000014e4b7824 */ /* 0x010fe200028e0603 */
[----:B------:R-:W-:Y:S02]  /*178c0*/  SHF.R.S32.HI R76, RZ, 0x8, R79 ;  /* 0x00000008ff4c7819 */ /* 0x000fe4000001144f */
[----:B------:R-:W-:Y:S01]  /*178d0*/  ISETP.LT.AND P5, PT, R37, UR6, !P2 ;  /* 0x0000000625007c0c */ /* 0x000fe2000d7a1270 */
[----:B------:R-:W-:Y:S01]  /*178e0*/  VIADD R79, R66, 0x17 ;  /* 0x00000017424f7836 */ /* 0x000fe20000000000 */
[----:B------:R-:W-:Y:S01]  /*178f0*/  F2FP.SATFINITE.E5M2.F32.PACK_AB_MERGE_C R84, R32, R36, RZ ;  /* 0x000000242054723e */ /* 0x000fe200048060ff */
[----:B------:R4:W-:Y:S01]  /*17900*/  @P3 STG.E.U8 desc[UR22][R74.64], R76 ;  /* 0x0000004c4a003986 */ /* 0x0009e2000c101116 */
[----:B------:R-:W0:Y:S03]  /*17910*/  LDCU UR6, c[0x0][0x39c] ;  /* 0x00007380ff0677ac */ /* 0x000e260008000800 */
[----:B------:R-:W3:Y:S04]  /*17920*/  LDL.LU R36, [R1+0x45c] ;  /* 0x00045c0001247983 */ /* 0x000ee80000300800 */
[----:B------:R-:W3:Y:S01]  /*17930*/  LDL.LU R32, [R1+0x258] ;  /* 0x0002580001207983 */ /* 0x000ee20000300800 */
[----:B----4-:R-:W-:Y:S01]  /*17940*/  IADD3 R76, P2, PT, R73, R70, RZ ;  /* 0x00000046494c7210 */ /* 0x010fe20007f5e0ff */
[----:B------:R-:W-:-:S02]  /*17950*/  IMAD.MOV.U32 R75, RZ, RZ, R81 ;  /* 0x000000ffff4b7224 */ /* 0x000fc400078e0051 */
[----:B------:R-:W4:Y:S01]  /*17960*/  LDL.LU R33, [R1+0x25c] ;  /* 0x00025c0001217983 */ /* 0x000f220000300800 */
[----:B------:R-:W-:Y:S02]  /*17970*/  VIADD R73, R73, UR30 ;  /* 0x0000001e49497c36 */ /* 0x000fe40008000000 */
[----:B------:R-:W-:Y:S01]  /*17980*/  IMAD.X R77, R78, 0x1, R69, P2 ;  /* 0x000000014e4d7824 */ /* 0x000fe200010e0645 */
[----:B------:R-:W-:Y:S02]  /*17990*/  SHF.R.S32.HI R75, RZ, 0x8, R75 ;  /* 0x00000008ff4b7819 */ /* 0x000fe4000001144b */
[----:B------:R-:W-:Y:S02]  /*179a0*/  SHF.R.S32.HI R78, RZ, 0x1f, R73 ;  /* 0x0000001fff4e7819 */ /* 0x000fe40000011449 */
[----:B------:R-:W-:Y:S01]  /*179b0*/  IADD3 R74, P3, PT, R73, R0, RZ ;  /* 0x00000000494a7210 */ /* 0x000fe20007f7e0ff */
[----:B------:R0:W-:Y:S04]  /*179c0*/  @P5 STG.E.U8 desc[UR22][R76.64], R75 ;  /* 0x0000004b4c005986 */ /* 0x0001e8000c101116 */
[----:B0-----:R-:W-:-:S05]  /*179d0*/  IMAD.X R75, R78, 0x1, R72, P3 ;  /* 0x000000014e4b7824 */ /* 0x001fca00018e0648 */
[----:B------:R0:W-:Y:S01]  /*179e0*/  @P4 STG.E.U8 desc[UR22][R74.64], R83 ;  /* 0x000000534a004986 */ /* 0x0001e2000c101116 */
[----:B------:R-:W-:Y:S01]  /*179f0*/  ISETP.GE.AND P4, PT, R79, UR4, PT ;  /* 0x000000044f007c0c */ /* 0x000fe2000bf86270 */
[----:B------:R-:W0:Y:S01]  /*17a00*/  LDCU UR4, c[0x0][0x39c] ;  /* 0x00007380ff0477ac */ /* 0x000e220008000800 */
[----:B--2---:R-:W-:Y:S02]  /*17a10*/  F2FP.SATFINITE.E5M2.F32.PACK_AB_MERGE_C R79, R31, R30, RZ ;  /* 0x0000001e1f4f723e */ /* 0x004fe400048060ff */
[----:B------:R-:W2:Y:S04]  /*17a20*/  LDL.LU R30, [R1+0x660] ;  /* 0x00066000011e7983 */ /* 0x000ea80000300800 */
[----:B------:R-:W2:Y:S01]  /*17a30*/  LDL.LU R31, [R1+0x664] ;  /* 0x00066400011f7983 */ /* 0x000ea20000300800 */
[----:B---3--:R-:W-:-:S03]  /*17a40*/  F2FP.SATFINITE.E5M2.F32.PACK_AB_MERGE_C R80, R29, R28, RZ ;  /* 0x0000001c1d50723e */ /* 0x008fc600048060ff */
[----:B------:R-:W3:Y:S04]  /*17a50*/  LDL.LU R28, [R1+0x58] ;  /* 0x00005800011c7983 */ /* 0x000ee80000300800 */
[----:B------:R-:W3:Y:S01]  /*17a60*/  LDL.LU R29, [R1+0x5c] ;  /* 0x00005c00011d7983 */ /* 0x000ee20000300800 */
[----:B------:R-:W-:Y:S02]  /*17a70*/  ISETP.LT.AND P2, PT, R34, UR14, !P0 ;  /* 0x0000000e22007c0c */ /* 0x000fe4000c741270 */
[----:B------:R-:W-:Y:S02]  /*17a80*/  IADD3 R76, P5, PT, R73, R2, RZ ;  /* 0x00000002494c7210 */ /* 0x000fe40007fbe0ff */
[----:B-1----:R-:W-:Y:S01]  /*17a90*/  ISETP.LT.AND P3, PT, R35, UR9, !P0 ;  /* 0x0000000923007c0c */ /* 0x002fe2000c761270 */
[----:B0-----:R-:W-:Y:S01]  /*17aa0*/  VIADD R75, R66, 0x18 ;  /* 0x00000018424b7836 */ /* 0x001fe20000000000 */
[----:B------:R-:W-:Y:S01]  /*17ab0*/  PRMT R81, R83, 0x9910, RZ ;  /* 0x0000991053517816 */ /* 0x000fe200000000ff */
[C---:B------:R-:W-:Y:S01]  /*17ac0*/  IMAD.X R77, R78.reuse, 0x1, R71, P5 ;  /* 0x000000014e4d7824 */ /* 0x040fe200028e0647 */
[----:B------:R-:W-:Y:S01]  /*17ad0*/  IADD3 R74, P5, PT, R73, R68, RZ ;  /* 0x00000044494a7210 */ /* 0x000fe20007fbe0ff */
[----:B------:R-:W0:Y:S04]  /*17ae0*/  LDCU UR9, c[0x0][0x398] ;  /* 0x00007300ff0977ac */ /* 0x000e280008000800 */
[----:B------:R1:W-:Y:S01]  /*17af0*/  @P2 STG.E.U8 desc[UR22][R76.64], R84 ;  /* 0x000000544c002986 */ /* 0x0003e2000c101116 */
[----:B------:R-:W-:Y:S01]  /*17b00*/  ISETP.GE.AND P2, PT, R75, UR6, PT ;  /* 0x000000064b007c0c */ /* 0x000fe2000bf46270 */
[----:B------:R-:W-:Y:S01]  /*17b10*/  IMAD.X R75, R78, 0x1, R3, P5 ;  /* 0x000000014e4b7824 */ /* 0x000fe200028e0603 */
[----:B------:R-:W0:Y:S01]  /*17b20*/  LDCU UR6, c[0x0][0x398] ;  /* 0x00007300ff0677ac */ /* 0x000e220008000800 */
[----:B------:R-:W-:-:S03]  /*17b30*/  ISETP.LT.AND P0, PT, R37, UR10, !P0 ;  /* 0x0000000a25007c0c */ /* 0x000fc6000c701270 */
[----:B------:R0:W-:Y:S01]  /*17b40*/  @P3 STG.E.U8 desc[UR22][R74.64], R79 ;  /* 0x0000004f4a003986 */ /* 0x0001e2000c101116 */
[----:B------:R-:W-:Y:S01]  /*17b50*/  ISETP.LT.AND P5, PT, R67, UR12, !P6 ;  /* 0x0000000c43007c0c */ /* 0x000fe2000f7a1270 */
[----:B------:R-:W0:Y:S01]  /*17b60*/  LDCU UR10, c[0x0][0x398] ;  /* 0x00007300ff0a77ac */ /* 0x000e220008000800 */
[C---:B-1----:R-:W-:Y:S01]  /*17b70*/  IADD3 R76, P3, PT, R73.reuse, R70, RZ ;  /* 0x00000046494c7210 */ /* 0x042fe20007f7e0ff */
[----:B------:R-:W-:Y:S01]  /*17b80*/  VIADD R73, R73, UR30 ;  /* 0x0000001e49497c36 */ /* 0x000fe20008000000 */
[----:B------:R-:W1:Y:S03]  /*17b90*/  LDCU UR12, c[0x0][0x398] ;  /* 0x00007300ff0c77ac */ /* 0x000e660008000800 */
[----:B------:R-:W-:Y:S01]  /*17ba0*/  IMAD.X R77, R78, 0x1, R69, P3 ;  /* 0x000000014e4d7824 */ /* 0x000fe200018e0645 */
[----:B------:R-:W-:Y:S01]  /*17bb0*/  SHF.R.S32.HI R78, RZ, 0x1f, R73 ;  /* 0x0000001fff4e7819 */ /* 0x000fe20000011449 */
[----:B------:R-:W1:Y:S01]  /*17bc0*/  LDCU UR14, c[0x0][0x398] ;  /* 0x00007300ff0e77ac */ /* 0x000e620008000800 */
[----:B0-----:R-:W-:-:S02]  /*17bd0*/  IADD3 R74, P3, PT, R73, R0, RZ ;  /* 0x00000000494a7210 */ /* 0x001fc40007f7e0ff */
[----:B------:R0:W-:Y:S03]  /*17be0*/  @P0 STG.E.U8 desc[UR22][R76.64], R80 ;  /* 0x000000504c000986 */ /* 0x0001e6000c101116 */
[----:B------:R-:W-:Y:S01]  /*17bf0*/  IMAD.X R75, R78, 0x1, R72, P3 ;  /* 0x000000014e4b7824 */ /* 0x000fe200018e0648 */
[----:B------:R-:W-:Y:S01]  /*17c00*/  ISETP.LT.AND P3, PT, R34, UR6, !P6 ;  /* 0x0000000622007c0c */ /* 0x000fe2000f761270 */
[----:B------:R-:W1:Y:S01]  /*17c10*/  LDCU UR6, c[0x0][0x398] ;  /* 0x00007300ff0677ac */ /* 0x000e620008000800 */
[----:B0-----:R-:W-:Y:S02]  /*17c20*/  SHF.R.S32.HI R76, RZ, 0x8, R81 ;  /* 0x00000008ff4c7819 */ /* 0x001fe40000011451 */
[----:B------:R-:W-:-:S03]  /*17c30*/  PRMT R77, R84, 0x9910, RZ ;  /* 0x00009910544d7816 */ /* 0x000fc600000000ff */
[----:B------:R0:W-:Y:S01]  /*17c40*/  @P5 STG.E.U8 desc[UR22][R74.64], R76 ;  /* 0x0000004c4a005986 */ /* 0x0001e2000c101116 */
[----:B------:R-:W-:Y:S01]  /*17c50*/  ISETP.LT.AND P0, PT, R35, UR9, !P6 ;  /* 0x0000000923007c0c */ /* 0x000fe2000f701270 */
[----:B------:R-:W1:Y:S01]  /*17c60*/  LDCU UR9, c[0x0][0x398] ;  /* 0x00007300ff0977ac */ /* 0x000e620008000800 */
[----:B------:R-:W-:Y:S02]  /*17c70*/  PRMT R81, R79, 0x9910, RZ ;  /* 0x000099104f517816 */ /* 0x000fe400000000ff */
[----:B0-----:R-:W-:Y:S01]  /*17c80*/  IADD3 R76, P5, PT, R73, R2, RZ ;  /* 0x00000002494c7210 */ /* 0x001fe20007fbe0ff */
[----:B------:R-:W-:Y:S02]  /*17c90*/  IMAD.MOV.U32 R74, RZ, RZ, R77 ;  /* 0x000000ffff4a7224 */ /* 0x000fe400078e004d */
[----:B------:R-:W-:Y:S02]  /*17ca0*/  VIADD R75, R66, 0x19 ;  /* 0x00000019424b7836 */ /* 0x000fe40000000000 */
[----:B------:R-:W-:Y:S01]  /*17cb0*/  IMAD.X R77, R78, 0x1, R71, P5 ;  /* 0x000000014e4d7824 */ /* 0x000fe200028e0647 */
[----:B------:R-:W-:-:S02]  /*17cc0*/  SHF.R.S32.HI R79, RZ, 0x8, R74 ;  /* 0x00000008ff4f7819 */ /* 0x000fc4000001144a */
[----:B------:R-:W-:-:S03]  /*17cd0*/  IADD3 R74, P5, PT, R73, R68, RZ ;  /* 0x00000044494a7210 */ /* 0x000fc60007fbe0ff */
[----:B------:R0:W-:Y:S01]  /*17ce0*/  @P3 STG.E.U8 desc[UR22][R76.64], R79 ;  /* 0x0000004f4c003986 */ /* 0x0001e2000c101116 */
[----:B------:R-:W-:Y:S01]  /*17cf0*/  ISETP.GE.AND P3, PT, R75, UR4, PT ;  /* 0x000000044b007c0c */ /* 0x000fe2000bf66270 */
[----:B------:R-:W-:Y:S01]  /*17d00*/  IMAD.X R75, R78, 0x1, R3, P5 ;  /* 0x000000014e4b7824 */ /* 0x000fe200028e0603 */
[----:B------:R-:W-:Y:S01]  /*17d10*/  ISETP.LT.AND P6, PT, R37, UR10, !P6 ;  /* 0x0000000a25007c0c */ /* 0x000fe2000f7c1270 */
[----:B------:R-:W4:Y:S01]  /*17d20*/  LDCU UR10, c[0x0][0x398] ;  /* 0x00007300ff0a77ac */ /* 0x000f220008000800 */
[----:B0-----:R-:W-:Y:S01]  /*17d30*/  SHF.R.S32.HI R76, RZ, 0x8, R81 ;  /* 0x00000008ff4c7819 */ /* 0x001fe20000011451 */
[----:B------:R-:W0:Y:S04]  /*17d40*/  LDCU UR4, c[0x0][0x39c] ;  /* 0x00007380ff0477ac */ /* 0x000e280008000800 */
[----:B------:R4:W-:Y:S01]  /*17d50*/  @P0 STG.E.U8 desc[UR22][R74.64], R76 ;  /* 0x0000004c4a000986 */ /* 0x0009e2000c101116 */
[----:B-1----:R-:W-:Y:S01]  /*17d60*/  ISETP.LT.AND P5, PT, R67, UR6, !P1 ;  /* 0x0000000643007c0c */ /* 0x002fe2000cfa1270 */
[----:B------:R-:W1:Y:S01]  /*17d70*/  LDCU UR6, c[0x0][0x398] ;  /* 0x00007300ff0677ac */ /* 0x000e620008000800 */
[----:B------:R-:W-:-:S02]  /*17d80*/  PRMT R80, R80, 0x9910, RZ ;  /* 0x0000991050507816 */ /* 0x000fc400000000ff */
[C---:B----4-:R-:W-:Y:S01]  /*17d90*/  IADD3 R76, P0, PT, R73.reuse, R70, RZ ;  /* 0x00000046494c7210 */ /* 0x050fe20007f1e0ff */
[----:B------:R-:W-:Y:S01]  /*17da0*/  VIADD R73, R73, UR30 ;  /* 0x0000001e49497c36 */ /* 0x000fe20008000000 */
[----:B------:R-:W-:-:S03]  /*17db0*/  SHF.R.S32.HI R80, RZ, 0x8, R80 ;  /* 0x00000008ff507819 */ /* 0x000fc60000011450 */
[----:B------:R-:W-:Y:S01]  /*17dc0*/  IMAD.X R77, R78, 0x1, R69, P0 ;  /* 0x000000014e4d7824 */ /* 0x000fe200000e0645 */
[----:B------:R-:W-:Y:S02]  /*17dd0*/  SHF.R.S32.HI R79, RZ, 0x1f, R73 ;  /* 0x0000001fff4f7819 */ /* 0x000fe40000011449 */
[----:B------:R-:W-:Y:S02]  /*17de0*/  IADD3 R74, P0, PT, R73, R0, RZ ;  /* 0x00000000494a7210 */ /* 0x000fe40007f1e0ff */
[----:B------:R-:W-:Y:S01]  /*17df0*/  F2FP.SATFINITE.E5M2.F32.PACK_AB_MERGE_C R81, R38, R41, RZ ;  /* 0x000000292651723e */ /* 0x000fe200048060ff */
[----:B------:R4:W-:Y:S02]  /*17e00*/  @P6 STG.E.U8 desc[UR22][R76.64], R80 ;  /* 0x000000504c006986 */ /* 0x0009e4000c101116 */
[----:B------:R-:W-:Y:S01]  /*17e10*/  IMAD.X R75, R79, 0x1, R72, P0 ;  /* 0x000000014f4b7824 */ /* 0x000fe200000e0648 */
[----:B------:R-:W-:Y:S01]  /*17e20*/  ISETP.LT.AND P0, PT, R34, UR9, !P1 ;  /* 0x0000000922007c0c */ /* 0x000fe2000cf01270 */
[----:B------:R-:W-:Y:S01]  /*17e30*/  VIADD R78, R66, 0x1a ;  /* 0x0000001a424e7836 */ /* 0x000fe20000000000 */
[----:B------:R-:W-:Y:S01]  /*17e40*/  F2FP.SATFINITE.E5M2.F32.PACK_AB_MERGE_C R82, R36, R39, RZ ;  /* 0x000000272452723e */ /* 0x000fe200048060ff */
[----:B------:R-:W0:Y:S01]  /*17e50*/  LDCU UR9, c[0x0][0x398] ;  /* 0x00007300ff0977ac */ /* 0x000e220008000800 */
[----:B------:R1:W-:Y:S01]  /*17e60*/  @P5 STG.E.U8 desc[UR22][R74.64], R81 ;  /* 0x000000514a005986 */ /* 0x0003e2000c101116 */
[----:B------:R-:W-:-:S02]  /*17e70*/  ISETP.LT.AND P5, PT, R35, UR10, !P1 ;  /* 0x0000000a23007c0c */ /* 0x000fc4000cfa1270 */
[----:B----4-:R-:W-:Y:S01]  /*17e80*/  IADD3 R76, P6, PT, R73, R2, RZ ;  /* 0x00000002494c7210 */ /* 0x010fe20007fde0ff */
[----:B------:R-:W4:Y:S04]  /*17e90*/  LDCU UR10, c[0x0][0x398] ;  /* 0x00007300ff0a77ac */ /* 0x000f280008000800 */
[----:B------:R-:W-:Y:S01]  /*17ea0*/  IMAD.X R77, R79, 0x1, R71, P6 ;  /* 0x000000014f4d7824 */ /* 0x000fe200030e0647 */
[----:B-1----:R-:W-:Y:S02]  /*17eb0*/  IADD3 R74, P6, PT, R73, R68, RZ ;  /* 0x00000044494a7210 */ /* 0x002fe40007fde0ff */
[----:B------:R-:W-:Y:S02]  /*17ec0*/  F2FP.SATFINITE.E5M2.F32.PACK_AB_MERGE_C R80, R33, R32, RZ ;  /* 0x000000202150723e */ /* 0x000fe400048060ff */
[----:B------:R-:W-:Y:S01]  /*17ed0*/  @P0 STG.E.U8 desc[UR22][R76.64], R82 ;  /* 0x000000524c000986 */ /* 0x000fe2000c101116 */
[----:B------:R-:W-:Y:S01]  /*17ee0*/  IMAD.X R75, R79, 0x1, R3, P6 ;  /* 0x000000014f4b7824 */ /* 0x000fe200030e0603 */
[----:B0-----:R-:W-:-:S02]  /*17ef0*/  ISETP.GE.AND P0, PT, R78, UR4, PT ;  /* 0x000000044e007c0c */ /* 0x001fc4000bf06270 */
[----:B------:R-:W4:Y:S01]  /*17f00*/  LDL.LU R32, [R1+0x460] ;  /* 0x0004600001207983 */ /* 0x000f220000300800 */
[C---:B------:R-:W-:Y:S01]  /*17f10*/  IADD3 R78, P6, PT, R73.reuse, R70, RZ ;  /* 0x00000046494e7210 */ /* 0x040fe20007fde0ff */
[----:B------:R-:W0:Y:S02]  /*17f20*/  LDCU UR4, c[0x0][0x398] ;  /* 0x00007300ff0477ac */ /* 0x000e240008000800 */
[----:B------:R1:W-:Y:S04]  /*17f30*/  @P5 STG.E.U8 desc[UR22][R74.64], R80 ;  /* 0x000000504a005986 */ /* 0x0003e8000c101116 */
[----:B------:R-:W4:Y:S01]  /*17f40*/  LDL.LU R33, [R1+0x464] ;  /* 0x0004640001217983 */ /* 0x000f220000300800 */
[----:B-1----:R-:W-:Y:S01]  /*17f50*/  VIADD R74, R73, UR30 ;  /* 0x0000001e494a7c36 */ /* 0x002fe20008000000 */
[----:B------:R-:W-:-:S02]  /*17f60*/  PRMT R73, R81, 0x9910, RZ ;  /* 0x0000991051497816 */ /* 0x000fc400000000ff */
[----:B--2---:R-:W-:Y:S02]  /*17f70*/  F2FP.SATFINITE.E5M2.F32.PACK_AB_MERGE_C R84, R31, R30, RZ ;  /* 0x0000001e1f54723e */ /* 0x004fe400048060ff */
[----:B------:R-:W2:Y:S04]  /*17f80*/  LDL.LU R30, [R1+0x260] ;  /* 0x00026000011e7983 */ /* 0x000ea80000300800 */
[----:B------:R-:W2:Y:S01]  /*17f90*/  LDL.LU R31, [R1+0x264] ;  /* 0x00026400011f7983 */ /* 0x000ea20000300800 */
[----:B---3--:R-:W-:-:S03]  /*17fa0*/  F2FP.SATFINITE.E5M2.F32.PACK_AB_MERGE_C R81, R29, R28, RZ ;  /* 0x0000001c1d51723e */ /* 0x008fc600048060ff */
[----:B------:R-:W3:Y:S04]  /*17fb0*/  LDL.LU R28, [R1+0x60] ;  /* 0x00006000011c7983 */ /* 0x000ee80000300800 */
[----:B------:R-:W3:Y:S01]  /*17fc0*/  LDL.LU R29, [R1+0x64] ;  /* 0x00006400011d7983 */ /* 0x000ee20000300800 */
[----:B------:R-:W-:Y:S01]  /*17fd0*/  ISETP.LT.AND P1, PT, R37, UR6, !P1 ;  /* 0x0000000625007c0c */ /* 0x000fe2000cf21270 */
[----:B------:R-:W-:Y:S01]  /*17fe0*/  IMAD.X R79, R79, 0x1, R69, P6 ;  /* 0x000000014f4f7824 */ /* 0x000fe200030e0645 */
[----:B------:R-:W-:Y:S01]  /*17ff0*/  ISETP.LT.AND P5, PT, R67, UR9, !P4 ;  /* 0x0000000943007c0c */ /* 0x000fe2000e7a1270 */
[----:B------:R-:W1:Y:S01]  /*18000*/  LDCU UR6, c[0x0][0x398] ;  /* 0x00007300ff0677ac */ /* 0x000e620008000800 */
[----:B------:R-:W-:Y:S02]  /*18010*/  SHF.R.S32.HI R75, RZ, 0x1f, R74 ;  /* 0x0000001fff4b7819 */ /* 0x000fe4000001144a */
[----:B------:R-:W-:Y:S01]  /*18020*/  IADD3 R76, P6, PT, R74, R0, RZ ;  /* 0x000000004a4c7210 */ /* 0x000fe20007fde0ff */
[----:B------:R-:W1:Y:S01]  /*18030*/  LDCU UR9, c[0x0][0x398] ;  /* 0x00007300ff0977ac */ /* 0x000e620008000800 */
[----:B------:R-:W-:-:S03]  /*18040*/  SHF.R.S32.HI R73, RZ, 0x8, R73 ;  /* 0x00000008ff497819 */ /* 0x000fc60000011449 */
[----:B------:R-:W-:Y:S01]  /*18050*/  IMAD.X R77, R75, 0x1, R72, P6 ;  /* 0x000000014b4d7824 */ /* 0x000fe200030e0648 */
[----:B------:R-:W-:Y:S01]  /*18060*/  PRMT R82, R82, 0x9910, RZ ;  /* 0x0000991052527816 */ /* 0x000fe200000000ff */
[----:B------:R1:W-:Y:S04]  /*18070*/  @P1 STG.E.U8 desc[UR22][R78.64], R81 ;  /* 0x000000514e001986 */ /* 0x0003e8000c101116 */
[----:B------:R1:W-:Y:S01]  /*18080*/  @P5 STG.E.U8 desc[UR22][R76.64], R73 ;  /* 0x000000494c005986 */ /* 0x0003e2000c101116 */
[----:B0-----:R-:W-:Y:S01]  /*18090*/  ISETP.LT.AND P5, PT, R34, UR4, !P4 ;  /* 0x0000000422007c0c */ /* 0x001fe2000e7a1270 */
[----:B------:R-:W0:Y:S01]  /*180a0*/  LDCU UR4, c[0x0][0x39c] ;  /* 0x00007380ff0477ac */ /* 0x000e220008000800 */
[----:B-1----:R-:W-:Y:S02]  /*180b0*/  IADD3 R78, P6, PT, R74, R2, RZ ;  /* 0x000000024a4e7210 */ /* 0x002fe40007fde0ff */
[----:B------:R-:W-:Y:S01]  /*180c0*/  PRMT R73, R80, 0x9910, RZ ;  /* 0x0000991050497816 */ /* 0x000fe200000000ff */
[----:B------:R-:W-:-:S02]  /*180d0*/  IMAD.MOV.U32 R80, RZ, RZ, R82 ;  /* 0x000000ffff507224 */ /* 0x000fc400078e0052 */
[----:B------:R-:W-:Y:S01]  /*180e0*/  IMAD.X R79, R75, 0x1, R71, P6 ;  /* 0x000000014b4f7824 */ /* 0x000fe200030e0647 */
[----:B----4-:R-:W-:Y:S01]  /*180f0*/  ISETP.LT.AND P1, PT, R35, UR10, !P4 ;  /* 0x0000000a23007c0c */ /* 0x010fe2000e721270 */
[----:B------:R-:W1:Y:S01]  /*18100*/  LDCU UR10, c[0x0][0x398] ;  /* 0x00007300ff0a77ac */ /* 0x000e620008000800 */
[----:B------:R-:W-:Y:S02]  /*18110*/  SHF.R.S32.HI R80, RZ, 0x8, R80 ;  /* 0x00000008ff507819 */ /* 0x000fe40000011450 */
[----:B------:R-:W-:Y:S01]  /*18120*/  ISETP.LT.AND P4, PT, R37, UR6, !P4 ;  /* 0x0000000625007c0c */ /* 0x000fe2000e781270 */
[----:B------:R-:W4:Y:S01]  /*18130*/  LDCU UR6, c[0x0][0x39c] ;  /* 0x00007380ff0677ac */ /* 0x000f220008000800 */
[----:B------:R-:W-:Y:S01]  /*18140*/  IADD3 R76, P6, PT, R74, R68, RZ ;  /* 0x000000444a4c7210 */ /* 0x000fe20007fde0ff */
[----:B------:R0:W-:Y:S01]  /*18150*/  @P5 STG.E.U8 desc[UR22][R78.64], R80 ;  /* 0x000000504e005986 */ /* 0x0001e2000c101116 */
[----:B------:R-:W-:Y:S02]  /*18160*/  PRMT R82, R81, 0x9910, RZ ;  /* 0x0000991051527816 */ /* 0x000fe400000000ff */
[----:B------:R-:W-:Y:S01]  /*18170*/  SHF.R.S32.HI R73, RZ, 0x8, R73 ;  /* 0x00000008ff497819 */ /* 0x000fe20000011449 */
[----:B------:R-:W-:Y:S01]  /*18180*/  IMAD.X R77, R75, 0x1, R3, P6 ;  /* 0x000000014b4d7824 */ /* 0x000fe200030e0603 */
[----:B------:R-:W-:Y:S01]  /*18190*/  SHF.R.S32.HI R82, RZ, 0x8, R82 ;  /* 0x00000008ff527819 */ /* 0x000fe20000011452 */
[----:B------:R-:W-:Y:S01]  /*181a0*/  VIADD R81, R66, 0x1b ;  /* 0x0000001b42517836 */ /* 0x000fe20000000000 */
[----:B0-----:R-:W-:-:S02]  /*181b0*/  IADD3 R78, P5, PT, R74, R70, RZ ;  /* 0x000000464a4e7210 */ /* 0x001fc40007fbe0ff */
[----:B------:R0:W-:Y:S03]  /*181c0*/  @P1 STG.E.U8 desc[UR22][R76.64], R73 ;  /* 0x000000494c001986 */ /* 0x0001e6000c101116 */
[----:B------:R-:W-:-:S05]  /*181d0*/  IMAD.X R79, R75, 0x1, R69, P5 ;  /* 0x000000014b4f7824 */ /* 0x000fca00028e0645 */
[----:B------:R2:W-:Y:S01]  /*181e0*/  @P4 STG.E.U8 desc[UR22][R78.64], R82 ;  /* 0x000000524e004986 */ /* 0x0005e2000c101116 */
[----:B------:R-:W-:Y:S01]  /*181f0*/  ISETP.GE.AND P4, PT, R81, UR4, PT ;  /* 0x0000000451007c0c */ /* 0x000fe2000bf86270 */
[----:B------:R-:W0:Y:S01]  /*18200*/  LDCU UR4, c[0x0][0x398] ;  /* 0x00007300ff0477ac */ /* 0x000e220008000800 */
[----:B---3--:R-:W-:Y:S02]  /*18210*/  F2FP.SATFINITE.E5M2.F32.PACK_AB_MERGE_C R81, R29, R28, RZ ;  /* 0x0000001c1d51723e */ /* 0x008fe400048060ff */
[----:B------:R-:W3:Y:S04]  /*18220*/  LDL.LU R28, [R1+0x668] ;  /* 0x00066800011c7983 */ /* 0x000ee80000300800 */
[----:B------:R-:W3:Y:S01]  /*18230*/  LDL.LU R29, [R1+0x66c] ;  /* 0x00066c00011d7983 */ /* 0x000ee20000300800 */
[----:B0-----:R-:W-:Y:S01]  /*18240*/  VIADD R73, R74, UR30 ;  /* 0x0000001e4a497c36 */ /* 0x001fe20008000000 */
[----:B------:R-:W-:Y:S01]  /*18250*/  ISETP.LT.AND P1, PT, R67, UR9, !P2 ;  /* 0x0000000943007c0c */ /* 0x000fe2000d721270 */
[----:B------:R-:W0:Y:S03]  /*18260*/  LDCU UR9, c[0x0][0x398] ;  /* 0x00007300ff0977ac */ /* 0x000e260008000800 */
[----:B------:R-:W-:-:S02]  /*18270*/  SHF.R.S32.HI R80, RZ, 0x1f, R73 ;  /* 0x0000001fff507819 */ /* 0x000fc40000011449 */
[C---:B------:R-:W-:Y:S02]  /*18280*/  IADD3 R76, P6, PT, R73.reuse, R0, RZ ;  /* 0x00000000494c7210 */ /* 0x040fe40007fde0ff */
[----:B------:R-:W-:Y:S01]  /*18290*/  ISETP.LT.AND P5, PT, R34, UR12, !P2 ;  /* 0x0000000c22007c0c */ /* 0x000fe2000d7a1270 */
[----:B------:R-:W0:Y:S02]  /*182a0*/  LDCU UR12, c[0x0][0x398] ;  /* 0x00007300ff0c77ac */ /* 0x000e240008000800 */
[C---:B------:R-:W-:Y:S01]  /*182b0*/  IMAD.X R77, R80.reuse, 0x1, R72, P6 ;  /* 0x00000001504d7824 */ /* 0x040fe200030e0648 */
[----:B------:R-:W-:Y:S02]  /*182c0*/  IADD3 R74, P6, PT, R73, R2, RZ ;  /* 0x00000002494a7210 */ /* 0x000fe40007fde0ff */
[----:B------:R-:W-:Y:S02]  /*182d0*/  F2FP.SATFINITE.E5M2.F32.PACK_AB_MERGE_C R83, R33, R32, RZ ;  /* 0x000000202153723e */ /* 0x000fe400048060ff */
[----:B------:R-:W4:Y:S01]  /*182e0*/  LDL.LU R32, [R1+0x468] ;  /* 0x0004680001207983 */ /* 0x000f220000300800 */
[----:B------:R-:W-:Y:S01]  /*182f0*/  IMAD.X R75, R80, 0x1, R71, P6 ;  /* 0x00000001504b7824 */ /* 0x000fe200030e0647 */
[----:B--2---:R-:W-:-:S02]  /*18300*/  F2FP.SATFINITE.E5M2.F32.PACK_AB_MERGE_C R82, R31, R30, RZ ;  /* 0x0000001e1f52723e */ /* 0x004fc400048060ff */
[----:B------:R2:W-:Y:S01]  /*18310*/  @P1 STG.E.U8 desc[UR22][R76.64], R84 ;  /* 0x000000544c001986 */ /* 0x0005e2000c101116 */
[----:B------:R-:W-:-:S03]  /*18320*/  PRMT R78, R83, 0x9910, RZ ;  /* 0x00009910534e7816 */ /* 0x000fc600000000ff */
[----:B------:R-:W4:Y:S04]  /*18330*/  LDL.LU R33, [R1+0x46c] ;  /* 0x00046c0001217983 */ /* 0x000f280000300800 */
[----:B------:R3:W-:Y:S04]  /*18340*/  @P5 STG.E.U8 desc[UR22][R74.64], R83 ;  /* 0x000000534a005986 */ /* 0x0007e8000c101116 */
[----:B------:R-:W4:Y:S04]  /*18350*/  LDL.LU R30, [R1+0x268] ;  /* 0x00026800011e7983 */ /* 0x000f280000300800 */
[----:B------:R-:W4:Y:S01]  /*18360*/  LDL.LU R31, [R1+0x26c] ;  /* 0x00026c00011f7983 */ /* 0x000f220000300800 */
[----:B-1----:R-:W-:Y:S01]  /*18370*/  ISETP.LT.AND P5, PT, R35, UR10, !P2 ;  /* 0x0000000a23007c0c */ /* 0x002fe2000d7a1270 */
[----:B------:R-:W1:Y:S01]  /*18380*/  LDCU UR10, c[0x0][0x398] ;  /* 0x00007300ff0a77ac */ /* 0x000e620008000800 */
[----:B------:R-:W-:-:S02]  /*18390*/  ISETP.LT.AND P1, PT, R37, UR14, !P2 ;  /* 0x0000000e25007c0c */ /* 0x000fc4000d721270 */
[----:B--2---:R-:W-:Y:S02]  /*183a0*/  IADD3 R76, P2, PT, R73, R68, RZ ;  /* 0x00000044494c7210 */ /* 0x004fe40007f5e0ff */
[----:B---3--:R-:W-:Y:S01]  /*183b0*/  F2FP.SATFINITE.E5M2.F32.PACK_AB_MERGE_C R83, R29, R28, RZ ;  /* 0x0000001c1d53723e */ /* 0x008fe200048060ff */
[----:B------:R-:W-:Y:S01]  /*183c0*/  VIADD R75, R66, 0x1c ;  /* 0x0000001c424b7836 */ /* 0x000fe20000000000 */
[----:B------:R-:W2:Y:S01]  /*183d0*/  LDL.LU R28, [R1+0x68] ;  /* 0x00006800011c7983 */ /* 0x000ea20000300800 */
[----:B------:R-:W-:Y:S01]  /*183e0*/  IADD3 R74, P6, PT, R73, R70, RZ ;  /* 0x00000046494a7210 */ /* 0x000fe20007fde0ff */
[----:B------:R-:W3:Y:S02]  /*183f0*/  LDCU UR14, c[0x0][0x398] ;  /* 0x00007300ff0e77ac */ /* 0x000ee40008000800 */
[----:B------:R-:W2:Y:S01]  /*18400*/  LDL.LU R29, [R1+0x6c] ;  /* 0x00006c00011d7983 */ /* 0x000ea20000300800 */
[C---:B------:R-:W-:Y:S01]  /*18410*/  IMAD.X R77, R80.reuse, 0x1, R3, P2 ;  /* 0x00000001504d7824 */ /* 0x040fe200010e0603 */
[----:B----4-:R-:W-:Y:S01]  /*18420*/  ISETP.GE.AND P2, PT, R75, UR6, PT ;  /* 0x000000064b007c0c */ /* 0x010fe2000bf46270 */
[----:B------:R-:W-:Y:S01]  /*18430*/  VIADD R73, R73, UR30 ;  /* 0x0000001e49497c36 */ /* 0x000fe20008000000 */
[----:B------:R-:W4:Y:S01]  /*18440*/  LDCU UR6, c[0x0][0x398] ;  /* 0x00007300ff0677ac */ /* 0x000f220008000800 */
[----:B------:R-:W-:Y:S01]  /*18450*/  IMAD.X R75, R80, 0x1, R69, P6 ;  /* 0x00000001504b7824 */ /* 0x000fe200030e0645 */
[----:B------:R1:W-:Y:S02]  /*18460*/  @P5 STG.E.U8 desc[UR22][R76.64], R82 ;  /* 0x000000524c005986 */ /* 0x0003e4000c101116 */
[----:B------:R-:W-:-:S02]  /*18470*/  SHF.R.S32.HI R79, RZ, 0x1f, R73 ;  /* 0x0000001fff4f7819 */ /* 0x000fc40000011449 */
[----:B------:R3:W-:Y:S01]  /*18480*/  @P1 STG.E.U8 desc[UR22][R74.64], R81 ;  /* 0x000000514a001986 */ /* 0x0007e2000c101116 */
[----:B------:R-:W-:Y:S01]  /*18490*/  ISETP.LT.AND P5, PT, R67, UR4, !P3 ;  /* 0x0000000443007c0c */ /* 0x000fe2000dfa1270 */
[----:B------:R-:W2:Y:S01]  /*184a0*/  LDCU UR4, c[0x0][0x39c] ;  /* 0x00007380ff0477ac */ /* 0x000ea20008000800 */
[----:B0-----:R-:W-:Y:S01]  /*184b0*/  ISETP.LT.AND P1, PT, R34, UR9, !P3 ;  /* 0x0000000922007c0c */ /* 0x001fe2000df21270 */
[----:B------:R-:W2:Y:S01]  /*184c0*/  LDL.LU R39, [R1+0x670] ;  /* 0x0006700001277983 */ /* 0x000ea20000300800 */
[----:B------:R-:W-:Y:S01]  /*184d0*/  PRMT R80, R84, 0x9910, RZ ;  /* 0x0000991054507816 */ /* 0x000fe200000000ff */
[----:B------:R-:W0:Y:S01]  /*184e0*/  LDCU UR9, c[0x0][0x398] ;  /* 0x00007300ff0977ac */ /* 0x000e220008000800 */
[----:B-1----:R-:W-:Y:S01]  /*184f0*/  IADD3 R76, P6, PT, R73, R0, RZ ;  /* 0x00000000494c7210 */ /* 0x002fe20007fde0ff */
[----:B------:R-:W2:Y:S04]  /*18500*/  LDL.LU R36, [R1+0x674] ;  /* 0x0006740001247983 */ /* 0x000ea80000300800 */
[----:B------:R-:W-:Y:S01]  /*18510*/  IMAD.X R77, R79, 0x1, R72, P6 ;  /* 0x000000014f4d7824 */ /* 0x000fe200030e0648 */
[----:B---3--:R-:W-:-:S02]  /*18520*/  IADD3 R74, P6, PT, R73, R2, RZ ;  /* 0x00000002494a7210 */ /* 0x008fc40007fde0ff */
[----:B------:R-:W-:Y:S02]  /*18530*/  SHF.R.S32.HI R80, RZ, 0x8, R80 ;  /* 0x00000008ff507819 */ /* 0x000fe40000011450 */
[----:B------:R-:W-:Y:S01]  /*18540*/  SHF.R.S32.HI R78, RZ, 0x8, R78 ;  /* 0x00000008ff4e7819 */ /* 0x000fe2000001144e */
[----:B------:R-:W-:Y:S02]  /*18550*/  IMAD.X R75, R79, 0x1, R71, P6 ;  /* 0x000000014f4b7824 */ /* 0x000fe400030e0647 */
[----:B------:R1:W-:Y:S04]  /*18560*/  @P5 STG.E.U8 desc[UR22][R76.64], R80 ;  /* 0x000000504c005986 */ /* 0x0003e8000c101116 */
[----:B------:R3:W-:Y:S01]  /*18570*/  @P1 STG.E.U8 desc[UR22][R74.64], R78 ;  /* 0x0000004e4a001986 */ /* 0x0007e2000c101116 */
[----:B----4-:R-:W-:Y:S01]  /*18580*/  ISETP.LT.AND P1, PT, R35, UR6, !P3 ;  /* 0x0000000623007c0c */ /* 0x010fe2000df21270 */
[----:B------:R-:W4:Y:S01]  /*18590*/  LDCU UR6, c[0x0][0x39c] ;  /* 0x00007380ff0677ac */ /* 0x000f220008000800 */
[----:B------:R-:W-:-:S02]  /*185a0*/  PRMT R82, R82, 0x9910, RZ ;  /* 0x0000991052527816 */ /* 0x000fc400000000ff */
[----:B-1----:R-:W-:Y:S02]  /*185b0*/  IADD3 R80, P6, PT, R73, R68, RZ ;  /* 0x0000004449507210 */ /* 0x002fe40007fde0ff */
[----:B------:R-:W-:Y:S02]  /*185c0*/  SHF.R.S32.HI R82, RZ, 0x8, R82 ;  /* 0x00000008ff527819 */ /* 0x000fe40000011452 */
[----:B---3--:R-:W-:Y:S01]  /*185d0*/  PRMT R74, R81, 0x9910, RZ ;  /* 0x00009910514a7816 */ /* 0x008fe200000000ff */
[----:B------:R-:W-:-:S05]  /*185e0*/  IMAD.X R81, R79, 0x1, R3, P6 ;  /* 0x000000014f517824 */ /* 0x000fca00030e0603 */
[----:B------:R1:W-:Y:S02]  /*185f0*/  @P1 STG.E.U8 desc[UR22][R80.64], R82 ;  /* 0x0000005250001986 */ /* 0x0003e4000c101116 */
[----:B-1----:R-:W-:Y:S02]  /*18600*/  F2FP.SATFINITE.E5M2.F32.PACK_AB_MERGE_C R82, R33, R32, RZ ;  /* 0x000000202152723e */ /* 0x002fe400048060ff */
[----:B------:R-:W3:Y:S01]  /*18610*/  LDL.LU R32, [R1+0x470] ;  /* 0x0004700001207983 */ /* 0x000ee20000300800 */
[----:B------:R-:W-:-:S03]  /*18620*/  F2FP.SATFINITE.E5M2.F32.PACK_AB_MERGE_C R80, R31, R30, RZ ;  /* 0x0000001e1f50723e */ /* 0x000fc600048060ff */
[----:B------:R-:W3:Y:S04]  /*18630*/  LDL.LU R33, [R1+0x474] ;  /* 0x0004740001217983 */ /* 0x000ee80000300800 */
[----:B------:R-:W3:Y:S04]  /*18640*/  LDL.LU R30, [R1+0x270] ;  /* 0x00027000011e7983 */ /* 0x000ee80000300800 */
[----:B------:R-:W3:Y:S01]  /*18650*/  LDL.LU R31, [R1+0x274] ;  /* 0x00027400011f7983 */ /* 0x000ee20000300800 */
[----:B--2---:R-:W-:-:S03]  /*18660*/  F2FP.SATFINITE.E5M2.F32.PACK_AB_MERGE_C R81, R29, R28, RZ ;  /* 0x0000001c1d51723e */ /* 0x004fc600048060ff */
[----:B------:R-:W2:Y:S04]  /*18670*/  LDL.LU R28, [R1+0x70] ;  /* 0x00007000011c7983 */ /* 0x000ea80000300800 */
[----:B------:R-:W2:Y:S01]  /*18680*/  LDL.LU R29, [R1+0x74] ;  /* 0x00007400011d7983 */ /* 0x000ea20000300800 */
[----:B------:R-:W-:Y:S01]  /*18690*/  ISETP.LT.AND P3, PT, R37, UR10, !P3 ;  /* 0x0000000a25007c0c */ /* 0x000fe2000df61270 */
[C---:B------:R-:W-:Y:S01]  /*186a0*/  VIADD R75, R73.reuse, UR30 ;  /* 0x0000001e494b7c36 */ /* 0x040fe20008000000 */
[----:B------:R-:W-:Y:S01]  /*186b0*/  IADD3 R78, P6, PT, R73, R70, RZ ;  /* 0x00000046494e7210 */ /* 0x000fe20007fde0ff */
[----:B------:R-:W1:Y:S01]  /*186c0*/  LDCU UR10, c[0x0][0x398] ;  /* 0x00007300ff0a77ac */ /* 0x000e620008000800 */
[----:B------:R-:W-:Y:S01]  /*186d0*/  ISETP.LT.AND P5, PT, R67, UR12, !P0 ;  /* 0x0000000c43007c0c */ /* 0x000fe2000c7a1270 */
[----:B------:R-:W2:Y:S01]  /*186e0*/  LDL.LU R43, [R1+0x678] ;  /* 0x00067800012b7983 */ /* 0x000ea20000300800 */
[----:B------:R-:W-:Y:S01]  /*186f0*/  SHF.R.S32.HI R74, RZ, 0x8, R74 ;  /* 0x00000008ff4a7819 */ /* 0x000fe2000001144a */
[----:B------:R-:W-:Y:S01]  /*18700*/  IMAD.X R79, R79, 0x1, R69, P6 ;  /* 0x000000014f4f7824 */ /* 0x000fe200030e0645 */
[----:B------:R-:W-:Y:S01]  /*18710*/  SHF.R.S32.HI R73, RZ, 0x1f, R75 ;  /* 0x0000001fff497819 */ /* 0x000fe2000001144b */
[----:B------:R-:W2:Y:S01]  /*18720*/  LDL.LU R40, [R1+0x67c] ;  /* 0x00067c0001287983 */ /* 0x000ea20000300800 */
[----:B------:R-:W-:Y:S01]  /*18730*/  IADD3 R76, P6, PT, R75, R0, RZ ;  /* 0x000000004b4c7210 */ /* 0x000fe20007fde0ff */
[----:B------:R-:W1:Y:S02]  /*18740*/  LDCU UR12, c[0x0][0x398] ;  /* 0x00007300ff0c77ac */ /* 0x000e640008000800 */
[----:B------:R4:W-:Y:S01]  /*18750*/  @P3 STG.E.U8 desc[UR22][R78.64], R74 ;  /* 0x0000004a4e003986 */ /* 0x0009e2000c101116 */
[----:B0-----:R-:W-:Y:S01]  /*18760*/  ISETP.LT.AND P3, PT, R34, UR9, !P0 ;  /* 0x0000000922007c0c */ /* 0x001fe2000c761270 */
[----:B------:R-:W-:Y:S01]  /*18770*/  IMAD.X R77, R73, 0x1, R72, P6 ;  /* 0x00000001494d7824 */ /* 0x000fe200030e0648 */
[----:B------:R-:W0:Y:S01]  /*18780*/  LDCU UR9, c[0x0][0x398] ;  /* 0x00007300ff0977ac */ /* 0x000e220008000800 */
[----:B------:R-:W2:Y:S04]  /*18790*/  LDL.LU R41, [R1+0x478] ;  /* 0x0004780001297983 */ /* 0x000ea80000300800 */
[----:B------:R1:W-:Y:S01]  /*187a0*/  @P5 STG.E.U8 desc[UR22][R76.64], R83 ;  /* 0x000000534c005986 */ /* 0x0003e2000c101116 */
[----:B------:R-:W-:Y:S01]  /*187b0*/  ISETP.LT.AND P5, PT, R35, UR14, !P0 ;  /* 0x0000000e23007c0c */ /* 0x000fe2000c7a1270 */
[----:B------:R-:W0:Y:S01]  /*187c0*/  LDCU UR14, c[0x0][0x398] ;  /* 0x00007300ff0e77ac */ /* 0x000e220008000800 */
[----:B----4-:R-:W-:Y:S01]  /*187d0*/  IADD3 R78, P6, PT, R75, R2, RZ ;  /* 0x000000024b4e7210 */ /* 0x010fe20007fde0ff */
[----:B------:R-:W-:Y:S01]  /*187e0*/  VIADD R74, R66, 0x1d ;  /* 0x0000001d424a7836 */ /* 0x000fe20000000000 */
[----:B------:R-:W-:Y:S01]  /*187f0*/  F2FP.SATFINITE.E5M2.F32.PACK_AB_MERGE_C R84, R36, R39, RZ ;  /* 0x000000272454723e */ /* 0x000fe200048060ff */
[----:B------:R-:W4:Y:S02]  /*18800*/  LDL.LU R38, [R1+0x47c] ;  /* 0x00047c0001267983 */ /* 0x000f240000300800 */
[----:B------:R-:W-:Y:S01]  /*18810*/  IMAD.X R79, R73, 0x1, R71, P6 ;  /* 0x00000001494f7824 */ /* 0x000fe200030e0647 */
[----:B------:R-:W-:Y:S01]  /*18820*/  ISETP.GE.AND P1, PT, R74, UR4, PT ;  /* 0x000000044a007c0c */ /* 0x000fe2000bf26270 */
[----:B------:R-:W4:Y:S01]  /*18830*/  LDL.LU R39, [R1+0x680] ;  /* 0x0006800001277983 */ /* 0x000f220000300800 */
[----:B-1----:R-:W-:Y:S01]  /*18840*/  IADD3 R76, P6, PT, R75, R68, RZ ;  /* 0x000000444b4c7210 */ /* 0x002fe20007fde0ff */
[----:B------:R-:W-:Y:S01]  /*18850*/  VIADD R74, R66, 0x1e ;  /* 0x0000001e424a7836 */ /* 0x000fe20000000000 */
[----:B------:R-:W1:Y:S01]  /*18860*/  LDCU UR4, c[0x0][0x398] ;  /* 0x00007300ff0477ac */ /* 0x000e620008000800 */
[----:B------:R0:W-:Y:S02]  /*18870*/  @P3 STG.E.U8 desc[UR22][R78.64], R82 ;  /* 0x000000524e003986 */ /* 0x0001e4000c101116 */
[----:B------:R-:W-:Y:S01]  /*18880*/  IMAD.X R77, R73, 0x1, R3, P6 ;  /* 0x00000001494d7824 */ /* 0x000fe200030e0603 */
[----:B------:R-:W-:Y:S01]  /*18890*/  ISETP.GE.AND P3, PT, R74, UR6, PT ;  /* 0x000000064a007c0c */ /* 0x000fe2000bf66270 */
[----:B------:R-:W-:Y:S01]  /*188a0*/  VIADD R74, R75, UR30 ;  /* 0x0000001e4b4a7c36 */ /* 0x000fe20008000000 */
[----:B------:R-:W-:Y:S01]  /*188b0*/  PRMT R83, R83, 0x9910, RZ ;  /* 0x0000991053537816 */ /* 0x000fe200000000ff */
[----:B------:R-:W4:Y:S01]  /*188c0*/  LDL.LU R36, [R1+0x684] ;  /* 0x0006840001247983 */ /* 0x000f220000300800 */
[----:B0-----:R-:W-:Y:S01]  /*188d0*/  ISETP.LT.AND P0, PT, R37, UR9, !P0 ;  /* 0x0000000925007c0c */ /* 0x001fe2000c701270 */
[----:B------:R-:W0:Y:S02]  /*188e0*/  LDCU UR6, c[0x0][0x398] ;  /* 0x00007300ff0677ac */ /* 0x000e240008000800 */
[----:B------:R1:W-:Y:S01]  /*188f0*/  @P5 STG.E.U8 desc[UR22][R76.64], R80 ;  /* 0x000000504c005986 */ /* 0x0003e2000c101116 */
[----:B------:R-:W-:Y:S01]  /*18900*/  IADD3 R78, P6, PT, R75, R70, RZ ;  /* 0x000000464b4e7210 */ /* 0x000fe20007fde0ff */
[----:B------:R-:W0:Y:S01]  /*18910*/  LDCU UR9, c[0x0][0x398] ;  /* 0x00007300ff0977ac */ /* 0x000e220008000800 */
[----:B------:R-:W-:-:S02]  /*18920*/  ISETP.LT.AND P5, PT, R67, UR10, !P4 ;  /* 0x0000000a43007c0c */ /* 0x000fc4000e7a1270 */
[----:B------:R-:W-:Y:S01]  /*18930*/  SHF.R.S32.HI R75, RZ, 0x1f, R74 ;  /* 0x0000001fff4b7819 */ /* 0x000fe2000001144a */
[----:B------:R-:W-:Y:S01]  /*18940*/  IMAD.X R79, R73, 0x1, R69, P6 ;  /* 0x00000001494f7824 */ /* 0x000fe200030e0645 */
[----:B------:R-:W-:Y:S01]  /*18950*/  PRMT R82, R82, 0x9910, RZ ;  /* 0x0000991052527816 */ /* 0x000fe200000000ff */
[----:B------:R-:W-:Y:S01]  /*18960*/  IMAD.MOV.U32 R73, RZ, RZ, R83 ;  /* 0x000000ffff497224 */ /* 0x000fe200078e0053 */
[----:B------:R-:W0:Y:S01]  /*18970*/  LDCU UR10, c[0x0][0x398] ;  /* 0x00007300ff0a77ac */ /* 0x000e220008000800 */
[----:B-1----:R-:W-:-:S03]  /*18980*/  IADD3 R76, P6, PT, R74, R0, RZ ;  /* 0x000000004a4c7210 */ /* 0x002fc60007fde0ff */
[----:B------:R-:W-:Y:S02]  /*18990*/  SHF.R.S32.HI R73, RZ, 0x8, R73 ;  /* 0x00000008ff497819 */ /* 0x000fe40000011449 */
[----:B------:R-:W-:Y:S01]  /*189a0*/  IMAD.X R77, R75, 0x1, R72, P6 ;  /* 0x000000014b4d7824 */ /* 0x000fe200030e0648 */
[----:B------:R1:W-:Y:S04]  /*189b0*/  @P0 STG.E.U8 desc[UR22][R78.64], R81 ;  /* 0x000000514e000986 */ /* 0x0003e8000c101116 */
[----:B------:R0:W-:Y:S01]  /*189c0*/  @P5 STG.E.U8 desc[UR22][R76.64], R73 ;  /* 0x000000494c005986 */ /* 0x0001e2000c101116 */
[----:B------:R-:W-:Y:S01]  /*189d0*/  ISETP.LT.AND P5, PT, R34, UR4, !P4 ;  /* 0x0000000422007c0c */ /* 0x000fe2000e7a1270 */
[----:B------:R-:W2:Y:S01]  /*189e0*/  LDCU UR4, c[0x0][0x39c] ;  /* 0x00007380ff0477ac */ /* 0x000ea20008000800 */
[----:B-1----:R-:W-:-:S02]  /*189f0*/  IADD3 R78, P6, PT, R74, R2, RZ ;  /* 0x000000024a4e7210 */ /* 0x002fc40007fde0ff */
[----:B0-----:R-:W-:Y:S01]  /*18a00*/  PRMT R73, R80, 0x9910, RZ ;  /* 0x0000991050497816 */ /* 0x001fe200000000ff */
[----:B------:R-:W-:Y:S02]  /*18a10*/  IMAD.MOV.U32 R80, RZ, RZ, R82 ;  /* 0x000000ffff507224 */ /* 0x000fe400078e0052 */
[----:B------:R-:W-:-:S03]  /*18a20*/  IMAD.X R79, R75, 0x1, R71, P6 ;  /* 0x000000014b4f7824 */ /* 0x000fc600030e0647 */
[----:B------:R-:W-:-:S05]  /*18a30*/  SHF.R.S32.HI R80, RZ, 0x8, R80 ;  /* 0x00000008ff507819 */ /* 0x000fca0000011450 */
[----:B------:R0:W-:Y:S01]  /*18a40*/  @P5 STG.E.U8 desc[UR22][R78.64], R80 ;  /* 0x000000504e005986 */ /* 0x0001e2000c101116 */
[----:B---3--:R-:W-:Y:S02]  /*18a50*/  F2FP.SATFINITE.E5M2.F32.PACK_AB_MERGE_C R82, R31, R30, RZ ;  /* 0x0000001e1f52723e */ /* 0x008fe400048060ff */
[----:B0-----:R-:W-:Y:S02]  /*18a60*/  PRMT R79, R81, 0x9910, RZ ;  /* 0x00009910514f7816 */ /* 0x001fe400000000ff */
[----:B------:R-:W-:Y:S02]  /*18a70*/  F2FP.SATFINITE.E5M2.F32.PACK_AB_MERGE_C R81, R33, R32, RZ ;  /* 0x000000202151723e */ /* 0x000fe400048060ff */
[----:B------:R-:W3:Y:S04]  /*18a80*/  LDL.LU R32, [R1+0x480] ;  /* 0x0004800001207983 */ /* 0x000ee80000300800 */
[----:B------:R-:W3:Y:S04]  /*18a90*/  LDL.LU R33, [R1+0x484] ;  /* 0x0004840001217983 */ /* 0x000ee80000300800 */
[----:B------:R-:W3:Y:S04]  /*18aa0*/  LDL.LU R30, [R1+0x278] ;  /* 0x00027800011e7983 */ /* 0x000ee80000300800 */
[----:B------:R-:W3:Y:S01]  /*18ab0*/  LDL.LU R31, [R1+0x27c] ;  /* 0x00027c00011f7983 */ /* 0x000ee20000300800 */
[----:B--2---:R-:W-:-:S03]  /*18ac0*/  F2FP.SATFINITE.E5M2.F32.PACK_AB_MERGE_C R83, R29, R28, RZ ;  /* 0x0000001c1d53723e */ /* 0x004fc600048060ff */
[----:B------:R-:W2:Y:S04]  /*18ad0*/  LDL.LU R28, [R1+0x78] ;  /* 0x00007800011c7983 */ /* 0x000ea80000300800 */
[----:B------:R-:W2:Y:S01]  /*18ae0*/  LDL.LU R29, [R1+0x7c] ;  /* 0x00007c00011d7983 */ /* 0x000ea20000300800 */
[----:B------:R-:W-:Y:S01]  /*18af0*/  ISETP.LT.AND P0, PT, R35, UR6, !P4 ;  /* 0x0000000623007c0c */ /* 0x000fe2000e701270 */
[----:B------:R-:W0:Y:S01]  /*18b00*/  LDCU UR6, c[0x0][0x398] ;  /* 0x00007300ff0677ac */ /* 0x000e220008000800 */
[----:B------:R-:W-:Y:S02]  /*18b10*/  IADD3 R76, P6, PT, R74, R68, RZ ;  /* 0x000000444a4c7210 */ /* 0x000fe40007fde0ff */
[----:B------:R-:W-:-:S03]  /*18b20*/  SHF.R.S32.HI R73, RZ, 0x8, R73 ;  /* 0x00000008ff497819 */ /* 0x000fc60000011449 */
[----:B------:R-:W-:Y:S01]  /*18b30*/  IMAD.X R77, R75, 0x1, R3, P6 ;  /* 0x000000014b4d7824 */ /* 0x000fe200030e0603 */
[----:B------:R-:W-:Y:S01]  /*18b40*/  ISETP.LT.AND P5, PT, R67, UR10, !P2 ;  /* 0x0000000a43007c0c */ /* 0x000fe2000d7a1270 */
[----:B------:R-:W-:Y:S01]  /*18b50*/  VIADD R78, R66, 0x1f ;  /* 0x0000001f424e7836 */ /* 0x000fe20000000000 */
[----:B------:R-:W-:Y:S01]  /*18b60*/  SHF.R.S32.HI R79, RZ, 0x8, R79 ;  /* 0x00000008ff4f7819 */ /* 0x000fe2000001144f */
[----:B------:R-:W1:Y:S02]  /*18b70*/  LDCU UR10, c[0x0][0x398] ;  /* 0x00007300ff0a77ac */ /* 0x000e640008000800 */
[----:B------:R0:W-:Y:S01]  /*18b80*/  @P0 STG.E.U8 desc[UR22][R76.64], R73 ;  /* 0x000000494c000986 */ /* 0x0001e2000c101116 */
[----:B------:R-:W-:Y:S01]  /*18b90*/  ISETP.LT.AND P0, PT, R37, UR9, !P4 ;  /* 0x0000000925007c0c */ /* 0x000fe2000e701270 */
[----:B------:R-:W1:Y:S01]  /*18ba0*/  LDCU UR9, c[0x0][0x398] ;  /* 0x00007300ff0977ac */ /* 0x000e620008000800 */
[C---:B0-----:R-:W-:Y:S01]  /*18bb0*/  VIADD R73, R74.reuse, UR30 ;  /* 0x0000001e4a497c36 */ /* 0x041fe20008000000 */
[----:B------:R-:W-:-:S04]  /*18bc0*/  IADD3 R76, P4, PT, R74, R70, RZ ;  /* 0x000000464a4c7210 */ /* 0x000fc80007f9e0ff */
[----:B------:R-:W-:Y:S02]  /*18bd0*/  SHF.R.S32.HI R80, RZ, 0x1f, R73 ;  /* 0x0000001fff507819 */ /* 0x000fe40000011449 */
[----:B------:R-:W-:Y:S01]  /*18be0*/  IADD3 R74, P6, PT, R73, R0, RZ ;  /* 0x00000000494a7210 */ /* 0x000fe20007fde0ff */
[----:B------:R-:W-:Y:S01]  /*18bf0*/  IMAD.X R77, R75, 0x1, R69, P4 ;  /* 0x000000014b4d7824 */ /* 0x000fe200020e0645 */
[----:B------:R-:W-:Y:S01]  /*18c00*/  ISETP.GE.AND P4, PT, R78, UR4, PT ;  /* 0x000000044e007c0c */ /* 0x000fe2000bf86270 */
[----:B------:R-:W0:Y:S02]  /*18c10*/  LDCU UR4, c[0x0][0x39c] ;  /* 0x00007380ff0477ac */ /* 0x000e240008000800 */
[----:B------:R-:W-:Y:S01]  /*18c20*/  IMAD.X R75, R80, 0x1, R72, P6 ;  /* 0x00000001504b7824 */ /* 0x000fe200030e0648 */
[----:B------:R-:W-:Y:S01]  /*18c30*/  IADD3 R78, P6, PT, R73, R2, RZ ;  /* 0x00000002494e7210 */ /* 0x000fe20007fde0ff */
[----:B------:R1:W-:Y:S01]  /*18c40*/  @P0 STG.E.U8 desc[UR22][R76.64], R79 ;  /* 0x0000004f4c000986 */ /* 0x0003e2000c101116 */
[----:B------:R-:W-:Y:S01]  /*18c50*/  ISETP.LT.AND P0, PT, R35, UR6, !P2 ;  /* 0x0000000623007c0c */ /* 0x000fe2000d701270 */
[----:B------:R-:W0:Y:S02]  /*18c60*/  LDCU UR6, c[0x0][0x39c] ;  /* 0x00007380ff0677ac */ /* 0x000e240008000800 */
[----:B------:R4:W-:Y:S01]  /*18c70*/  @P5 STG.E.U8 desc[UR22][R74.64], R84 ;  /* 0x000000544a005986 */ /* 0x0009e2000c101116 */
[----:B------:R-:W-:Y:S01]  /*18c80*/  ISETP.LT.AND P5, PT, R34, UR12, !P2 ;  /* 0x0000000c22007c0c */ /* 0x000fe2000d7a1270 */
[----:B------:R-:W0:Y:S01]  /*18c90*/  LDCU UR12, c[0x0][0x398] ;  /* 0x00007300ff0c77ac */ /* 0x000e220008000800 */
[----:B------:R-:W-:Y:S01]  /*18ca0*/  ISETP.LT.AND P2, PT, R37, UR14, !P2 ;  /* 0x0000000e25007c0c */ /* 0x000fe2000d741270 */
[----:B------:R-:W0:Y:S01]  /*18cb0*/  LDCU UR14, c[0x0][0x398] ;  /* 0x00007300ff0e77ac */ /* 0x000e220008000800 */
[----:B-1----:R-:W-:Y:S01]  /*18cc0*/  IMAD.X R79, R80, 0x1, R71, P6 ;  /* 0x00000001504f7824 */ /* 0x002fe200030e0647 */
[----:B------:R-:W-:-:S05]  /*18cd0*/  IADD3 R76, P6, PT, R73, R68, RZ ;  /* 0x00000044494c7210 */ /* 0x000fca0007fde0ff */
[----:B------:R-:W-:Y:S01]  /*18ce0*/  IMAD.X R77, R80, 0x1, R3, P6 ;  /* 0x00000001504d7824 */ /* 0x000fe200030e0603 */
[C---:B----4-:R-:W-:Y:S02]  /*18cf0*/  IADD3 R74, P6, PT, R73.reuse, R70, RZ ;  /* 0x00000046494a7210 */ /* 0x050fe40007fde0ff */
[----:B------:R1:W-:Y:S01]  /*18d00*/  @P5 STG.E.U8 desc[UR22][R78.64], R81 ;  /* 0x000000514e005986 */ /* 0x0003e2000c101116 */
[----:B------:R-:W-:Y:S01]  /*18d10*/  VIADD R73, R73, UR30 ;  /* 0x0000001e49497c36 */ /* 0x000fe20008000000 */
[----:B------:R-:W-:Y:S01]  /*18d20*/  PRMT R84, R84, 0x9910, RZ ;  /* 0x0000991054547816 */ /* 0x000fe200000000ff */
[----:B------:R-:W-:Y:S01]  /*18d30*/  IMAD.X R75, R80, 0x1, R69, P6 ;  /* 0x00000001504b7824 */ /* 0x000fe200030e0645 */
[----:B------:R4:W-:Y:S01]  /*18d40*/  @P0 STG.E.U8 desc[UR22][R76.64], R82 ;  /* 0x000000524c000986 */ /* 0x0009e2000c101116 */
[----:B------:R-:W-:Y:S01]  /*18d50*/  ISETP.LT.AND P0, PT, R67, UR9, !P1 ;  /* 0x0000000943007c0c */ /* 0x000fe2000cf01270 */
[----:B------:R-:W0:Y:S01]  /*18d60*/  LDCU UR9, c[0x0][0x398] ;  /* 0x00007300ff0977ac */ /* 0x000e220008000800 */
[----:B------:R-:W-:Y:S01]  /*18d70*/  ISETP.LT.AND P5, PT, R34, UR10, !P1 ;  /* 0x0000000a22007c0c */ /* 0x000fe2000cfa1270 */
[----:B------:R0:W-:Y:S01]  /*18d80*/  @P2 STG.E.U8 desc[UR22][R74.64], R83 ;  /* 0x000000534a002986 */ /* 0x0001e2000c101116 */
[----:B------:R-:W-:Y:S01]  /*18d90*/  PRMT R80, R81, 0x9910, RZ ;  /* 0x0000991051507816 */ /* 0x000fe200000000ff */
[----:B------:R-:W2:Y:S01]  /*18da0*/  LDCU UR10, c[0x0][0x398] ;  /* 0x00007300ff0a77ac */ /* 0x000ea20008000800 */
[----:B-1----:R-:W-:Y:S01]  /*18db0*/  SHF.R.S32.HI R78, RZ, 0x1f, R73 ;  /* 0x0000001fff4e7819 */ /* 0x002fe20000011449 */
[----:B------:R-:W-:Y:S01]  /*18dc0*/  IMAD.MOV.U32 R81, RZ, RZ, R84 ;  /* 0x000000ffff517224 */ /* 0x000fe200078e0054 */
[----:B----4-:R-:W-:-:S02]  /*18dd0*/  IADD3 R76, P2, PT, R73, R0, RZ ;  /* 0x00000000494c7210 */ /* 0x010fc40007f5e0ff */
[----:B0-----:R-:W-:-:S03]  /*18de0*/  IADD3 R74, P6, PT, R73, R2, RZ ;  /* 0x00000002494a7210 */ /* 0x001fc60007fde0ff */
[C---:B------:R-:W-:Y:S01]  /*18df0*/  IMAD.X R77, R78.reuse, 0x1, R72, P2 ;  /* 0x000000014e4d7824 */ /* 0x040fe200010e0648 */
[----:B------:R-:W-:Y:S02]  /*18e00*/  SHF.R.S32.HI R81, RZ, 0x8, R81 ;  /* 0x00000008ff517819 */ /* 0x000fe40000011451 */
[----:B------:R-:W-:Y:S01]  /*18e10*/  SHF.R.S32.HI R80, RZ, 0x8, R80 ;  /* 0x00000008ff507819 */ /* 0x000fe20000011450 */
[----:B------:R-:W-:Y:S01]  /*18e20*/  IMAD.X R75, R78, 0x1, R71, P6 ;  /* 0x000000014e4b7824 */ /* 0x000fe200030e0647 */
[----:B------:R-:W-:Y:S01]  /*18e30*/  ISETP.LT.AND P6, PT, R35, UR12, !P1 ;  /* 0x0000000c23007c0c */ /* 0x000fe2000cfc1270 */
[----:B------:R0:W-:Y:S01]  /*18e40*/  @P0 STG.E.U8 desc[UR22][R76.64], R81 ;  /* 0x000000514c000986 */ /* 0x0001e2000c101116 */
[----:B------:R-:W-:Y:S01]  /*18e50*/  VIADD R79, R66, 0x20 ;  /* 0x00000020424f7836 */ /* 0x000fe20000000000 */
[----:B------:R-:W1:Y:S02]  /*18e60*/  LDCU UR12, c[0x0][0x398] ;  /* 0x00007300ff0c77ac */ /* 0x000e640008000800 */
[----:B------:R4:W-:Y:S01]  /*18e70*/  @P5 STG.E.U8 desc[UR22][R74.64], R80 ;  /* 0x000000504a005986 */ /* 0x0009e2000c101116 */
[----:B0-----:R-:W-:Y:S01]  /*18e80*/  PRMT R76, R82, 0x9910, RZ ;  /* 0x00009910524c7816 */ /* 0x001fe200000000ff */
[----:B----4-:R-:W-:Y:S01]  /*18e90*/  VIADD R75, R66, 0x21 ;  /* 0x00000021424b7836 */ /* 0x010fe20000000000 */
[----:B------:R-:W-:-:S02]  /*18ea0*/  IADD3 R74, P5, PT, R73, R68, RZ ;  /* 0x00000044494a7210 */ /* 0x000fc40007fbe0ff */
[----:B------:R-:W-:Y:S02]  /*18eb0*/  SHF.R.S32.HI R76, RZ, 0x8, R76 ;  /* 0x00000008ff4c7819 */ /* 0x000fe4000001144c */
[----:B------:R-:W-:Y:S01]  /*18ec0*/  ISETP.GE.AND P0, PT, R75, UR6, PT ;  /* 0x000000064b007c0c */ /* 0x000fe2000bf06270 */
[----:B------:R-:W-:Y:S01]  /*18ed0*/  IMAD.X R75, R78, 0x1, R3, P5 ;  /* 0x000000014e4b7824 */ /* 0x000fe200028e0603 */
[----:B------:R-:W-:Y:S01]  /*18ee0*/  ISETP.LT.AND P5, PT, R37, UR14, !P1 ;  /* 0x0000000e25007c0c */ /* 0x000fe2000cfa1270 */
[----:B------:R-:W0:Y:S01]  /*18ef0*/  LDCU UR6, c[0x0][0x398] ;  /* 0x00007300ff0677ac */ /* 0x000e220008000800 */
[----:B------:R-:W-:Y:S02]  /*18f00*/  ISETP.GE.AND P2, PT, R79, UR4, PT ;  /* 0x000000044f007c0c */ /* 0x000fe4000bf46270 */
[----:B------:R4:W-:Y:S01]  /*18f10*/  @P6 STG.E.U8 desc[UR22][R74.64], R76 ;  /* 0x0000004c4a006986 */ /* 0x0009e2000c101116 */
[----:B------:R-:W0:Y:S01]  /*18f20*/  LDCU UR4, c[0x0][0x39c] ;  /* 0x00007380ff0477ac */ /* 0x000e220008000800 */
[----:B------:R-:W-:-:S02]  /*18f30*/  PRMT R77, R83, 0x9910, RZ ;  /* 0x00009910534d7816 */ /* 0x000fc400000000ff */
[----:B------:R-:W-:Y:S01]  /*18f40*/  F2FP.SATFINITE.E5M2.F32.PACK_AB_MERGE_C R81, R40, R43, RZ ;  /* 0x0000002b2851723e */ /* 0x000fe200048060ff */
[----:B------:R-:W0:Y:S01]  /*18f50*/  LDCU UR14, c[0x0][0x398] ;  /* 0x00007300ff0e77ac */ /* 0x000e220008000800 */
[C---:B----4-:R-:W-:Y:S01]  /*18f60*/  IADD3 R74, P1, PT, R73.reuse, R70, RZ ;  /* 0x00000046494a7210 */ /* 0x050fe20007f3e0ff */
[----:B------:R-:W-:Y:S01]  /*18f70*/  VIADD R73, R73, UR30 ;  /* 0x0000001e49497c36 */ /* 0x000fe20008000000 */
[----:B------:R-:W-:-:S03]  /*18f80*/  SHF.R.S32.HI R77, RZ, 0x8, R77 ;  /* 0x00000008ff4d7819 */ /* 0x000fc6000001144d */
[----:B------:R-:W-:Y:S01]  /*18f90*/  IMAD.X R75, R78, 0x1, R69, P1 ;  /* 0x000000014e4b7824 */ /* 0x000fe200008e0645 */
[----:B------:R-:W-:Y:S01]  /*18fa0*/  ISETP.LT.AND P1, PT, R67, UR9, !P3 ;  /* 0x0000000943007c0c */ /* 0x000fe2000df21270 */
[----:B------:R-:W-:Y:S01]  /*18fb0*/  VIADD R79, R66, 0x22 ;  /* 0x00000022424f7836 */ /* 0x000fe20000000000 */
[----:B------:R-:W-:Y:S01]  /*18fc0*/  SHF.R.S32.HI R78, RZ, 0x1f, R73 ;  /* 0x0000001fff4e7819 */ /* 0x000fe20000011449 */
[----:B------:R-:W4:Y:S01]  /*18fd0*/  LDCU UR9, c[0x0][0x398] ;  /* 0x00007300ff0977ac */ /* 0x000f220008000800 */
[----:B------:R-:W-:Y:S01]  /*18fe0*/  IADD3 R76, P6, PT, R73, R0, RZ ;  /* 0x00000000494c7210 */ /* 0x000fe20007fde0ff */
[----:B------:R0:W-:Y:S04]  /*18ff0*/  @P5 STG.E.U8 desc[UR22][R74.64], R77 ;  /* 0x0000004d4a005986 */ /* 0x0001e8000c101116 */
[----:B0-----:R-:W-:-:S05]  /*19000*/  IMAD.X R77, R78, 0x1, R72, P6 ;  /* 0x000000014e4d7824 */ /* 0x001fca00030e0648 */
[----:B------:R0:W-:Y:S01]  /*19010*/  @P1 STG.E.U8 desc[UR22][R76.64], R81 ;  /* 0x000000514c001986 */ /* 0x0001e2000c101116 */
[----:B------:R-:W-:Y:S01]  /*19020*/  ISETP.GE.AND P1, PT, R79, UR4, PT ;  /* 0x000000044f007c0c */ /* 0x000fe2000bf26270 */
[----:B------:R-:W0:Y:S01]  /*19030*/  LDCU UR4, c[0x0][0x398] ;  /* 0x00007300ff0477ac */ /* 0x000e220008000800 */
[----:B---3--:R-:W-:Y:S02]  /*19040*/  F2FP.SATFINITE.E5M2.F32.PACK_AB_MERGE_C R79, R31, R30, RZ ;  /* 0x0000001e1f4f723e */ /* 0x008fe400048060ff */
[----:B------:R-:W3:Y:S04]  /*19050*/  LDL.LU R30, [R1+0x280] ;  /* 0x00028000011e7983 */ /* 0x000ee80000300800 */
[----:B------:R-:W3:Y:S01]  /*19060*/  LDL.LU R31, [R1+0x284] ;  /* 0x00028400011f7983 */ /* 0x000ee20000300800 */
[----:B--2---:R-:W-:-:S03]  /*19070*/  F2FP.SATFINITE.E5M2.F32.PACK_AB_MERGE_C R80, R29, R28, RZ ;  /* 0x0000001c1d50723e */ /* 0x004fc600048060ff */
[----:B------:R-:W2:Y:S04]  /*19080*/  LDL.LU R28, [R1+0x80] ;  /* 0x00008000011c7983 */ /* 0x000ea80000300800 */
[----:B------:R-:W2:Y:S01]  /*19090*/  LDL.LU R29, [R1+0x84] ;  /* 0x00008400011d7983 */ /* 0x000ea20000300800 */
[----:B------:R-:W-:Y:S01]  /*190a0*/  ISETP.LT.AND P5, PT, R34, UR10, !P3 ;  /* 0x0000000a22007c0c */ /* 0x000fe2000dfa1270 */
[----:B------:R-:W1:Y:S01]  /*190b0*/  LDCU UR10, c[0x0][0x398] ;  /* 0x00007300ff0a77ac */ /* 0x000e620008000800 */
[----:B------:R-:W-:Y:S02]  /*190c0*/  IADD3 R74, P6, PT, R73, R2, RZ ;  /* 0x00000002494a7210 */ /* 0x000fe40007fde0ff */
[----:B------:R-:W-:Y:S02]  /*190d0*/  F2FP.SATFINITE.E5M2.F32.PACK_AB_MERGE_C R82, R38, R41, RZ ;  /* 0x000000292652723e */ /* 0x000fe400048060ff */
[----:B0-----:R-:W-:Y:S01]  /*190e0*/  PRMT R81, R81, 0x9910, RZ ;  /* 0x0000991051517816 */ /* 0x001fe200000000ff */
[----:B------:R-:W-:Y:S01]  /*190f0*/  IMAD.X R75, R78, 0x1, R71, P6 ;  /* 0x000000014e4b7824 */ /* 0x000fe200030e0647 */
[----:B------:R-:W-:Y:S01]  /*19100*/  ISETP.LT.AND P6, PT, R35, UR6, !P3 ;  /* 0x0000000623007c0c */ /* 0x000fe2000dfc1270 */
[----:B------:R-:W0:Y:S01]  /*19110*/  LDCU UR6, c[0x0][0x398] ;  /* 0x00007300ff0677ac */ /* 0x000e220008000800 */
[----:B------:R-:W2:Y:S04]  /*19120*/  LDL.LU R41, [R1+0x688] ;  /* 0x0006880001297983 */ /* 0x000ea80000300800 */
[----:B------:R1:W-:Y:S01]  /*19130*/  @P5 STG.E.U8 desc[UR22][R74.64], R82 ;  /* 0x000000524a005986 */ /* 0x0003e2000c101116 */
[----:B----4-:R-:W-:Y:S01]  /*19140*/  ISETP.LT.AND P3, PT, R37, UR9, !P3 ;  /* 0x0000000925007c0c */ /* 0x010fe2000df61270 */
[----:B------:R-:W4:Y:S02]  /*19150*/  LDCU UR9, c[0x0][0x398] ;  /* 0x00007300ff0977ac */ /* 0x000f240008000800 */
[----:B------:R-:W2:Y:S01]  /*19160*/  LDL.LU R38, [R1+0x68c] ;  /* 0x00068c0001267983 */ /* 0x000ea20000300800 */
[----:B-1----:R-:W-:-:S05]  /*19170*/  IADD3 R74, P5, PT, R73, R68, RZ ;  /* 0x00000044494a7210 */ /* 0x002fca0007fbe0ff */
[----:B------:R-:W-:Y:S01]  /*19180*/  IMAD.X R75, R78, 0x1, R3, P5 ;  /* 0x000000014e4b7824 */ /* 0x000fe200028e0603 */
[----:B------:R-:W-:Y:S01]  /*19190*/  ISETP.LT.AND P5, PT, R67, UR10, !P4 ;  /* 0x0000000a43007c0c */ /* 0x000fe2000e7a1270 */
[----:B------:R-:W1:Y:S03]  /*191a0*/  LDCU UR10, c[0x0][0x398] ;  /* 0x00007300ff0a77ac */ /* 0x000e660008000800 */
[----:B------:R0:W-:Y:S01]  /*191b0*/  @P6 STG.E.U8 desc[UR22][R74.64], R79 ;  /* 0x0000004f4a006986 */ /* 0x0001e2000c101116 */
[C---:B------:R-:W-:Y:S01]  /*191c0*/  IADD3 R76, P6, PT, R73.reuse, R70, RZ ;  /* 0x00000046494c7210 */ /* 0x040fe20007fde0ff */
[----:B------:R-:W-:-:S04]  /*191d0*/  VIADD R73, R73, UR30 ;  /* 0x0000001e49497c36 */ /* 0x000fc80008000000 */
[----:B------:R-:W-:Y:S01]  /*191e0*/  IMAD.X R77, R78, 0x1, R69, P6 ;  /* 0x000000014e4d7824 */ /* 0x000fe200030e0645 */
[----:B------:R-:W-:Y:S02]  /*191f0*/  SHF.R.S32.HI R78, RZ, 0x1f, R73 ;  /* 0x0000001fff4e7819 */ /* 0x000fe40000011449 */
[----:B0-----:R-:W-:Y:S02]  /*19200*/  IADD3 R74, P6, PT, R73, R0, RZ ;  /* 0x00000000494a7210 */ /* 0x001fe40007fde0ff */
[----:B------:R0:W-:Y:S01]  /*19210*/  @P3 STG.E.U8 desc[UR22][R76.64], R80 ;  /* 0x000000504c003986 */ /* 0x0001e2000c101116 */
[----:B------:R-:W-:Y:S02]  /*19220*/  PRMT R82, R82, 0x9910, RZ ;  /* 0x0000991052527816 */ /* 0x000fe400000000ff */
[----:B------:R-:W-:Y:S01]  /*19230*/  IMAD.X R75, R78, 0x1, R72, P6 ;  /* 0x000000014e4b7824 */ /* 0x000fe200030e0648 */
[----:B------:R-:W-:Y:S01]  /*19240*/  ISETP.LT.AND P3, PT, R34, UR4, !P4 ;  /* 0x0000000422007c0c */ /* 0x000fe2000e761270 */
[----:B------:R-:W1:Y:S01]  /*19250*/  LDCU UR4, c[0x0][0x39c] ;  /* 0x00007380ff0477ac */ /* 0x000e620008000800 */
[----:B0-----:R-:W-:-:S05]  /*19260*/  SHF.R.S32.HI R76, RZ, 0x8, R81 ;  /* 0x00000008ff4c7819 */ /* 0x001fca0000011451 */
[----:B------:R0:W-:Y:S01]  /*19270*/  @P5 STG.E.U8 desc[UR22][R74.64], R76 ;  /* 0x0000004c4a005986 */ /* 0x0001e2000c101116 */
[----:B------:R-:W-:Y:S01]  /*19280*/  ISETP.LT.AND P5, PT, R35, UR6, !P4 ;  /* 0x0000000623007c0c */ /* 0x000fe2000e7a1270 */
[----:B------:R-:W1:Y:S01]  /*19290*/  LDCU UR6, c[0x0][0x39c] ;  /* 0x00007380ff0677ac */ /* 0x000e620008000800 */
[----:B------:R-:W-:Y:S02]  /*192a0*/  PRMT R79, R79, 0x9910, RZ ;  /* 0x000099104f4f7816 */ /* 0x000fe400000000ff */
[----:B0-----:R-:W-:Y:S01]  /*192b0*/  IADD3 R76, P6, PT, R73, R2, RZ ;  /* 0x00000002494c7210 */ /* 0x001fe20007fde0ff */
[----:B------:R-:W-:-:S04]  /*192c0*/  IMAD.MOV.U32 R75, RZ, RZ, R82 ;  /* 0x000000ffff4b7224 */ /* 0x000fc800078e0052 */
[----:B------:R-:W-:Y:S01]  /*192d0*/  IMAD.X R77, R78, 0x1, R71, P6 ;  /* 0x000000014e4d7824 */ /* 0x000fe200030e0647 */
[----:B------:R-:W-:Y:S02]  /*192e0*/  SHF.R.S32.HI R75, RZ, 0x8, R75 ;  /* 0x00000008ff4b7819 */ /* 0x000fe4000001144b */
[----:B------:R-:W-:-:S03]  /*192f0*/  IADD3 R74, P6, PT, R73, R68, RZ ;  /* 0x00000044494a7210 */ /* 0x000fc60007fde0ff */
[----:B------:R0:W-:Y:S01]  /*19300*/  @P3 STG.E.U8 desc[UR22][R76.64], R75 ;  /* 0x0000004b4c003986 */ /* 0x0001e2000c101116 */
[----:B------:R-:W-:Y:S01]  /*19310*/  PRMT R80, R80, 0x9910, RZ ;  /* 0x0000991050507816 */ /* 0x000fe200000000ff */
[----:B0-----:R-:W-:Y:S01]  /*19320*/  IMAD.X R75, R78, 0x1, R3, P6 ;  /* 0x000000014e4b7824 */ /* 0x001fe200030e0603 */
[----:B------:R-:W-:Y:S02]  /*19330*/  SHF.R.S32.HI R76, RZ, 0x8, R79 ;  /* 0x00000008ff4c7819 */ /* 0x000fe4000001144f */
[----:B----4-:R-:W-:Y:S02]  /*19340*/  ISETP.LT.AND P6, PT, R37, UR9, !P4 ;  /* 0x0000000925007c0c */ /* 0x010fe4000e7c1270 */
[----:B------:R-:W-:Y:S01]  /*19350*/  F2FP.SATFINITE.E5M2.F32.PACK_AB_MERGE_C R83, R36, R39, RZ ;  /* 0x000000272453723e */ /* 0x000fe200048060ff */
[----:B------:R0:W-:Y:S01]  /*19360*/  @P5 STG.E.U8 desc[UR22][R74.64], R76 ;  /* 0x0000004c4a005986 */ /* 0x0001e2000c101116 */
[----:B-1----:R-:W-:Y:S01]  /*19370*/  ISETP.LT.AND P4, PT, R67, UR10, !P2 ;  /* 0x0000000a43007c0c */ /* 0x002fe2000d781270 */
[----:B------:R-:W-:Y:S01]  /*19380*/  VIADD R79, R66, 0x23 ;  /* 0x00000023424f7836 */ /* 0x000fe20000000000 */
[----:B------:R-:W-:Y:S01]  /*19390*/  F2FP.SATFINITE.E5M2.F32.PACK_AB_MERGE_C R84, R33, R32, RZ ;  /* 0x000000202154723e */ /* 0x000fe200048060ff */
[----:B------:R-:W4:Y:S01]  /*193a0*/  LDL.LU R39, [R1+0x488] ;  /* 0x0004880001277983 */ /* 0x000f220000300800 */
[----:B------:R-:W1:Y:S03]  /*193b0*/  LDCU UR9, c[0x0][0x398] ;  /* 0x00007300ff0977ac */ /* 0x000e660008000800 */
[----:B------:R-:W4:Y:S01]  /*193c0*/  LDL.LU R36, [R1+0x48c] ;  /* 0x00048c0001247983 */ /* 0x000f220000300800 */
[----:B------:R-:W1:Y:S01]  /*193d0*/  LDCU UR10, c[0x0][0x398] ;  /* 0x00007300ff0a77ac */ /* 0x000e620008000800 */
[C---:B0-----:R-:W-:Y:S01]  /*193e0*/  IADD3 R76, P3, PT, R73.reuse, R70, RZ ;  /* 0x00000046494c7210 */ /* 0x041fe20007f7e0ff */
[----:B------:R-:W-:Y:S01]  /*193f0*/  IMAD.MOV.U32 R75, RZ, RZ, R80 ;  /* 0x000000ffff4b7224 */ /* 0x000fe200078e0050 */
[----:B------:R-:W4:Y:S01]  /*19400*/  LDL.LU R32, [R1+0x288] ;  /* 0x0002880001207983 */ /* 0x000f220000300800 */
[----:B------:R-:W-:-:S02]  /*19410*/  VIADD R73, R73, UR30 ;  /* 0x0000001e49497c36 */ /* 0x000fc40008000000 */
[----:B------:R-:W-:Y:S01]  /*19420*/  IMAD.X R77, R78, 0x1, R69, P3 ;  /* 0x000000014e4d7824 */ /* 0x000fe200018e0645 */
[----:B------:R-:W-:Y:S01]  /*19430*/  SHF.R.S32.HI R75, RZ, 0x8, R75 ;  /* 0x00000008ff4b7819 */ /* 0x000fe2000001144b */
[----:B------:R-:W4:Y:S01]  /*19440*/  LDL.LU R33, [R1+0x28c] ;  /* 0x00028c0001217983 */ /* 0x000f220000300800 */
[----:B------:R-:W-:Y:S02]  /*19450*/  SHF.R.S32.HI R78, RZ, 0x1f, R73 ;  /* 0x0000001fff4e7819 */ /* 0x000fe40000011449 */
        /* <DEDUP_REMOVED lines=12> */
[----:B------:R-:W-:Y:S02]  /*19520*/  ISETP.LT.AND P3, PT, R34, UR12, !P2 ;  /* 0x0000000c22007c0c */ /* 0x000fe4000d761270 */
[----:B------:R-:W-:Y:S01]  /*19530*/  IADD3 R76, P6, PT, R73, R2, RZ ;  /* 0x00000002494c7210 */ /* 0x000fe20007fde0ff */
[----:B0-----:R-:W-:Y:S01]  /*19540*/  VIADD R75, R66, 0x24 ;  /* 0x00000024424b7836 */ /* 0x001fe20000000000 */
[----:B------:R-:W-:Y:S01]  /*19550*/  ISETP.LT.AND P5, PT, R35, UR14, !P2 ;  /* 0x0000000e23007c0c */ /* 0x000fe2000d7a1270 */
[----:B------:R-:W0:Y:S02]  /*19560*/  LDCU UR12, c[0x0][0x398] ;  /* 0x00007300ff0c77ac */ /* 0x000e240008000800 */
[----:B------:R-:W-:Y:S01]  /*19570*/  IMAD.X R77, R78, 0x1, R71, P6 ;  /* 0x000000014e4d7824 */ /* 0x000fe200030e0647 */
[----:B------:R-:W-:Y:S01]  /*19580*/  IADD3 R74, P6, PT, R73, R68, RZ ;  /* 0x00000044494a7210 */ /* 0x000fe20007fde0ff */
[----:B------:R-:W0:Y:S01]  /*19590*/  LDCU UR14, c[0x0][0x398] ;  /* 0x00007300ff0e77ac */ /* 0x000e220008000800 */
[----:B------:R-:W-:-:S03]  /*195a0*/  ISETP.LT.AND P2, PT, R37, UR16, !P2 ;  /* 0x0000001025007c0c */ /* 0x000fc6000d741270 */
[----:B------:R0:W-:Y:S01]  /*195b0*/  @P3 STG.E.U8 desc[UR22][R76.64], R84 ;  /* 0x000000544c003986 */ /* 0x0001e2000c101116 */
[----:B------:R-:W-:Y:S01]  /*195c0*/  ISETP.GE.AND P3, PT, R75, UR6, PT ;  /* 0x000000064b007c0c */ /* 0x000fe2000bf66270 */
[----:B------:R-:W0:Y:S01]  /*195d0*/  LDCU UR6, c[0x0][0x398] ;  /* 0x00007300ff0677ac */ /* 0x000e220008000800 */
[----:B------:R-:W-:Y:S01]  /*195e0*/  IMAD.X R75, R78, 0x1, R3, P6 ;  /* 0x000000014e4b7824 */ /* 0x000fe200030e0603 */
[----:B------:R-:W-:Y:S01]  /*195f0*/  PRMT R81, R83, 0x9910, RZ ;  /* 0x0000991053517816 */ /* 0x000fe200000000ff */
[----:B------:R-:W2:Y:S03]  /*19600*/  LDCU UR16, c[0x0][0x398] ;  /* 0x00007300ff1077ac */ /* 0x000ea60008000800 */
[----:B------:R0:W-:Y:S01]  /*19610*/  @P5 STG.E.U8 desc[UR22][R74.64], R79 ;  /* 0x0000004f4a005986 */ /* 0x0001e2000c101116 */
[----:B-1----:R-:W-:Y:S01]  /*19620*/  ISETP.LT.AND P5, PT, R67, UR9, !P0 ;  /* 0x0000000943007c0c */ /* 0x002fe2000c7a1270 */
[----:B------:R-:W1:Y:S01]  /*19630*/  LDCU UR9, c[0x0][0x398] ;  /* 0x00007300ff0977ac */ /* 0x000e620008000800 */
[C---:B0-----:R-:W-:Y:S01]  /*19640*/  IADD3 R76, P6, PT, R73.reuse, R70, RZ ;  /* 0x00000046494c7210 */ /* 0x041fe20007fde0ff */
[----:B------:R-:W-:-:S04]  /*19650*/  VIADD R73, R73, UR30 ;  /* 0x0000001e49497c36 */ /* 0x000fc80008000000 */
[----:B------:R-:W-:Y:S01]  /*19660*/  IMAD.X R77, R78, 0x1, R69, P6 ;  /* 0x000000014e4d7824 */ /* 0x000fe200030e0645 */
[----:B------:R-:W-:Y:S02]  /*19670*/  SHF.R.S32.HI R78, RZ, 0x1f, R73 ;  /* 0x0000001fff4e7819 */ /* 0x000fe40000011449 */
[----:B------:R-:W-:Y:S02]  /*19680*/  IADD3 R74, P6, PT, R73, R0, RZ ;  /* 0x00000000494a7210 */ /* 0x000fe40007fde0ff */
[----:B------:R0:W-:Y:S03]  /*19690*/  @P2 STG.E.U8 desc[UR22][R76.64], R80 ;  /* 0x000000504c002986 */ /* 0x0001e6000c101116 */
[----:B------:R-:W-:Y:S01]  /*196a0*/  IMAD.X R75, R78, 0x1, R72, P6 ;  /* 0x000000014e4b7824 */ /* 0x000fe200030e0648 */
[----:B------:R-:W-:Y:S01]  /*196b0*/  ISETP.LT.AND P2, PT, R34, UR6, !P0 ;  /* 0x0000000622007c0c */ /* 0x000fe2000c741270 */
[----:B------:R-:W1:Y:S01]  /*196c0*/  LDCU UR6, c[0x0][0x398] ;  /* 0x00007300ff0677ac */ /* 0x000e620008000800 */
[----:B0-----:R-:W-:-:S02]  /*196d0*/  SHF.R.S32.HI R76, RZ, 0x8, R81 ;  /* 0x00000008ff4c7819 */ /* 0x001fc40000011451 */
        /* <DEDUP_REMOVED lines=14> */
[----:B-1----:R-:W-:Y:S01]  /*197c0*/  ISETP.LT.AND P0, PT, R37, UR9, !P0 ;  /* 0x0000000925007c0c */ /* 0x002fe2000c701270 */
[----:B------:R-:W1:Y:S01]  /*197d0*/  LDCU UR9, c[0x0][0x398] ;  /* 0x00007300ff0977ac */ /* 0x000e620008000800 */
[----:B------:R-:W-:Y:S01]  /*197e0*/  PRMT R80, R80, 0x9910, RZ ;  /* 0x0000991050507816 */ /* 0x000fe200000000ff */
[----:B------:R-:W1:Y:S01]  /*197f0*/  LDCU UR4, c[0x0][0x39c] ;  /* 0x00007380ff0477ac */ /* 0x000e620008000800 */
[----:B0-----:R-:W-:-:S05]  /*19800*/  SHF.R.S32.HI R76, RZ, 0x8, R81 ;  /* 0x00000008ff4c7819 */ /* 0x001fca0000011451 */
[----:B------:R0:W-:Y:S01]  /*19810*/  @P5 STG.E.U8 desc[UR22][R74.64], R76 ;  /* 0x0000004c4a005986 */ /* 0x0001e2000c101116 */
[----:B------:R-:W-:Y:S01]  /*19820*/  ISETP.LT.AND P5, PT, R67, UR6, !P1 ;  /* 0x0000000643007c0c */ /* 0x000fe2000cfa1270 */
[----:B------:R-:W1:Y:S01]  /*19830*/  LDCU UR6, c[0x0][0x398] ;  /* 0x00007300ff0677ac */ /* 0x000e620008000800 */
[----:B------:R-:W-:Y:S02]  /*19840*/  SHF.R.S32.HI R80, RZ, 0x8, R80 ;  /* 0x00000008ff507819 */ /* 0x000fe40000011450 */
[C---:B0-----:R-:W-:Y:S01]  /*19850*/  IADD3 R76, P6, PT, R73.reuse, R70, RZ ;  /* 0x00000046494c7210 */ /* 0x041fe20007fde0ff */
[----:B------:R-:W-:-:S04]  /*19860*/  VIADD R73, R73, UR30 ;  /* 0x0000001e49497c36 */ /* 0x000fc80008000000 */
        /* <DEDUP_REMOVED lines=8> */
[----:B----4-:R-:W-:Y:S01]  /*198f0*/  F2FP.SATFINITE.E5M2.F32.PACK_AB_MERGE_C R82, R36, R39, RZ ;  /* 0x000000272452723e */ /* 0x010fe200048060ff */
[----:B------:R-:W4:Y:S01]  /*19900*/  LDCU UR10, c[0x0][0x398] ;  /* 0x00007300ff0a77ac */ /* 0x000f220008000800 */
[----:B------:R4:W-:Y:S01]  /*19910*/  @P5 STG.E.U8 desc[UR22][R74.64], R81 ;  /* 0x000000514a005986 */ /* 0x0009e2000c101116 */
[----:B-1----:R-:W-:Y:S01]  /*19920*/  ISETP.LT.AND P5, PT, R35, UR9, !P1 ;  /* 0x0000000923007c0c */ /* 0x002fe2000cfa1270 */
[----:B------:R-:W1:Y:S01]  /*19930*/  LDCU UR9, c[0x0][0x398] ;  /* 0x00007300ff0977ac */ /* 0x000e620008000800 */
[----:B0-----:R-:W-:-:S05]  /*19940*/  IADD3 R76, P6, PT, R73, R2, RZ ;  /* 0x00000002494c7210 */ /* 0x001fca0007fde0ff */
[----:B------:R-:W-:Y:S01]  /*19950*/  IMAD.X R77, R79, 0x1, R71, P6 ;  /* 0x000000014f4d7824 */ /* 0x000fe200030e0647 */
[----:B----4-:R-:W-:Y:S02]  /*19960*/  IADD3 R74, P6, PT, R73, R68, RZ ;  /* 0x00000044494a7210 */ /* 0x010fe40007fde0ff */
[----:B------:R-:W-:Y:S02]  /*19970*/  F2FP.SATFINITE.E5M2.F32.PACK_AB_MERGE_C R80, R33, R32, RZ ;  /* 0x000000202150723e */ /* 0x000fe400048060ff */
[----:B------:R-:W-:Y:S01]  /*19980*/  @P0 STG.E.U8 desc[UR22][R76.64], R82 ;  /* 0x000000524c000986 */ /* 0x000fe2000c101116 */
[----:B------:R-:W-:Y:S01]  /*19990*/  IMAD.X R75, R79, 0x1, R3, P6 ;  /* 0x000000014f4b7824 */ /* 0x000fe200030e0603 */
[----:B------:R-:W-:Y:S02]  /*199a0*/  ISETP.GE.AND P0, PT, R78, UR4, PT ;  /* 0x000000044e007c0c */ /* 0x000fe4000bf06270 */
[----:B------:R-:W4:Y:S01]  /*199b0*/  LDL.LU R32, [R1+0x490] ;  /* 0x0004900001207983 */ /* 0x000f220000300800 */
[----:B------:R-:W-:Y:S01]  /*199c0*/  IADD3 R78, P6, PT, R73, R70, RZ ;  /* 0x00000046494e7210 */ /* 0x000fe20007fde0ff */
[----:B------:R-:W0:Y:S02]  /*199d0*/  LDCU UR4, c[0x0][0x398] ;  /* 0x00007300ff0477ac */ /* 0x000e240008000800 */
[----:B------:R1:W-:Y:S04]  /*199e0*/  @P5 STG.E.U8 desc[UR22][R74.64], R80 ;  /* 0x000000504a005986 */ /* 0x0003e8000c101116 */
[----:B------:R-:W4:Y:S01]  /*199f0*/  LDL.LU R33, [R1+0x494] ;  /* 0x0004940001217983 */ /* 0x000f220000300800 */
[----:B---3--:R-:W-:Y:S01]  /*19a00*/  F2FP.SATFINITE.E5M2.F32.PACK_AB_MERGE_C R84, R31, R30, RZ ;  /* 0x0000001e1f54723e */ /* 0x008fe200048060ff */
[----:B-1----:R-:W-:Y:S01]  /*19a10*/  VIADD R74, R73, UR30 ;  /* 0x0000001e494a7c36 */ /* 0x002fe20008000000 */
[----:B------:R-:W-:Y:S01]  /*19a20*/  PRMT R73, R81, 0x9910, RZ ;  /* 0x0000991051497816 */ /* 0x000fe200000000ff */
[----:B------:R-:W3:Y:S04]  /*19a30*/  LDL.LU R30, [R1+0x290] ;  /* 0x00029000011e7983 */ /* 0x000ee80000300800 */
[----:B------:R-:W3:Y:S01]  /*19a40*/  LDL.LU R31, [R1+0x294] ;  /* 0x00029400011f7983 */ /* 0x000ee20000300800 */
[----:B--2---:R-:W-:-:S03]  /*19a50*/  F2FP.SATFINITE.E5M2.F32.PACK_AB_MERGE_C R81, R29, R28, RZ ;  /* 0x0000001c1d51723e */ /* 0x004fc600048060ff */
[----:B------:R-:W2:Y:S04]  /*19a60*/  LDL.LU R28, [R1+0x90] ;  /* 0x00009000011c7983 */ /* 0x000ea80000300800 */
[----:B------:R-:W2:Y:S01]  /*19a70*/  LDL.LU R29, [R1+0x94] ;  /* 0x00009400011d7983 */ /* 0x000ea20000300800 */
        /* <DEDUP_REMOVED lines=18> */
[----:B------:R-:W-:Y:S01]  /*19ba0*/  ISETP.LT.AND P1, PT, R35, UR10, !P4 ;  /* 0x0000000a23007c0c */ /* 0x000fe2000e721270 */
[----:B------:R-:W1:Y:S01]  /*19bb0*/  LDCU UR10, c[0x0][0x398] ;  /* 0x00007300ff0a77ac */ /* 0x000e620008000800 */
[----:B------:R-:W-:Y:S02]  /*19bc0*/  SHF.R.S32.HI R80, RZ, 0x8, R80 ;  /* 0x00000008ff507819 */ /* 0x000fe40000011450 */
[----:B------:R-:W-:Y:S01]  /*19bd0*/  ISETP.LT.AND P4, PT, R37, UR6, !P4 ;  /* 0x0000000625007c0c */ /* 0x000fe2000e781270 */
[----:B------:R-:W0:Y:S01]  /*19be0*/  LDCU UR6, c[0x0][0x39c] ;  /* 0x00007380ff0677ac */ /* 0x000e220008000800 */
[----:B------:R-:W-:Y:S01]  /*19bf0*/  IADD3 R76, P6, PT, R74, R68, RZ ;  /* 0x000000444a4c7210 */ /* 0x000fe20007fde0ff */
[----:B------:R1:W-:Y:S01]  /*19c00*/  @P5 STG.E.U8 desc[UR22][R78.64], R80 ;  /* 0x000000504e005986 */ /* 0x0003e2000c101116 */
[----:B------:R-:W-:Y:S02]  /*19c10*/  PRMT R82, R81, 0x9910, RZ ;  /* 0x0000991051527816 */ /* 0x000fe400000000ff */
[----:B------:R-:W-:Y:S01]  /*19c20*/  SHF.R.S32.HI R73, RZ, 0x8, R73 ;  /* 0x00000008ff497819 */ /* 0x000fe20000011449 */
[----:B------:R-:W-:Y:S01]  /*19c30*/  IMAD.X R77, R75, 0x1, R3, P6 ;  /* 0x000000014b4d7824 */ /* 0x000fe200030e0603 */
[----:B------:R-:W-:Y:S01]  /*19c40*/  SHF.R.S32.HI R82, RZ, 0x8, R82 ;  /* 0x00000008ff527819 */ /* 0x000fe20000011452 */
[----:B------:R-:W-:Y:S01]  /*19c50*/  VIADD R81, R66, 0x27 ;  /* 0x0000002742517836 */ /* 0x000fe20000000000 */
[----:B-1----:R-:W-:-:S02]  /*19c60*/  IADD3 R78, P5, PT, R74, R70, RZ ;  /* 0x000000464a4e7210 */ /* 0x002fc40007fbe0ff */
[----:B------:R1:W-:Y:S03]  /*19c70*/  @P1 STG.E.U8 desc[UR22][R76.64], R73 ;  /* 0x000000494c001986 */ /* 0x0003e6000c101116 */
[----:B------:R-:W-:-:S05]  /*19c80*/  IMAD.X R79, R75, 0x1, R69, P5 ;  /* 0x000000014b4f7824 */ /* 0x000fca00028e0645 */
[----:B------:R3:W-:Y:S01]  /*19c90*/  @P4 STG.E.U8 desc[UR22][R78.64], R82 ;  /* 0x000000524e004986 */ /* 0x0007e2000c101116 */
[----:B0-----:R-:W-:Y:S01]  /*19ca0*/  ISETP.GE.AND P4, PT, R81, UR4, PT ;  /* 0x0000000451007c0c */ /* 0x001fe2000bf86270 */
[----:B------:R-:W0:Y:S01]  /*19cb0*/  LDCU UR4, c[0x0][0x398] ;  /* 0x00007300ff0477ac */ /* 0x000e220008000800 */
[----:B--2---:R-:W-:Y:S02]  /*19cc0*/  F2FP.SATFINITE.E5M2.F32.PACK_AB_MERGE_C R81, R29, R28, RZ ;  /* 0x0000001c1d51723e */ /* 0x004fe400048060ff */
[----:B------:R-:W2:Y:S04]  /*19cd0*/  LDL.LU R28, [R1+0x698] ;  /* 0x00069800011c7983 */ /* 0x000ea80000300800 */
[----:B------:R-:W2:Y:S01]  /*19ce0*/  LDL.LU R29, [R1+0x69c] ;  /* 0x00069c00011d7983 */ /* 0x000ea20000300800 */
[----:B-1----:R-:W-:Y:S01]  /*19cf0*/  VIADD R73, R74, UR30 ;  /* 0x0000001e4a497c36 */ /* 0x002fe20008000000 */
[----:B------:R-:W-:Y:S01]  /*19d00*/  ISETP.LT.AND P1, PT, R67, UR9, !P3 ;  /* 0x0000000943007c0c */ /* 0x000fe2000df21270 */
[----:B------:R-:W1:Y:S03]  /*19d10*/  LDCU UR9, c[0x0][0x398] ;  /* 0x00007300ff0977ac */ /* 0x000e660008000800 */
[----:B------:R-:W-:-:S02]  /*19d20*/  SHF.R.S32.HI R80, RZ, 0x1f, R73 ;  /* 0x0000001fff507819 */ /* 0x000fc40000011449 */
[C---:B------:R-:W-:Y:S02]  /*19d30*/  IADD3 R76, P6, PT, R73.reuse, R0, RZ ;  /* 0x00000000494c7210 */ /* 0x040fe40007fde0ff */
[----:B------:R-:W-:Y:S01]  /*19d40*/  ISETP.LT.AND P5, PT, R34, UR12, !P3 ;  /* 0x0000000c22007c0c */ /* 0x000fe2000dfa1270 */
[----:B------:R-:W0:Y:S02]  /*19d50*/  LDCU UR12, c[0x0][0x398] ;  /* 0x00007300ff0c77ac */ /* 0x000e240008000800 */
[C---:B------:R-:W-:Y:S01]  /*19d60*/  IMAD.X R77, R80.reuse, 0x1, R72, P6 ;  /* 0x00000001504d7824 */ /* 0x040fe200030e0648 */
[----:B------:R-:W-:Y:S02]  /*19d70*/  IADD3 R74, P6, PT, R73, R2, RZ ;  /* 0x00000002494a7210 */ /* 0x000fe40007fde0ff */
[----:B----4-:R-:W-:Y:S02]  /*19d80*/  F2FP.SATFINITE.E5M2.F32.PACK_AB_MERGE_C R83, R33, R32, RZ ;  /* 0x000000202153723e */ /* 0x010fe400048060ff */
[----:B------:R-:W4:Y:S01]  /*19d90*/  LDL.LU R32, [R1+0x498] ;  /* 0x0004980001207983 */ /* 0x000f220000300800 */
[----:B------:R-:W-:Y:S01]  /*19da0*/  IMAD.X R75, R80, 0x1, R71, P6 ;  /* 0x00000001504b7824 */ /* 0x000fe200030e0647 */
[----:B---3--:R-:W-:-:S02]  /*19db0*/  F2FP.SATFINITE.E5M2.F32.PACK_AB_MERGE_C R82, R31, R30, RZ ;  /* 0x0000001e1f52723e */ /* 0x008fc400048060ff */
[----:B------:R-:W-:Y:S01]  /*19dc0*/  @P1 STG.E.U8 desc[UR22][R76.64], R84 ;  /* 0x000000544c001986 */ /* 0x000fe2000c101116 */
[----:B------:R-:W-:-:S03]  /*19dd0*/  PRMT R78, R83, 0x9910, RZ ;  /* 0x00009910534e7816 */ /* 0x000fc600000000ff */
[----:B------:R-:W4:Y:S04]  /*19de0*/  LDL.LU R33, [R1+0x49c] ;  /* 0x00049c0001217983 */ /* 0x000f280000300800 */
[----:B------:R3:W-:Y:S04]  /*19df0*/  @P5 STG.E.U8 desc[UR22][R74.64], R83 ;  /* 0x000000534a005986 */ /* 0x0007e8000c101116 */
[----:B------:R-:W4:Y:S04]  /*19e00*/  LDL.LU R30, [R1+0x298] ;  /* 0x00029800011e7983 */ /* 0x000f280000300800 */
[----:B------:R-:W4:Y:S01]  /*19e10*/  LDL.LU R31, [R1+0x29c] ;  /* 0x00029c00011f7983 */ /* 0x000f220000300800 */
[----:B------:R-:W-:Y:S01]  /*19e20*/  ISETP.LT.AND P1, PT, R35, UR10, !P3 ;  /* 0x0000000a23007c0c */ /* 0x000fe2000df21270 */
[----:B------:R-:W0:Y:S01]  /*19e30*/  LDCU UR10, c[0x0][0x398] ;  /* 0x00007300ff0a77ac */ /* 0x000e220008000800 */
[----:B------:R-:W-:Y:S01]  /*19e40*/  ISETP.LT.AND P3, PT, R37, UR14, !P3 ;  /* 0x0000000e25007c0c */ /* 0x000fe2000df61270 */
[----:B---3--:R-:W-:Y:S01]  /*19e50*/  VIADD R75, R66, 0x28 ;  /* 0x00000028424b7836 */ /* 0x008fe20000000000 */
[----:B------:R-:W-:Y:S01]  /*19e60*/  IADD3 R76, P5, PT, R73, R68, RZ ;  /* 0x00000044494c7210 */ /* 0x000fe20007fbe0ff */
[----:B------:R-:W3:Y:S01]  /*19e70*/  LDCU UR14, c[0x0][0x398] ;  /* 0x00007300ff0e77ac */ /* 0x000ee20008000800 */
[----:B--2---:R-:W-:-:S02]  /*19e80*/  F2FP.SATFINITE.E5M2.F32.PACK_AB_MERGE_C R83, R29, R28, RZ ;  /* 0x0000001c1d53723e */ /* 0x004fc400048060ff */
[----:B------:R-:W2:Y:S04]  /*19e90*/  LDL.LU R28, [R1+0x98] ;  /* 0x00009800011c7983 */ /* 0x000ea80000300800 */
[----:B------:R-:W2:Y:S01]  /*19ea0*/  LDL.LU R29, [R1+0x9c] ;  /* 0x00009c00011d7983 */ /* 0x000ea20000300800 */
[----:B------:R-:W-:Y:S01]  /*19eb0*/  IADD3 R74, P6, PT, R73, R70, RZ ;  /* 0x00000046494a7210 */ /* 0x000fe20007fde0ff */
[C---:B------:R-:W-:Y:S01]  /*19ec0*/  IMAD.X R77, R80.reuse, 0x1, R3, P5 ;  /* 0x00000001504d7824 */ /* 0x040fe200028e0603 */
[----:B------:R-:W-:Y:S01]  /*19ed0*/  ISETP.GE.AND P5, PT, R75, UR6, PT ;  /* 0x000000064b007c0c */ /* 0x000fe2000bfa6270 */
[----:B------:R-:W-:Y:S01]  /*19ee0*/  VIADD R73, R73, UR30 ;  /* 0x0000001e49497c36 */ /* 0x000fe20008000000 */
[----:B------:R-:W3:Y:S01]  /*19ef0*/  LDCU UR6, c[0x0][0x398] ;  /* 0x00007300ff0677ac */ /* 0x000ee20008000800 */
[----:B------:R-:W-:Y:S01]  /*19f00*/  IMAD.X R75, R80, 0x1, R69, P6 ;  /* 0x00000001504b7824 */ /* 0x000fe200030e0645 */
[----:B------:R3:W-:Y:S02]  /*19f10*/  @P1 STG.E.U8 desc[UR22][R76.64], R82 ;  /* 0x000000524c001986 */ /* 0x0007e4000c101116 */
[----:B------:R-:W-:-:S02]  /*19f20*/  SHF.R.S32.HI R79, RZ, 0x1f, R73 ;  /* 0x0000001fff4f7819 */ /* 0x000fc40000011449 */
[----:B------:R3:W-:Y:S01]  /*19f30*/  @P3 STG.E.U8 desc[UR22][R74.64], R81 ;  /* 0x000000514a003986 */ /* 0x0007e2000c101116 */
[----:B0-----:R-:W-:Y:S01]  /*19f40*/  ISETP.LT.AND P3, PT, R67, UR4, !P2 ;  /* 0x0000000443007c0c */ /* 0x001fe2000d761270 */
[----:B------:R-:W0:Y:S01]  /*19f50*/  LDCU UR4, c[0x0][0x39c] ;  /* 0x00007380ff0477ac */ /* 0x000e220008000800 */
[----:B-1----:R-:W-:Y:S01]  /*19f60*/  ISETP.LT.AND P1, PT, R34, UR9, !P2 ;  /* 0x0000000922007c0c */ /* 0x002fe2000d721270 */
[----:B------:R-:W2:Y:S01]  /*19f70*/  LDL.LU R39, [R1+0x6a0] ;  /* 0x0006a00001277983 */ /* 0x000ea20000300800 */
[----:B------:R-:W-:Y:S01]  /*19f80*/  PRMT R80, R84, 0x9910, RZ ;  /* 0x0000991054507816 */ /* 0x000fe200000000ff */
[----:B------:R-:W1:Y:S01]  /*19f90*/  LDCU UR9, c[0x0][0x398] ;  /* 0x00007300ff0977ac */ /* 0x000e620008000800 */
[----:B---3--:R-:W-:Y:S01]  /*19fa0*/  IADD3 R76, P6, PT, R73, R0, RZ ;  /* 0x00000000494c7210 */ /* 0x008fe20007fde0ff */
[----:B------:R-:W3:Y:S04]  /*19fb0*/  LDL.LU R36, [R1+0x6a4] ;  /* 0x0006a40001247983 */ /* 0x000ee80000300800 */
[----:B------:R-:W-:Y:S01]  /*19fc0*/  IMAD.X R77, R79, 0x1, R72, P6 ;  /* 0x000000014f4d7824 */ /* 0x000fe200030e0648 */
[----:B------:R-:W-:-:S02]  /*19fd0*/  IADD3 R74, P6, PT, R73, R2, RZ ;  /* 0x00000002494a7210 */ /* 0x000fc40007fde0ff */
[----:B------:R-:W-:Y:S02]  /*19fe0*/  SHF.R.S32.HI R80, RZ, 0x8, R80 ;  /* 0x00000008ff507819 */ /* 0x000fe40000011450 */
[----:B------:R-:W-:Y:S01]  /*19ff0*/  SHF.R.S32.HI R78, RZ, 0x8, R78 ;  /* 0x00000008ff4e7819 */ /* 0x000fe2000001144e */
[----:B------:R-:W-:Y:S02]  /*1a000*/  IMAD.X R75, R79, 0x1, R71, P6 ;  /* 0x000000014f4b7824 */ /* 0x000fe400030e0647 */
[----:B------:R0:W-:Y:S04]  /*1a010*/  @P3 STG.E.U8 desc[UR22][R76.64], R80 ;  /* 0x000000504c003986 */ /* 0x0001e8000c101116 */
[----:B------:R1:W-:Y:S01]  /*1a020*/  @P1 STG.E.U8 desc[UR22][R74.64], R78 ;  /* 0x0000004e4a001986 */ /* 0x0003e2000c101116 */
[----:B------:R-:W-:Y:S01]  /*1a030*/  ISETP.LT.AND P1, PT, R35, UR6, !P2 ;  /* 0x0000000623007c0c */ /* 0x000fe2000d721270 */
[----:B------:R-:W2:Y:S01]  /*1a040*/  LDCU UR6, c[0x0][0x39c] ;  /* 0x00007380ff0677ac */ /* 0x000ea20008000800 */
[----:B------:R-:W-:-:S02]  /*1a050*/  PRMT R82, R82, 0x9910, RZ ;  /* 0x0000991052527816 */ /* 0x000fc400000000ff */
[----:B0-----:R-:W-:Y:S02]  /*1a060*/  IADD3 R80, P6, PT, R73, R68, RZ ;  /* 0x0000004449507210 */ /* 0x001fe40007fde0ff */
[----:B------:R-:W-:Y:S02]  /*1a070*/  SHF.R.S32.HI R82, RZ, 0x8, R82 ;  /* 0x00000008ff527819 */ /* 0x000fe40000011452 */
[----:B-1----:R-:W-:Y:S01]  /*1a080*/  PRMT R74, R81, 0x9910, RZ ;  /* 0x00009910514a7816 */ /* 0x002fe200000000ff */
[----:B------:R-:W-:-:S05]  /*1a090*/  IMAD.X R81, R79, 0x1, R3, P6 ;  /* 0x000000014f517824 */ /* 0x000fca00030e0603 */
[----:B------:R4:W-:Y:S02]  /*1a0a0*/  @P1 STG.E.U8 desc[UR22][R80.64], R82 ;  /* 0x0000005250001986 */ /* 0x0009e4000c101116 */
[----:B----4-:R-:W-:Y:S02]  /*1a0b0*/  F2FP.SATFINITE.E5M2.F32.PACK_AB_MERGE_C R82, R33, R32, RZ ;  /* 0x000000202152723e */ /* 0x010fe400048060ff */
[----:B------:R-:W4:Y:S01]  /*1a0c0*/  LDL.LU R32, [R1+0x4a0] ;  /* 0x0004a00001207983 */ /* 0x000f220000300800 */
[----:B------:R-:W-:-:S03]  /*1a0d0*/  F2FP.SATFINITE.E5M2.F32.PACK_AB_MERGE_C R80, R31, R30, RZ ;  /* 0x0000001e1f50723e */ /* 0x000fc600048060ff */
[----:B------:R-:W4:Y:S04]  /*1a0e0*/  LDL.LU R33, [R1+0x4a4] ;  /* 0x0004a40001217983 */ /* 0x000f280000300800 */
[----:B------:R-:W3:Y:S04]  /*1a0f0*/  LDL.LU R30, [R1+0x2a0] ;  /* 0x0002a000011e7983 */ /* 0x000ee80000300800 */
[----:B------:R-:W3:Y:S01]  /*1a100*/  LDL.LU R31, [R1+0x2a4] ;  /* 0x0002a400011f7983 */ /* 0x000ee20000300800 */
[----:B--2---:R-:W-:-:S03]  /*1a110*/  F2FP.SATFINITE.E5M2.F32.PACK_AB_MERGE_C R81, R29, R28, RZ ;  /* 0x0000001c1d51723e */ /* 0x004fc600048060ff */
[----:B------:R-:W2:Y:S04]  /*1a120*/  LDL.LU R28, [R1+0xa0] ;  /* 0x0000a000011c7983 */ /* 0x000ea80000300800 */
[----:B------:R-:W2:Y:S01]  /*1a130*/  LDL.LU R29, [R1+0xa4] ;  /* 0x0000a400011d7983 */ /* 0x000ea20000300800 */
[C---:B------:R-:W-:Y:S01]  /*1a140*/  IADD3 R78, P6, PT, R73.reuse, R70, RZ ;  /* 0x00000046494e7210 */ /* 0x040fe20007fde0ff */
[----:B------:R-:W-:Y:S01]  /*1a150*/  VIADD R75, R73, UR30 ;  /* 0x0000001e494b7c36 */ /* 0x000fe20008000000 */
[----:B------:R-:W-:Y:S01]  /*1a160*/  ISETP.LT.AND P2, PT, R37, UR10, !P2 ;  /* 0x0000000a25007c0c */ /* 0x000fe2000d741270 */
[----:B------:R-:W0:Y:S01]  /*1a170*/  LDCU UR10, c[0x0][0x398] ;  /* 0x00007300ff0a77ac */ /* 0x000e220008000800 */
[----:B------:R-:W-:Y:S01]  /*1a180*/  ISETP.LT.AND P3, PT, R67, UR12, !P0 ;  /* 0x0000000c43007c0c */ /* 0x000fe2000c761270 */
[----:B------:R-:W-:Y:S01]  /*1a190*/  IMAD.X R79, R79, 0x1, R69, P6 ;  /* 0x000000014f4f7824 */ /* 0x000fe200030e0645 */
[----:B------:R-:W-:Y:S01]  /*1a1a0*/  SHF.R.S32.HI R73, RZ, 0x1f, R75 ;  /* 0x0000001fff497819 */ /* 0x000fe2000001144b */
[----:B------:R-:W2:Y:S01]  /*1a1b0*/  LDL.LU R43, [R1+0x6a8] ;  /* 0x0006a800012b7983 */ /* 0x000ea20000300800 */
[----:B------:R-:W-:Y:S01]  /*1a1c0*/  IADD3 R76, P6, PT, R75, R0, RZ ;  /* 0x000000004b4c7210 */ /* 0x000fe20007fde0ff */
[----:B------:R-:W1:Y:S01]  /*1a1d0*/  LDCU UR12, c[0x0][0x398] ;  /* 0x00007300ff0c77ac */ /* 0x000e620008000800 */
[----:B------:R-:W-:Y:S01]  /*1a1e0*/  SHF.R.S32.HI R74, RZ, 0x8, R74 ;  /* 0x00000008ff4a7819 */ /* 0x000fe2000001144a */
[----:B------:R-:W2:Y:S02]  /*1a1f0*/  LDL.LU R40, [R1+0x6ac] ;  /* 0x0006ac0001287983 */ /* 0x000ea40000300800 */
[----:B------:R-:W-:-:S02]  /*1a200*/  IMAD.X R77, R73, 0x1, R72, P6 ;  /* 0x00000001494d7824 */ /* 0x000fc400030e0648 */
[----:B------:R0:W-:Y:S04]  /*1a210*/  @P2 STG.E.U8 desc[UR22][R78.64], R74 ;  /* 0x0000004a4e002986 */ /* 0x0001e8000c101116 */
[----:B------:R1:W-:Y:S01]  /*1a220*/  @P3 STG.E.U8 desc[UR22][R76.64], R83 ;  /* 0x000000534c003986 */ /* 0x0003e2000c101116 */
[----:B------:R-:W-:Y:S01]  /*1a230*/  ISETP.LT.AND P3, PT, R34, UR9, !P0 ;  /* 0x0000000922007c0c */ /* 0x000fe2000c761270 */
[----:B------:R-:W1:Y:S01]  /*1a240*/  LDCU UR9, c[0x0][0x398] ;  /* 0x00007300ff0977ac */ /* 0x000e620008000800 */
[----:B------:R-:W-:Y:S01]  /*1a250*/  ISETP.LT.AND P2, PT, R35, UR14, !P0 ;  /* 0x0000000e23007c0c */ /* 0x000fe2000c741270 */
[----:B------:R-:W2:Y:S01]  /*1a260*/  LDL.LU R41, [R1+0x4a8] ;  /* 0x0004a80001297983 */ /* 0x000ea20000300800 */
[----:B------:R-:W2:Y:S01]  /*1a270*/  LDCU UR14, c[0x0][0x398] ;  /* 0x00007300ff0e77ac */ /* 0x000ea20008000800 */
[----:B0-----:R-:W-:Y:S01]  /*1a280*/  IADD3 R78, P6, PT, R75, R2, RZ ;  /* 0x000000024b4e7210 */ /* 0x001fe20007fde0ff */
[----:B------:R-:W-:Y:S01]  /*1a290*/  VIADD R74, R66, 0x29 ;  /* 0x00000029424a7836 */ /* 0x000fe20000000000 */
[----:B------:R-:W2:Y:S03]  /*1a2a0*/  LDL.LU R38, [R1+0x4ac] ;  /* 0x0004ac0001267983 */ /* 0x000ea60000300800 */
[----:B------:R-:W-:Y:S01]  /*1a2b0*/  IMAD.X R79, R73, 0x1, R71, P6 ;  /* 0x00000001494f7824 */ /* 0x000fe200030e0647 */
[----:B-1----:R-:W-:-:S02]  /*1a2c0*/  IADD3 R76, P6, PT, R75, R68, RZ ;  /* 0x000000444b4c7210 */ /* 0x002fc40007fde0ff */
[----:B------:R-:W-:Y:S01]  /*1a2d0*/  ISETP.GE.AND P1, PT, R74, UR4, PT ;  /* 0x000000044a007c0c */ /* 0x000fe2000bf26270 */
[----:B------:R-:W-:Y:S01]  /*1a2e0*/  VIADD R74, R66, 0x2a ;  /* 0x0000002a424a7836 */ /* 0x000fe20000000000 */
[----:B------:R0:W-:Y:S01]  /*1a2f0*/  @P3 STG.E.U8 desc[UR22][R78.64], R82 ;  /* 0x000000524e003986 */ /* 0x0001e2000c101116 */
[----:B------:R-:W-:Y:S01]  /*1a300*/  IMAD.X R77, R73, 0x1, R3, P6 ;  /* 0x00000001494d7824 */ /* 0x000fe200030e0603 */
[----:B------:R-:W1:Y:S01]  /*1a310*/  LDCU UR4, c[0x0][0x398] ;  /* 0x00007300ff0477ac */ /* 0x000e620008000800 */
[----:B------:R-:W-:Y:S02]  /*1a320*/  PRMT R83, R83, 0x9910, RZ ;  /* 0x0000991053537816 */ /* 0x000fe400000000ff */
[----:B------:R-:W-:Y:S01]  /*1a330*/  ISETP.GE.AND P3, PT, R74, UR6, PT ;  /* 0x000000064a007c0c */ /* 0x000fe2000bf66270 */
[----:B------:R-:W-:Y:S01]  /*1a340*/  VIADD R74, R75, UR30 ;  /* 0x0000001e4b4a7c36 */ /* 0x000fe20008000000 */
[----:B------:R1:W-:Y:S01]  /*1a350*/  @P2 STG.E.U8 desc[UR22][R76.64], R80 ;  /* 0x000000504c002986 */ /* 0x0003e2000c101116 */
[----:B------:R-:W-:Y:S01]  /*1a360*/  ISETP.LT.AND P0, PT, R37, UR9, !P0 ;  /* 0x0000000925007c0c */ /* 0x000fe2000c701270 */
[----:B------:R-:W2:Y:S01]  /*1a370*/  LDCU UR6, c[0x0][0x398] ;  /* 0x00007300ff0677ac */ /* 0x000ea20008000800 */
[----:B0-----:R-:W-:Y:S01]  /*1a380*/  IADD3 R78, P6, PT, R75, R70, RZ ;  /* 0x000000464b4e7210 */ /* 0x001fe20007fde0ff */
[----:B------:R-:W0:Y:S01]  /*1a390*/  LDCU UR9, c[0x0][0x398] ;  /* 0x00007300ff0977ac */ /* 0x000e220008000800 */
[----:B------:R-:W-:-:S02]  /*1a3a0*/  ISETP.LT.AND P2, PT, R67, UR10, !P4 ;  /* 0x0000000a43007c0c */ /* 0x000fc4000e741270 */
[----:B------:R-:W-:Y:S01]  /*1a3b0*/  SHF.R.S32.HI R75, RZ, 0x1f, R74 ;  /* 0x0000001fff4b7819 */ /* 0x000fe2000001144a */
[----:B------:R-:W-:Y:S01]  /*1a3c0*/  IMAD.X R79, R73, 0x1, R69, P6 ;  /* 0x00000001494f7824 */ /* 0x000fe200030e0645 */
[----:B------:R-:W-:Y:S01]  /*1a3d0*/  PRMT R82, R82, 0x9910, RZ ;  /* 0x0000991052527816 */ /* 0x000fe200000000ff */
[----:B------:R-:W-:Y:S01]  /*1a3e0*/  IMAD.MOV.U32 R73, RZ, RZ, R83 ;  /* 0x000000ffff497224 */ /* 0x000fe200078e0053 */
[----:B-1----:R-:W-:Y:S01]  /*1a3f0*/  IADD3 R76, P6, PT, R74, R0, RZ ;  /* 0x000000004a4c7210 */ /* 0x002fe20007fde0ff */
[----:B------:R-:W1:Y:S03]  /*1a400*/  LDCU UR10, c[0x0][0x398] ;  /* 0x00007300ff0a77ac */ /* 0x000e660008000800 */
[----:B------:R-:W-:Y:S01]  /*1a410*/  SHF.R.S32.HI R73, RZ, 0x8, R73 ;  /* 0x00000008ff497819 */ /* 0x000fe20000011449 */
[----:B------:R-:W-:Y:S01]  /*1a420*/  IMAD.X R77, R75, 0x1, R72, P6 ;  /* 0x000000014b4d7824 */ /* 0x000fe200030e0648 */
[----:B------:R0:W-:Y:S04]  /*1a430*/  @P0 STG.E.U8 desc[UR22][R78.64], R81 ;  /* 0x000000514e000986 */ /* 0x0001e8000c101116 */
[----:B------:R1:W-:Y:S01]  /*1a440*/  @P2 STG.E.U8 desc[UR22][R76.64], R73 ;  /* 0x000000494c002986 */ /* 0x0003e2000c101116 */
[----:B------:R-:W-:Y:S01]  /*1a450*/  ISETP.LT.AND P2, PT, R34, UR4, !P4 ;  /* 0x0000000422007c0c */ /* 0x000fe2000e741270 */
[----:B------:R-:W2:Y:S01]  /*1a460*/  LDCU UR4, c[0x0][0x39c] ;  /* 0x00007380ff0477ac */ /* 0x000ea20008000800 */
[----:B0-----:R-:W-:-:S02]  /*1a470*/  IADD3 R78, P6, PT, R74, R2, RZ ;  /* 0x000000024a4e7210 */ /* 0x001fc40007fde0ff */
[----:B-1----:R-:W-:Y:S01]  /*1a480*/  PRMT R73, R80, 0x9910, RZ ;  /* 0x0000991050497816 */ /* 0x002fe200000000ff */
[----:B------:R-:W-:Y:S02]  /*1a490*/  IMAD.MOV.U32 R80, RZ, RZ, R82 ;  /* 0x000000ffff507224 */ /* 0x000fe400078e0052 */
[----:B------:R-:W-:-:S03]  /*1a4a0*/  IMAD.X R79, R75, 0x1, R71, P6 ;  /* 0x000000014b4f7824 */ /* 0x000fc600030e0647 */
[----:B------:R-:W-:Y:S02]  /*1a4b0*/  SHF.R.S32.HI R80, RZ, 0x8, R80 ;  /* 0x00000008ff507819 */ /* 0x000fe40000011450 */
[----:B---3--:R-:W-:Y:S02]  /*1a4c0*/  F2FP.SATFINITE.E5M2.F32.PACK_AB_MERGE_C R83, R36, R39, RZ ;  /* 0x000000272453723e */ /* 0x008fe400048060ff */
[----:B------:R-:W3:Y:S04]  /*1a4d0*/  LDL.LU R39, [R1+0x6b0] ;  /* 0x0006b00001277983 */ /* 0x000ee80000300800 */
[----:B------:R0:W-:Y:S01]  /*1a4e0*/  @P2 STG.E.U8 desc[UR22][R78.64], R80 ;  /* 0x000000504e002986 */ /* 0x0001e2000c101116 */
[----:B------:R-:W-:-:S03]  /*1a4f0*/  F2FP.SATFINITE.E5M2.F32.PACK_AB_MERGE_C R82, R31, R30, RZ ;  /* 0x0000001e1f52723e */ /* 0x000fc600048060ff */
[----:B------:R-:W3:Y:S01]  /*1a500*/  LDL.LU R36, [R1+0x6b4] ;  /* 0x0006b40001247983 */ /* 0x000ee20000300800 */
[----:B0-----:R-:W-:Y:S02]  /*1a510*/  PRMT R79, R81, 0x9910, RZ ;  /* 0x00009910514f7816 */ /* 0x001fe400000000ff */
[----:B----4-:R-:W-:Y:S02]  /*1a520*/  F2FP.SATFINITE.E5M2.F32.PACK_AB_MERGE_C R81, R33, R32, RZ ;  /* 0x000000202151723e */ /* 0x010fe400048060ff */
[----:B------:R-:W4:Y:S04]  /*1a530*/  LDL.LU R32, [R1+0x4b0] ;  /* 0x0004b00001207983 */ /* 0x000f280000300800 */
[----:B------:R-:W4:Y:S04]  /*1a540*/  LDL.LU R33, [R1+0x4b4] ;  /* 0x0004b40001217983 */ /* 0x000f280000300800 */
[----:B------:R-:W4:Y:S04]  /*1a550*/  LDL.LU R30, [R1+0x2a8] ;  /* 0x0002a800011e7983 */ /* 0x000f280000300800 */
[----:B------:R-:W4:Y:S01]  /*1a560*/  LDL.LU R31, [R1+0x2ac] ;  /* 0x0002ac00011f7983 */ /* 0x000f220000300800 */
        /* <DEDUP_REMOVED lines=29> */
[----:B------:R-:W3:Y:S01]  /*1a740*/  LDCU UR12, c[0x0][0x398] ;  /* 0x00007300ff0c77ac */ /* 0x000ee20008000800 */
[----:B------:R-:W-:Y:S01]  /*1a750*/  ISETP.LT.AND P5, PT, R37, UR14, !P5 ;  /* 0x0000000e25007c0c */ /* 0x000fe2000efa1270 */
[----:B------:R-:W3:Y:S01]  /*1a760*/  LDCU UR14, c[0x0][0x398] ;  /* 0x00007300ff0e77ac */ /* 0x000ee20008000800 */
[----:B-1----:R-:W-:Y:S01]  /*1a770*/  IMAD.X R79, R80, 0x1, R71, P6 ;  /* 0x00000001504f7824 */ /* 0x002fe200030e0647 */
[----:B------:R-:W-:-:S05]  /*1a780*/  IADD3 R76, P6, PT, R73, R68, RZ ;  /* 0x00000044494c7210 */ /* 0x000fca0007fde0ff */
[C---:B------:R-:W-:Y:S01]  /*1a790*/  IMAD.X R77, R80.reuse, 0x1, R3, P6 ;  /* 0x00000001504d7824 */ /* 0x040fe200030e0603 */
[C---:B0-----:R-:W-:Y:S02]  /*1a7a0*/  IADD3 R74, P6, PT, R73.reuse, R70, RZ ;  /* 0x00000046494a7210 */ /* 0x041fe40007fde0ff */
[----:B------:R0:W-:Y:S01]  /*1a7b0*/  @P2 STG.E.U8 desc[UR22][R78.64], R81 ;  /* 0x000000514e002986 */ /* 0x0001e2000c101116 */
[----:B------:R-:W-:Y:S02]  /*1a7c0*/  VIADD R73, R73, UR30 ;  /* 0x0000001e49497c36 */ /* 0x000fe40008000000 */
[----:B------:R-:W-:Y:S01]  /*1a7d0*/  IMAD.X R75, R80, 0x1, R69, P6 ;  /* 0x00000001504b7824 */ /* 0x000fe200030e0645 */
[----:B------:R-:W-:Y:S01]  /*1a7e0*/  PRMT R83, R83, 0x9910, RZ ;  /* 0x0000991053537816 */ /* 0x000fe200000000ff */
[----:B------:R1:W-:Y:S01]  /*1a7f0*/  @P0 STG.E.U8 desc[UR22][R76.64], R82 ;  /* 0x000000524c000986 */ /* 0x0003e2000c101116 */
[----:B------:R-:W-:Y:S01]  /*1a800*/  ISETP.LT.AND P0, PT, R67, UR9, !P1 ;  /* 0x0000000943007c0c */ /* 0x000fe2000cf01270 */
[----:B------:R-:W2:Y:S02]  /*1a810*/  LDCU UR9, c[0x0][0x398] ;  /* 0x00007300ff0977ac */ /* 0x000ea40008000800 */
[----:B------:R1:W-:Y:S01]  /*1a820*/  @P5 STG.E.U8 desc[UR22][R74.64], R84 ;  /* 0x000000544a005986 */ /* 0x0003e2000c101116 */
[----:B------:R-:W-:Y:S01]  /*1a830*/  ISETP.LT.AND P5, PT, R34, UR10, !P1 ;  /* 0x0000000a22007c0c */ /* 0x000fe2000cfa1270 */
[----:B0-----:R-:W-:Y:S01]  /*1a840*/  VIADD R79, R66, 0x2c ;  /* 0x0000002c424f7836 */ /* 0x001fe20000000000 */
[----:B------:R-:W-:Y:S01]  /*1a850*/  PRMT R80, R81, 0x9910, RZ ;  /* 0x0000991051507816 */ /* 0x000fe200000000ff */
[----:B------:R-:W-:Y:S01]  /*1a860*/  IMAD.MOV.U32 R81, RZ, RZ, R83 ;  /* 0x000000ffff517224 */ /* 0x000fe200078e0053 */
[----:B------:R-:W-:Y:S01]  /*1a870*/  SHF.R.S32.HI R78, RZ, 0x1f, R73 ;  /* 0x0000001fff4e7819 */ /* 0x000fe20000011449 */
[----:B------:R-:W0:Y:S01]  /*1a880*/  LDCU UR10, c[0x0][0x398] ;  /* 0x00007300ff0a77ac */ /* 0x000e220008000800 */
[----:B-1----:R-:W-:-:S02]  /*1a890*/  IADD3 R76, P2, PT, R73, R0, RZ ;  /* 0x00000000494c7210 */ /* 0x002fc40007f5e0ff */
[----:B------:R-:W-:-:S03]  /*1a8a0*/  IADD3 R74, P6, PT, R73, R2, RZ ;  /* 0x00000002494a7210 */ /* 0x000fc60007fde0ff */
[C---:B------:R-:W-:Y:S01]  /*1a8b0*/  IMAD.X R77, R78.reuse, 0x1, R72, P2 ;  /* 0x000000014e4d7824 */ /* 0x040fe200010e0648 */
[----:B------:R-:W-:Y:S02]  /*1a8c0*/  SHF.R.S32.HI R81, RZ, 0x8, R81 ;  /* 0x00000008ff517819 */ /* 0x000fe40000011451 */
[----:B------:R-:W-:Y:S01]  /*1a8d0*/  SHF.R.S32.HI R80, RZ, 0x8, R80 ;  /* 0x00000008ff507819 */ /* 0x000fe20000011450 */
[----:B------:R-:W-:Y:S01]  /*1a8e0*/  IMAD.X R75, R78, 0x1, R71, P6 ;  /* 0x000000014e4b7824 */ /* 0x000fe200030e0647 */
[----:B---3--:R-:W-:Y:S01]  /*1a8f0*/  ISETP.LT.AND P6, PT, R35, UR12, !P1 ;  /* 0x0000000c23007c0c */ /* 0x008fe2000cfc1270 */
[----:B------:R1:W-:Y:S01]  /*1a900*/  @P0 STG.E.U8 desc[UR22][R76.64], R81 ;  /* 0x000000514c000986 */ /* 0x0003e2000c101116 */
[----:B------:R-:W-:Y:S01]  /*1a910*/  ISETP.GE.AND P2, PT, R79, UR4, PT ;  /* 0x000000044f007c0c */ /* 0x000fe2000bf46270 */
[----:B------:R-:W3:Y:S02]  /*1a920*/  LDCU UR4, c[0x0][0x39c] ;  /* 0x00007380ff0477ac */ /* 0x000ee40008000800 */
[----:B------:R0:W-:Y:S01]  /*1a930*/  @P5 STG.E.U8 desc[UR22][R74.64], R80 ;  /* 0x000000504a005986 */ /* 0x0001e2000c101116 */
[----:B------:R-:W-:Y:S01]  /*1a940*/  F2FP.SATFINITE.E5M2.F32.PACK_AB_MERGE_C R83, R36, R39, RZ ;  /* 0x000000272453723e */ /* 0x000fe200048060ff */
[----:B------:R-:W2:Y:S01]  /*1a950*/  LDCU UR12, c[0x0][0x398] ;  /* 0x00007300ff0c77ac */ /* 0x000ea20008000800 */
[----:B-1----:R-:W-:Y:S01]  /*1a960*/  PRMT R76, R82, 0x9910, RZ ;  /* 0x00009910524c7816 */ /* 0x002fe200000000ff */
[----:B0-----:R-:W-:Y:S01]  /*1a970*/  VIADD R75, R66, 0x2d ;  /* 0x0000002d424b7836 */ /* 0x001fe20000000000 */
[----:B------:R-:W-:-:S02]  /*1a980*/  IADD3 R74, P5, PT, R73, R68, RZ ;  /* 0x00000044494a7210 */ /* 0x000fc40007fbe0ff */
[----:B------:R-:W-:Y:S02]  /*1a990*/  SHF.R.S32.HI R76, RZ, 0x8, R76 ;  /* 0x00000008ff4c7819 */ /* 0x000fe4000001144c */
[----:B------:R-:W-:Y:S01]  /*1a9a0*/  ISETP.GE.AND P0, PT, R75, UR6, PT ;  /* 0x000000064b007c0c */ /* 0x000fe2000bf06270 */
[----:B------:R-:W-:Y:S01]  /*1a9b0*/  IMAD.X R75, R78, 0x1, R3, P5 ;  /* 0x000000014e4b7824 */ /* 0x000fe200028e0603 */
[----:B------:R-:W-:Y:S02]  /*1a9c0*/  ISETP.LT.AND P5, PT, R37, UR14, !P1 ;  /* 0x0000000e25007c0c */ /* 0x000fe4000cfa1270 */
[----:B------:R-:W-:Y:S01]  /*1a9d0*/  PRMT R77, R84, 0x9910, RZ ;  /* 0x00009910544d7816 */ /* 0x000fe200000000ff */
[----:B------:R-:W-:Y:S01]  /*1a9e0*/  VIADD R79, R66, 0x2e ;  /* 0x0000002e424f7836 */ /* 0x000fe20000000000 */
[----:B------:R0:W-:Y:S01]  /*1a9f0*/  @P6 STG.E.U8 desc[UR22][R74.64], R76 ;  /* 0x0000004c4a006986 */ /* 0x0001e2000c101116 */
[----:B------:R-:W-:Y:S01]  /*1aa00*/  F2FP.SATFINITE.E5M2.F32.PACK_AB_MERGE_C R81, R40, R43, RZ ;  /* 0x0000002b2851723e */ /* 0x000fe200048060ff */
[----:B------:R-:W1:Y:S01]  /*1aa10*/  LDCU UR6, c[0x0][0x398] ;  /* 0x00007300ff0677ac */ /* 0x000e620008000800 */
[----:B------:R-:W-:-:S02]  /*1aa20*/  SHF.R.S32.HI R77, RZ, 0x8, R77 ;  /* 0x00000008ff4d7819 */ /* 0x000fc4000001144d */
[----:B--2---:R-:W-:Y:S01]  /*1aa30*/  F2FP.SATFINITE.E5M2.F32.PACK_AB_MERGE_C R80, R29, R28, RZ ;  /* 0x0000001c1d50723e */ /* 0x004fe200048060ff */
[----:B------:R-:W2:Y:S01]  /*1aa40*/  LDCU UR14, c[0x0][0x398] ;  /* 0x00007300ff0e77ac */ /* 0x000ea20008000800 */
[C---:B0-----:R-:W-:Y:S01]  /*1aa50*/  IADD3 R74, P1, PT, R73.reuse, R70, RZ ;  /* 0x00000046494a7210 */ /* 0x041fe20007f3e0ff */
[----:B------:R-:W-:-:S04]  /*1aa60*/  VIADD R73, R73, UR30 ;  /* 0x0000001e49497c36 */ /* 0x000fc80008000000 */
[----:B------:R-:W-:Y:S01]  /*1aa70*/  IMAD.X R75, R78, 0x1, R69, P1 ;  /* 0x000000014e4b7824 */ /* 0x000fe200008e0645 */
[----:B------:R-:W-:Y:S01]  /*1aa80*/  ISETP.LT.AND P1, PT, R67, UR9, !P3 ;  /* 0x0000000943007c0c */ /* 0x000fe2000df21270 */
[----:B------:R-:W0:Y:S01]  /*1aa90*/  LDCU UR9, c[0x0][0x398] ;  /* 0x00007300ff0977ac */ /* 0x000e220008000800 */
[----:B------:R-:W-:Y:S02]  /*1aaa0*/  SHF.R.S32.HI R78, RZ, 0x1f, R73 ;  /* 0x0000001fff4e7819 */ /* 0x000fe40000011449 */
[----:B------:R-:W-:Y:S01]  /*1aab0*/  IADD3 R76, P6, PT, R73, R0, RZ ;  /* 0x00000000494c7210 */ /* 0x000fe20007fde0ff */
[----:B------:R1:W-:Y:S04]  /*1aac0*/  @P5 STG.E.U8 desc[UR22][R74.64], R77 ;  /* 0x0000004d4a005986 */ /* 0x0003e8000c101116 */
[----:B-1----:R-:W-:-:S05]  /*1aad0*/  IMAD.X R77, R78, 0x1, R72, P6 ;  /* 0x000000014e4d7824 */ /* 0x002fca00030e0648 */
[----:B------:R1:W-:Y:S01]  /*1aae0*/  @P1 STG.E.U8 desc[UR22][R76.64], R81 ;  /* 0x000000514c001986 */ /* 0x0003e2000c101116 */
[----:B---3--:R-:W-:Y:S01]  /*1aaf0*/  ISETP.GE.AND P1, PT, R79, UR4, PT ;  /* 0x000000044f007c0c */ /* 0x008fe2000bf26270 */
[----:B------:R-:W3:Y:S01]  /*1ab00*/  LDCU UR4, c[0x0][0x398] ;  /* 0x00007300ff0477ac */ /* 0x000ee20008000800 */
[----:B----4-:R-:W-:Y:S02]  /*1ab10*/  F2FP.SATFINITE.E5M2.F32.PACK_AB_MERGE_C R79, R31, R30, RZ ;  /* 0x0000001e1f4f723e */ /* 0x010fe400048060ff */
[----:B------:R-:W4:Y:S04]  /*1ab20*/  LDL.LU R30, [R1+0x2b0] ;  /* 0x0002b000011e7983 */ /* 0x000f280000300800 */
[----:B------:R-:W4:Y:S04]  /*1ab30*/  LDL.LU R31, [R1+0x2b4] ;  /* 0x0002b400011f7983 */ /* 0x000f280000300800 */
[----:B------:R-:W2:Y:S04]  /*1ab40*/  LDL.LU R28, [R1+0xb0] ;  /* 0x0000b000011c7983 */ /* 0x000ea80000300800 */
[----:B------:R-:W2:Y:S01]  /*1ab50*/  LDL.LU R29, [R1+0xb4] ;  /* 0x0000b400011d7983 */ /* 0x000ea20000300800 */
[----:B------:R-:W-:Y:S01]  /*1ab60*/  ISETP.LT.AND P5, PT, R34, UR10, !P3 ;  /* 0x0000000a22007c0c */ /* 0x000fe2000dfa1270 */
[----:B------:R-:W3:Y:S01]  /*1ab70*/  LDCU UR10, c[0x0][0x398] ;  /* 0x00007300ff0a77ac */ /* 0x000ee20008000800 */
[----:B------:R-:W-:-:S02]  /*1ab80*/  IADD3 R74, P6, PT, R73, R2, RZ ;  /* 0x00000002494a7210 */ /* 0x000fc40007fde0ff */
[----:B------:R-:W-:Y:S02]  /*1ab90*/  F2FP.SATFINITE.E5M2.F32.PACK_AB_MERGE_C R82, R38, R41, RZ ;  /* 0x000000292652723e */ /* 0x000fe400048060ff */
[----:B-1----:R-:W-:Y:S01]  /*1aba0*/  PRMT R81, R81, 0x9910, RZ ;  /* 0x0000991051517816 */ /* 0x002fe200000000ff */
[----:B------:R-:W-:Y:S01]  /*1abb0*/  IMAD.X R75, R78, 0x1, R71, P6 ;  /* 0x000000014e4b7824 */ /* 0x000fe200030e0647 */
[----:B------:R-:W-:Y:S01]  /*1abc0*/  ISETP.LT.AND P6, PT, R35, UR6, !P3 ;  /* 0x0000000623007c0c */ /* 0x000fe2000dfc1270 */
[----:B------:R-:W1:Y:S01]  /*1abd0*/  LDCU UR6, c[0x0][0x398] ;  /* 0x00007300ff0677ac */ /* 0x000e620008000800 */
[----:B------:R-:W2:Y:S04]  /*1abe0*/  LDL.LU R41, [R1+0x6b8] ;  /* 0x0006b80001297983 */ /* 0x000ea80000300800 */
[----:B------:R3:W-:Y:S01]  /*1abf0*/  @P5 STG.E.U8 desc[UR22][R74.64], R82 ;  /* 0x000000524a005986 */ /* 0x0007e2000c101116 */
[----:B0-----:R-:W-:Y:S01]  /*1ac00*/  ISETP.LT.AND P3, PT, R37, UR9, !P3 ;  /* 0x0000000925007c0c */ /* 0x001fe2000df61270 */
[----:B------:R-:W0:Y:S02]  /*1ac10*/  LDCU UR9, c[0x0][0x398] ;  /* 0x00007300ff0977ac */ /* 0x000e240008000800 */
[----:B------:R-:W2:Y:S01]  /*1ac20*/  LDL.LU R38, [R1+0x6bc] ;  /* 0x0006bc0001267983 */ /* 0x000ea20000300800 */
[----:B------:R-:W-:-:S03]  /*1ac30*/  F2FP.SATFINITE.E5M2.F32.PACK_AB_MERGE_C R84, R33, R32, RZ ;  /* 0x000000202154723e */ /* 0x000fc600048060ff */
[----:B------:R-:W2:Y:S01]  /*1ac40*/  LDL.LU R39, [R1+0x4b8] ;  /* 0x0004b80001277983 */ /* 0x000ea20000300800 */
[----:B---3--:R-:W-:-:S03]  /*1ac50*/  IADD3 R74, P5, PT, R73, R68, RZ ;  /* 0x00000044494a7210 */ /* 0x008fc60007fbe0ff */
[----:B------:R-:W3:Y:S02]  /*1ac60*/  LDL.LU R36, [R1+0x4bc] ;  /* 0x0004bc0001247983 */ /* 0x000ee40000300800 */
[----:B------:R-:W-:Y:S01]  /*1ac70*/  IMAD.X R75, R78, 0x1, R3, P5 ;  /* 0x000000014e4b7824 */ /* 0x000fe200028e0603 */
[----:B------:R-:W-:Y:S01]  /*1ac80*/  ISETP.LT.AND P5, PT, R67, UR10, !P4 ;  /* 0x0000000a43007c0c */ /* 0x000fe2000e7a1270 */
[----:B------:R-:W0:Y:S01]  /*1ac90*/  LDCU UR10, c[0x0][0x398] ;  /* 0x00007300ff0a77ac */ /* 0x000e220008000800 */
[----:B------:R-:W-:Y:S01]  /*1aca0*/  PRMT R82, R82, 0x9910, RZ ;  /* 0x0000991052527816 */ /* 0x000fe200000000ff */
[----:B------:R-:W3:Y:S04]  /*1acb0*/  LDL.LU R32, [R1+0x2b8] ;  /* 0x0002b80001207983 */ /* 0x000ee80000300800 */
[----:B------:R0:W-:Y:S01]  /*1acc0*/  @P6 STG.E.U8 desc[UR22][R74.64], R79 ;  /* 0x0000004f4a006986 */ /* 0x0001e2000c101116 */
[C---:B------:R-:W-:Y:S01]  /*1acd0*/  IADD3 R76, P6, PT, R73.reuse, R70, RZ ;  /* 0x00000046494c7210 */ /* 0x040fe20007fde0ff */
[----:B------:R-:W-:-:S02]  /*1ace0*/  VIADD R73, R73, UR30 ;  /* 0x0000001e49497c36 */ /* 0x000fc40008000000 */
[----:B------:R-:W3:Y:S02]  /*1acf0*/  LDL.LU R33, [R1+0x2bc] ;  /* 0x0002bc0001217983 */ /* 0x000ee40000300800 */
[----:B------:R-:W-:Y:S01]  /*1ad00*/  IMAD.X R77, R78, 0x1, R69, P6 ;  /* 0x000000014e4d7824 */ /* 0x000fe200030e0645 */
[----:B------:R-:W-:Y:S02]  /*1ad10*/  SHF.R.S32.HI R78, RZ, 0x1f, R73 ;  /* 0x0000001fff4e7819 */ /* 0x000fe40000011449 */
[----:B0-----:R-:W-:Y:S02]  /*1ad20*/  IADD3 R74, P6, PT, R73, R0, RZ ;  /* 0x00000000494a7210 */ /* 0x001fe40007fde0ff */
[----:B------:R0:W-:Y:S01]  /*1ad30*/  @P3 STG.E.U8 desc[UR22][R76.64], R80 ;  /* 0x000000504c003986 */ /* 0x0001e2000c101116 */
[----:B------:R-:W-:Y:S01]  /*1ad40*/  ISETP.LT.AND P3, PT, R34, UR4, !P4 ;  /* 0x0000000422007c0c */ /* 0x000fe2000e761270 */
[----:B------:R-:W1:Y:S01]  /*1ad50*/  LDCU UR4, c[0x0][0x39c] ;  /* 0x00007380ff0477ac */ /* 0x000e620008000800 */
[----:B------:R-:W-:Y:S01]  /*1ad60*/  IMAD.X R75, R78, 0x1, R72, P6 ;  /* 0x000000014e4b7824 */ /* 0x000fe200030e0648 */
[----:B0-----:R-:W-:-:S05]  /*1ad70*/  SHF.R.S32.HI R76, RZ, 0x8, R81 ;  /* 0x00000008ff4c7819 */ /* 0x001fca0000011451 */
[----:B------:R0:W-:Y:S01]  /*1ad80*/  @P5 STG.E.U8 desc[UR22][R74.64], R76 ;  /* 0x0000004c4a005986 */ /* 0x0001e2000c101116 */
[----:B-1----:R-:W-:Y:S01]  /*1ad90*/  ISETP.LT.AND P5, PT, R35, UR6, !P4 ;  /* 0x0000000623007c0c */ /* 0x002fe2000e7a1270 */
        /* <DEDUP_REMOVED lines=11> */
[----:B------:R-:W-:Y:S01]  /*1ae50*/  ISETP.LT.AND P6, PT, R37, UR9, !P4 ;  /* 0x0000000925007c0c */ /* 0x000fe2000e7c1270 */
[----:B------:R-:W-:Y:S02]  /*1ae60*/  VIADD R79, R66, 0x2f ;  /* 0x0000002f424f7836 */ /* 0x000fe40000000000 */
[----:B------:R0:W-:Y:S01]  /*1ae70*/  @P5 STG.E.U8 desc[UR22][R74.64], R76 ;  /* 0x0000004c4a005986 */ /* 0x0001e2000c101116 */
[----:B------:R-:W-:Y:S01]  /*1ae80*/  ISETP.LT.AND P4, PT, R67, UR10, !P2 ;  /* 0x0000000a43007c0c */ /* 0x000fe2000d781270 */
[----:B------:R-:W1:Y:S01]  /*1ae90*/  LDCU UR9, c[0x0][0x398] ;  /* 0x00007300ff0977ac */ /* 0x000e620008000800 */
[----:B------:R-:W1:Y:S01]  /*1aea0*/  LDCU UR10, c[0x0][0x398] ;  /* 0x00007300ff0a77ac */ /* 0x000e620008000800 */
[----:B0-----:R-:W-:Y:S01]  /*1aeb0*/  IADD3 R76, P3, PT, R73, R70, RZ ;  /* 0x00000046494c7210 */ /* 0x001fe20007f7e0ff */
[----:B------:R-:W-:-:S02]  /*1aec0*/  IMAD.MOV.U32 R75, RZ, RZ, R80 ;  /* 0x000000ffff4b7224 */ /* 0x000fc400078e0050 */
        /* <DEDUP_REMOVED lines=10> */
[----:B----4-:R-:W-:Y:S02]  /*1af70*/  F2FP.SATFINITE.E5M2.F32.PACK_AB_MERGE_C R79, R31, R30, RZ ;  /* 0x0000001e1f4f723e */ /* 0x010fe400048060ff */
[----:B------:R-:W4:Y:S04]  /*1af80*/  LDL.LU R30, [R1+0x6c0] ;  /* 0x0006c000011e7983 */ /* 0x000f280000300800 */
[----:B------:R-:W4:Y:S01]  /*1af90*/  LDL.LU R31, [R1+0x6c4] ;  /* 0x0006c400011f7983 */ /* 0x000f220000300800 */
        /* <DEDUP_REMOVED lines=13> */
[----:B-1----:R-:W-:Y:S01]  /*1b070*/  ISETP.GE.AND P3, PT, R75, UR6, PT ;  /* 0x000000064b007c0c */ /* 0x002fe2000bf66270 */
[----:B------:R-:W1:Y:S01]  /*1b080*/  LDCU UR6, c[0x0][0x398] ;  /* 0x00007300ff0677ac */ /* 0x000e620008000800 */
[----:B------:R-:W-:Y:S01]  /*1b090*/  IMAD.X R75, R78, 0x1, R3, P6 ;  /* 0x000000014e4b7824 */ /* 0x000fe200030e0603 */
[----:B------:R-:W-:Y:S01]  /*1b0a0*/  PRMT R81, R83, 0x9910, RZ ;  /* 0x0000991053517816 */ /* 0x000fe200000000ff */
[----:B------:R-:W1:Y:S03]  /*1b0b0*/  LDCU UR16, c[0x0][0x398] ;  /* 0x00007300ff1077ac */ /* 0x000e660008000800 */
[----:B------:R1:W-:Y:S01]  /*1b0c0*/  @P5 STG.E.U8 desc[UR22][R74.64], R79 ;  /* 0x0000004f4a005986 */ /* 0x0003e2000c101116 */
[----:B------:R-:W-:Y:S01]  /*1b0d0*/  ISETP.LT.AND P5, PT, R67, UR9, !P0 ;  /* 0x0000000943007c0c */ /* 0x000fe2000c7a1270 */
[----:B------:R-:W3:Y:S01]  /*1b0e0*/  LDCU UR9, c[0x0][0x398] ;  /* 0x00007300ff0977ac */ /* 0x000ee20008000800 */
[C---:B0-----:R-:W-:Y:S01]  /*1b0f0*/  IADD3 R76, P6, PT, R73.reuse, R70, RZ ;  /* 0x00000046494c7210 */ /* 0x041fe20007fde0ff */
[----:B------:R-:W-:-:S04]  /*1b100*/  VIADD R73, R73, UR30 ;  /* 0x0000001e49497c36 */ /* 0x000fc80008000000 */
[----:B------:R-:W-:Y:S01]  /*1b110*/  IMAD.X R77, R78, 0x1, R69, P6 ;  /* 0x000000014e4d7824 */ /* 0x000fe200030e0645 */
[----:B------:R-:W-:Y:S02]  /*1b120*/  SHF.R.S32.HI R78, RZ, 0x1f, R73 ;  /* 0x0000001fff4e7819 */ /* 0x000fe40000011449 */
[----:B-1----:R-:W-:Y:S02]  /*1b130*/  IADD3 R74, P6, PT, R73, R0, RZ ;  /* 0x00000000494a7210 */ /* 0x002fe40007fde0ff */
        /* <DEDUP_REMOVED lines=19> */
[----:B---3--:R-:W-:Y:S01]  /*1b270*/  ISETP.LT.AND P0, PT, R37, UR9, !P0 ;  /* 0x0000000925007c0c */ /* 0x008fe2000c701270 */
[----:B------:R-:W3:Y:S01]  /*1b280*/  LDCU UR9, c[0x0][0x398] ;  /* 0x00007300ff0977ac */ /* 0x000ee20008000800 */
[----:B------:R-:W-:Y:S01]  /*1b290*/  PRMT R80, R80, 0x9910, RZ ;  /* 0x0000991050507816 */ /* 0x000fe200000000ff */
[----:B------:R-:W3:Y:S01]  /*1b2a0*/  LDCU UR4, c[0x0][0x39c] ;  /* 0x00007380ff0477ac */ /* 0x000ee20008000800 */
[----:B0-----:R-:W-:-:S05]  /*1b2b0*/  SHF.R.S32.HI R76, RZ, 0x8, R81 ;  /* 0x00000008ff4c7819 */ /* 0x001fca0000011451 */
[----:B------:R0:W-:Y:S01]  /*1b2c0*/  @P5 STG.E.U8 desc[UR22][R74.64], R76 ;  /* 0x0000004c4a005986 */ /* 0x0001e2000c101116 */
[----:B-1----:R-:W-:Y:S01]  /*1b2d0*/  ISETP.LT.AND P5, PT, R67, UR6, !P1 ;  /* 0x0000000643007c0c */ /* 0x002fe2000cfa1270 */
        /* <DEDUP_REMOVED lines=13> */
[----:B------:R-:W1:Y:S01]  /*1b3b0*/  LDCU UR10, c[0x0][0x398] ;  /* 0x00007300ff0a77ac */ /* 0x000e620008000800 */
[----:B------:R1:W-:Y:S01]  /*1b3c0*/  @P5 STG.E.U8 desc[UR22][R74.64], R81 ;  /* 0x000000514a005986 */ /* 0x0003e2000c101116 */
[----:B---3--:R-:W-:Y:S01]  /*1b3d0*/  ISETP.LT.AND P5, PT, R35, UR9, !P1 ;  /* 0x0000000923007c0c */ /* 0x008fe2000cfa1270 */
[----:B------:R-:W3:Y:S01]  /*1b3e0*/  LDCU UR9, c[0x0][0x398] ;  /* 0x00007300ff0977ac */ /* 0x000ee20008000800 */
[----:B0-----:R-:W-:-:S05]  /*1b3f0*/  IADD3 R76, P6, PT, R73, R2, RZ ;  /* 0x00000002494c7210 */ /* 0x001fca0007fde0ff */
[----:B------:R-:W-:Y:S01]  /*1b400*/  IMAD.X R77, R79, 0x1, R71, P6 ;  /* 0x000000014f4d7824 */ /* 0x000fe200030e0647 */
[----:B-1----:R-:W-:Y:S02]  /*1b410*/  IADD3 R74, P6, PT, R73, R68, RZ ;  /* 0x00000044494a7210 */ /* 0x002fe40007fde0ff */
[----:B------:R-:W-:Y:S02]  /*1b420*/  F2FP.SATFINITE.E5M2.F32.PACK_AB_MERGE_C R80, R33, R32, RZ ;  /* 0x000000202150723e */ /* 0x000fe400048060ff */
[----:B------:R-:W-:Y:S01]  /*1b430*/  @P0 STG.E.U8 desc[UR22][R76.64], R82 ;  /* 0x000000524c000986 */ /* 0x000fe2000c101116 */
[----:B------:R-:W-:Y:S01]  /*1b440*/  IMAD.X R75, R79, 0x1, R3, P6 ;  /* 0x000000014f4b7824 */ /* 0x000fe200030e0603 */
[----:B------:R-:W-:Y:S02]  /*1b450*/  ISETP.GE.AND P0, PT, R78, UR4, PT ;  /* 0x000000044e007c0c */ /* 0x000fe4000bf06270 */
[----:B------:R-:W3:Y:S01]  /*1b460*/  LDL.LU R32, [R1+0x4c0] ;  /* 0x0004c00001207983 */ /* 0x000ee20000300800 */
[C---:B------:R-:W-:Y:S01]  /*1b470*/  IADD3 R78, P6, PT, R73.reuse, R70, RZ ;  /* 0x00000046494e7210 */ /* 0x040fe20007fde0ff */
[----:B------:R-:W0:Y:S02]  /*1b480*/  LDCU UR4, c[0x0][0x398] ;  /* 0x00007300ff0477ac */ /* 0x000e240008000800 */
[----:B------:R1:W-:Y:S04]  /*1b490*/  @P5 STG.E.U8 desc[UR22][R74.64], R80 ;  /* 0x000000504a005986 */ /* 0x0003e8000c101116 */
[----:B------:R-:W3:Y:S01]  /*1b4a0*/  LDL.LU R33, [R1+0x4c4] ;  /* 0x0004c40001217983 */ /* 0x000ee20000300800 */
[----:B-1----:R-:W-:Y:S01]  /*1b4b0*/  VIADD R74, R73, UR30 ;  /* 0x0000001e494a7c36 */ /* 0x002fe20008000000 */
[----:B------:R-:W-:-:S02]  /*1b4c0*/  PRMT R73, R81, 0x9910, RZ ;  /* 0x0000991051497816 */ /* 0x000fc400000000ff */
[----:B----4-:R-:W-:Y:S02]  /*1b4d0*/  F2FP.SATFINITE.E5M2.F32.PACK_AB_MERGE_C R84, R31, R30, RZ ;  /* 0x0000001e1f54723e */ /* 0x010fe400048060ff */
[----:B------:R-:W4:Y:S04]  /*1b4e0*/  LDL.LU R30, [R1+0x2c0] ;  /* 0x0002c000011e7983 */ /* 0x000f280000300800 */
[----:B------:R-:W4:Y:S01]  /*1b4f0*/  LDL.LU R31, [R1+0x2c4] ;  /* 0x0002c400011f7983 */ /* 0x000f220000300800 */
[----:B--2---:R-:W-:-:S03]  /*1b500*/  F2FP.SATFINITE.E5M2.F32.PACK_AB_MERGE_C R81, R29, R28, RZ ;  /* 0x0000001c1d51723e */ /* 0x004fc600048060ff */
[----:B------:R-:W2:Y:S04]  /*1b510*/  LDL.LU R28, [R1+0xc0] ;  /* 0x0000c000011c7983 */ /* 0x000ea80000300800 */
[----:B------:R-:W2:Y:S01]  /*1b520*/  LDL.LU R29, [R1+0xc4] ;  /* 0x0000c400011d7983 */ /* 0x000ea20000300800 */
[----:B------:R-:W-:Y:S01]  /*1b530*/  ISETP.LT.AND P1, PT, R37, UR6, !P1 ;  /* 0x0000000625007c0c */ /* 0x000fe2000cf21270 */
[----:B------:R-:W-:Y:S01]  /*1b540*/  IMAD.X R79, R79, 0x1, R69, P6 ;  /* 0x000000014f4f7824 */ /* 0x000fe200030e0645 */
[----:B---3--:R-:W-:Y:S01]  /*1b550*/  ISETP.LT.AND P5, PT, R67, UR9, !P4 ;  /* 0x0000000943007c0c */ /* 0x008fe2000e7a1270 */
[----:B------:R-:W1:Y:S01]  /*1b560*/  LDCU UR6, c[0x0][0x398] ;  /* 0x00007300ff0677ac */ /* 0x000e620008000800 */
[----:B------:R-:W-:Y:S02]  /*1b570*/  SHF.R.S32.HI R75, RZ, 0x1f, R74 ;  /* 0x0000001fff4b7819 */ /* 0x000fe4000001144a */
[----:B------:R-:W-:Y:S01]  /*1b580*/  IADD3 R76, P6, PT, R74, R0, RZ ;  /* 0x000000004a4c7210 */ /* 0x000fe20007fde0ff */
[----:B------:R-:W3:Y:S01]  /*1b590*/  LDCU UR9, c[0x0][0x398] ;  /* 0x00007300ff0977ac */ /* 0x000ee20008000800 */
        /* <DEDUP_REMOVED lines=33> */
[----:B---3--:R-:W-:Y:S01]  /*1b7b0*/  ISETP.LT.AND P1, PT, R67, UR9, !P3 ;  /* 0x0000000943007c0c */ /* 0x008fe2000df21270 */
[----:B------:R-:W1:Y:S03]  /*1b7c0*/  LDCU UR9, c[0x0][0x398] ;  /* 0x00007300ff0977ac */ /* 0x000e660008000800 */
[----:B------:R-:W-:-:S02]  /*1b7d0*/  SHF.R.S32.HI R80, RZ, 0x1f, R73 ;  /* 0x0000001fff507819 */ /* 0x000fc40000011449 */
[C---:B------:R-:W-:Y:S02]  /*1b7e0*/  IADD3 R76, P6, PT, R73.reuse, R0, RZ ;  /* 0x00000000494c7210 */ /* 0x040fe40007fde0ff */
[----:B------:R-:W-:Y:S01]  /*1b7f0*/  ISETP.LT.AND P5, PT, R34, UR12, !P3 ;  /* 0x0000000c22007c0c */ /* 0x000fe2000dfa1270 */
[----:B------:R-:W3:Y:S02]  /*1b800*/  LDCU UR12, c[0x0][0x398] ;  /* 0x00007300ff0c77ac */ /* 0x000ee40008000800 */
[C---:B------:R-:W-:Y:S01]  /*1b810*/  IMAD.X R77, R80.reuse, 0x1, R72, P6 ;  /* 0x00000001504d7824 */ /* 0x040fe200030e0648 */
[----:B------:R-:W-:Y:S02]  /*1b820*/  IADD3 R74, P6, PT, R73, R2, RZ ;  /* 0x00000002494a7210 */ /* 0x000fe40007fde0ff */
[----:B------:R-:W-:Y:S02]  /*1b830*/  F2FP.SATFINITE.E5M2.F32.PACK_AB_MERGE_C R83, R33, R32, RZ ;  /* 0x000000202153723e */ /* 0x000fe400048060ff */
[----:B------:R-:W3:Y:S01]  /*1b840*/  LDL.LU R32, [R1+0x4c8] ;  /* 0x0004c80001207983 */ /* 0x000ee20000300800 */
[----:B------:R-:W-:Y:S01]  /*1b850*/  IMAD.X R75, R80, 0x1, R71, P6 ;  /* 0x00000001504b7824 */ /* 0x000fe200030e0647 */
[----:B----4-:R-:W-:-:S02]  /*1b860*/  F2FP.SATFINITE.E5M2.F32.PACK_AB_MERGE_C R82, R31, R30, RZ ;  /* 0x0000001e1f52723e */ /* 0x010fc400048060ff */
[----:B------:R-:W-:Y:S01]  /*1b870*/  @P1 STG.E.U8 desc[UR22][R76.64], R84 ;  /* 0x000000544c001986 */ /* 0x000fe2000c101116 */
[----:B------:R-:W-:-:S03]  /*1b880*/  PRMT R78, R83, 0x9910, RZ ;  /* 0x00009910534e7816 */ /* 0x000fc600000000ff */
[----:B------:R-:W3:Y:S04]  /*1b890*/  LDL.LU R33, [R1+0x4cc] ;  /* 0x0004cc0001217983 */ /* 0x000ee80000300800 */
[----:B------:R4:W-:Y:S04]  /*1b8a0*/  @P5 STG.E.U8 desc[UR22][R74.64], R83 ;  /* 0x000000534a005986 */ /* 0x0009e8000c101116 */
[----:B------:R-:W3:Y:S04]  /*1b8b0*/  LDL.LU R30, [R1+0x2c8] ;  /* 0x0002c800011e7983 */ /* 0x000ee80000300800 */
[----:B------:R-:W3:Y:S01]  /*1b8c0*/  LDL.LU R31, [R1+0x2cc] ;  /* 0x0002cc00011f7983 */ /* 0x000ee20000300800 */
[----:B------:R-:W-:Y:S01]  /*1b8d0*/  ISETP.LT.AND P1, PT, R35, UR10, !P3 ;  /* 0x0000000a23007c0c */ /* 0x000fe2000df21270 */
[----:B------:R-:W0:Y:S01]  /*1b8e0*/  LDCU UR10, c[0x0][0x398] ;  /* 0x00007300ff0a77ac */ /* 0x000e220008000800 */
[----:B------:R-:W-:Y:S01]  /*1b8f0*/  ISETP.LT.AND P3, PT, R37, UR14, !P3 ;  /* 0x0000000e25007c0c */ /* 0x000fe2000df61270 */
[----:B----4-:R-:W-:Y:S01]  /*1b900*/  VIADD R75, R66, 0x34 ;  /* 0x00000034424b7836 */ /* 0x010fe20000000000 */
[----:B------:R-:W-:Y:S01]  /*1b910*/  IADD3 R76, P5, PT, R73, R68, RZ ;  /* 0x00000044494c7210 */ /* 0x000fe20007fbe0ff */
[----:B------:R-:W4:Y:S01]  /*1b920*/  LDCU UR14, c[0x0][0x398] ;  /* 0x00007300ff0e77ac */ /* 0x000f220008000800 */
        /* <DEDUP_REMOVED lines=18> */
[----:B----4-:R-:W-:Y:S01]  /*1ba50*/  IADD3 R76, P6, PT, R73, R0, RZ ;  /* 0x00000000494c7210 */ /* 0x010fe20007fde0ff */
[----:B------:R-:W4:Y:S04]  /*1ba60*/  LDL.LU R36, [R1+0x6d4] ;  /* 0x0006d40001247983 */ /* 0x000f280000300800 */
[----:B------:R-:W-:Y:S01]  /*1ba70*/  IMAD.X R77, R79, 0x1, R72, P6 ;  /* 0x000000014f4d7824 */ /* 0x000fe200030e0648 */
[----:B------:R-:W-:-:S02]  /*1ba80*/  IADD3 R74, P6, PT, R73, R2, RZ ;  /* 0x00000002494a7210 */ /* 0x000fc40007fde0ff */
[----:B------:R-:W-:Y:S02]  /*1ba90*/  SHF.R.S32.HI R80, RZ, 0x8, R80 ;  /* 0x00000008ff507819 */ /* 0x000fe40000011450 */
[----:B------:R-:W-:Y:S01]  /*1baa0*/  SHF.R.S32.HI R78, RZ, 0x8, R78 ;  /* 0x00000008ff4e7819 */ /* 0x000fe2000001144e */
[----:B------:R-:W-:Y:S02]  /*1bab0*/  IMAD.X R75, R79, 0x1, R71, P6 ;  /* 0x000000014f4b7824 */ /* 0x000fe400030e0647 */
[----:B------:R0:W-:Y:S04]  /*1bac0*/  @P3 STG.E.U8 desc[UR22][R76.64], R80 ;  /* 0x000000504c003986 */ /* 0x0001e8000c101116 */
[----:B------:R1:W-:Y:S01]  /*1bad0*/  @P1 STG.E.U8 desc[UR22][R74.64], R78 ;  /* 0x0000004e4a001986 */ /* 0x0003e2000c101116 */
[----:B---3--:R-:W-:Y:S01]  /*1bae0*/  ISETP.LT.AND P1, PT, R35, UR6, !P2 ;  /* 0x0000000623007c0c */ /* 0x008fe2000d721270 */
[----:B------:R-:W3:Y:S01]  /*1baf0*/  LDCU UR6, c[0x0][0x39c] ;  /* 0x00007380ff0677ac */ /* 0x000ee20008000800 */
[----:B------:R-:W-:-:S02]  /*1bb00*/  PRMT R82, R82, 0x9910, RZ ;  /* 0x0000991052527816 */ /* 0x000fc400000000ff */
[----:B0-----:R-:W-:Y:S02]  /*1bb10*/  IADD3 R80, P6, PT, R73, R68, RZ ;  /* 0x0000004449507210 */ /* 0x001fe40007fde0ff */
[----:B------:R-:W-:Y:S02]  /*1bb20*/  SHF.R.S32.HI R82, RZ, 0x8, R82 ;  /* 0x00000008ff527819 */ /* 0x000fe40000011452 */
[----:B-1----:R-:W-:Y:S01]  /*1bb30*/  PRMT R74, R81, 0x9910, RZ ;  /* 0x00009910514a7816 */ /* 0x002fe200000000ff */
[----:B------:R-:W-:-:S05]  /*1bb40*/  IMAD.X R81, R79, 0x1, R3, P6 ;  /* 0x000000014f517824 */ /* 0x000fca00030e0603 */
[----:B------:R0:W-:Y:S02]  /*1bb50*/  @P1 STG.E.U8 desc[UR22][R80.64], R82 ;  /* 0x0000005250001986 */ /* 0x0001e4000c101116 */
[----:B0-----:R-:W-:Y:S02]  /*1bb60*/  F2FP.SATFINITE.E5M2.F32.PACK_AB_MERGE_C R82, R33, R32, RZ ;  /* 0x000000202152723e */ /* 0x001fe400048060ff */
[----:B------:R-:W4:Y:S01]  /*1bb70*/  LDL.LU R32, [R1+0x4d0] ;  /* 0x0004d00001207983 */ /* 0x000f220000300800 */
[----:B------:R-:W-:-:S03]  /*1bb80*/  F2FP.SATFINITE.E5M2.F32.PACK_AB_MERGE_C R80, R31, R30, RZ ;  /* 0x0000001e1f50723e */ /* 0x000fc600048060ff */
[----:B------:R-:W4:Y:S04]  /*1bb90*/  LDL.LU R33, [R1+0x4d4] ;  /* 0x0004d40001217983 */ /* 0x000f280000300800 */
[----:B------:R-:W4:Y:S04]  /*1bba0*/  LDL.LU R30, [R1+0x2d0] ;  /* 0x0002d000011e7983 */ /* 0x000f280000300800 */
[----:B------:R-:W4:Y:S01]  /*1bbb0*/  LDL.LU R31, [R1+0x2d4] ;  /* 0x0002d400011f7983 */ /* 0x000f220000300800 */
        /* <DEDUP_REMOVED lines=19> */
[----:B------:R-:W3:Y:S01]  /*1bcf0*/  LDCU UR9, c[0x0][0x398] ;  /* 0x00007300ff0977ac */ /* 0x000ee20008000800 */
        /* <DEDUP_REMOVED lines=14> */
[----:B---3--:R-:W-:Y:S01]  /*1bde0*/  ISETP.GE.AND P3, PT, R74, UR6, PT ;  /* 0x000000064a007c0c */ /* 0x008fe2000bf66270 */
[----:B------:R-:W-:Y:S01]  /*1bdf0*/  VIADD R74, R75, UR30 ;  /* 0x0000001e4b4a7c36 */ /* 0x000fe20008000000 */
[----:B------:R3:W-:Y:S01]  /*1be00*/  @P2 STG.E.U8 desc[UR22][R76.64], R80 ;  /* 0x000000504c002986 */ /* 0x0007e2000c101116 */
[----:B------:R-:W-:Y:S01]  /*1be10*/  ISETP.LT.AND P0, PT, R37, UR9, !P0 ;  /* 0x0000000925007c0c */ /* 0x000fe2000c701270 */
[----:B------:R-:W1:Y:S01]  /*1be20*/  LDCU UR6, c[0x0][0x398] ;  /* 0x00007300ff0677ac */ /* 0x000e620008000800 */
[----:B0-----:R-:W-:Y:S01]  /*1be30*/  IADD3 R78, P6, PT, R75, R70, RZ ;  /* 0x000000464b4e7210 */ /* 0x001fe20007fde0ff */
[----:B------:R-:W0:Y:S01]  /*1be40*/  LDCU UR9, c[0x0][0x398] ;  /* 0x00007300ff0977ac */ /* 0x000e220008000800 */
[----:B------:R-:W-:-:S02]  /*1be50*/  ISETP.LT.AND P2, PT, R67, UR10, !P4 ;  /* 0x0000000a43007c0c */ /* 0x000fc4000e741270 */
[----:B------:R-:W-:Y:S01]  /*1be60*/  SHF.R.S32.HI R75, RZ, 0x1f, R74 ;  /* 0x0000001fff4b7819 */ /* 0x000fe2000001144a */
[----:B------:R-:W-:Y:S01]  /*1be70*/  IMAD.X R79, R73, 0x1, R69, P6 ;  /* 0x00000001494f7824 */ /* 0x000fe200030e0645 */
[----:B------:R-:W-:Y:S01]  /*1be80*/  PRMT R82, R82, 0x9910, RZ ;  /* 0x0000991052527816 */ /* 0x000fe200000000ff */
[----:B------:R-:W-:Y:S01]  /*1be90*/  IMAD.MOV.U32 R73, RZ, RZ, R83 ;  /* 0x000000ffff497224 */ /* 0x000fe200078e0053 */
[----:B---3--:R-:W-:Y:S01]  /*1bea0*/  IADD3 R76, P6, PT, R74, R0, RZ ;  /* 0x000000004a4c7210 */ /* 0x008fe20007fde0ff */
[----:B------:R-:W3:Y:S03]  /*1beb0*/  LDCU UR10, c[0x0][0x398] ;  /* 0x00007300ff0a77ac */ /* 0x000ee60008000800 */
[----:B------:R-:W-:Y:S01]  /*1bec0*/  SHF.R.S32.HI R73, RZ, 0x8, R73 ;  /* 0x00000008ff497819 */ /* 0x000fe20000011449 */
[----:B------:R-:W-:Y:S01]  /*1bed0*/  IMAD.X R77, R75, 0x1, R72, P6 ;  /* 0x000000014b4d7824 */ /* 0x000fe200030e0648 */
[----:B------:R0:W-:Y:S04]  /*1bee0*/  @P0 STG.E.U8 desc[UR22][R78.64], R81 ;  /* 0x000000514e000986 */ /* 0x0001e8000c101116 */
[----:B------:R3:W-:Y:S01]  /*1bef0*/  @P2 STG.E.U8 desc[UR22][R76.64], R73 ;  /* 0x000000494c002986 */ /* 0x0007e2000c101116 */
[----:B-1----:R-:W-:Y:S01]  /*1bf00*/  ISETP.LT.AND P2, PT, R34, UR4, !P4 ;  /* 0x0000000422007c0c */ /* 0x002fe2000e741270 */
[----:B------:R-:W1:Y:S01]  /*1bf10*/  LDCU UR4, c[0x0][0x39c] ;  /* 0x00007380ff0477ac */ /* 0x000e620008000800 */
[----:B0-----:R-:W-:-:S02]  /*1bf20*/  IADD3 R78, P6, PT, R74, R2, RZ ;  /* 0x000000024a4e7210 */ /* 0x001fc40007fde0ff */
[----:B---3--:R-:W-:Y:S01]  /*1bf30*/  PRMT R73, R80, 0x9910, RZ ;  /* 0x0000991050497816 */ /* 0x008fe200000000ff */
[----:B------:R-:W-:Y:S02]  /*1bf40*/  IMAD.MOV.U32 R80, RZ, RZ, R82 ;  /* 0x000000ffff507224 */ /* 0x000fe400078e0052 */
[----:B------:R-:W-:-:S03]  /*1bf50*/  IMAD.X R79, R75, 0x1, R71, P6 ;  /* 0x000000014b4f7824 */ /* 0x000fc600030e0647 */
[----:B------:R-:W-:Y:S02]  /*1bf60*/  SHF.R.S32.HI R80, RZ, 0x8, R80 ;  /* 0x00000008ff507819 */ /* 0x000fe40000011450 */
[----:B----4-:R-:W-:Y:S02]  /*1bf70*/  F2FP.SATFINITE.E5M2.F32.PACK_AB_MERGE_C R83, R36, R39, RZ ;  /* 0x000000272453723e */ /* 0x010fe400048060ff */
[----:B------:R-:W3:Y:S04]  /*1bf80*/  LDL.LU R39, [R1+0x6e0] ;  /* 0x0006e00001277983 */ /* 0x000ee80000300800 */
[----:B------:R0:W-:Y:S01]  /*1bf90*/  @P2 STG.E.U8 desc[UR22][R78.64], R80 ;  /* 0x000000504e002986 */ /* 0x0001e2000c101116 */
[----:B------:R-:W-:-:S03]  /*1bfa0*/  F2FP.SATFINITE.E5M2.F32.PACK_AB_MERGE_C R82, R31, R30, RZ ;  /* 0x0000001e1f52723e */ /* 0x000fc600048060ff */
[----:B------:R-:W3:Y:S01]  /*1bfb0*/  LDL.LU R36, [R1+0x6e4] ;  /* 0x0006e40001247983 */ /* 0x000ee20000300800 */
[----:B0-----:R-:W-:Y:S02]  /*1bfc0*/  PRMT R79, R81, 0x9910, RZ ;  /* 0x00009910514f7816 */ /* 0x001fe400000000ff */
[----:B------:R-:W-:Y:S02]  /*1bfd0*/  F2FP.SATFINITE.E5M2.F32.PACK_AB_MERGE_C R81, R33, R32, RZ ;  /* 0x000000202151723e */ /* 0x000fe400048060ff */
        /* <DEDUP_REMOVED lines=15> */
[----:B------:R-:W0:Y:S02]  /*1c0d0*/  LDCU UR10, c[0x0][0x398] ;  /* 0x00007300ff0a77ac */ /* 0x000e240008000800 */
[----:B------:R1:W-:Y:S01]  /*1c0e0*/  @P0 STG.E.U8 desc[UR22][R76.64], R73 ;  /* 0x000000494c000986 */ /* 0x0003e2000c101116 */
[----:B------:R-:W-:Y:S01]  /*1c0f0*/  ISETP.LT.AND P0, PT, R37, UR9, !P4 ;  /* 0x0000000925007c0c */ /* 0x000fe2000e701270 */
[----:B------:R-:W0:Y:S01]  /*1c100*/  LDCU UR9, c[0x0][0x398] ;  /* 0x00007300ff0977ac */ /* 0x000e220008000800 */
[C---:B-1----:R-:W-:Y:S01]  /*1c110*/  VIADD R73, R74.reuse, UR30 ;  /* 0x0000001e4a497c36 */ /* 0x042fe20008000000 */
[----:B------:R-:W-:-:S04]  /*1c120*/  IADD3 R76, P4, PT, R74, R70, RZ ;  /* 0x000000464a4c7210 */ /* 0x000fc80007f9e0ff */
[----:B------:R-:W-:Y:S02]  /*1c130*/  SHF.R.S32.HI R80, RZ, 0x1f, R73 ;  /* 0x0000001fff507819 */ /* 0x000fe40000011449 */
[----:B------:R-:W-:Y:S01]  /*1c140*/  IADD3 R74, P6, PT, R73, R0, RZ ;  /* 0x00000000494a7210 */ /* 0x000fe20007fde0ff */
[----:B------:R-:W-:Y:S01]  /*1c150*/  IMAD.X R77, R75, 0x1, R69, P4 ;  /* 0x000000014b4d7824 */ /* 0x000fe200020e0645 */
[----:B------:R-:W-:Y:S01]  /*1c160*/  ISETP.GE.AND P4, PT, R78, UR4, PT ;  /* 0x000000044e007c0c */ /* 0x000fe2000bf86270 */
[----:B------:R-:W1:Y:S02]  /*1c170*/  LDCU UR4, c[0x0][0x39c] ;  /* 0x00007380ff0477ac */ /* 0x000e640008000800 */
[----:B------:R-:W-:Y:S01]  /*1c180*/  IMAD.X R75, R80, 0x1, R72, P6 ;  /* 0x00000001504b7824 */ /* 0x000fe200030e0648 */
[----:B------:R-:W-:Y:S01]  /*1c190*/  IADD3 R78, P6, PT, R73, R2, RZ ;  /* 0x00000002494e7210 */ /* 0x000fe20007fde0ff */
[----:B------:R1:W-:Y:S01]  /*1c1a0*/  @P0 STG.E.U8 desc[UR22][R76.64], R79 ;  /* 0x0000004f4c000986 */ /* 0x0003e2000c101116 */
[----:B0-----:R-:W-:Y:S01]  /*1c1b0*/  ISETP.LT.AND P0, PT, R35, UR6, !P5 ;  /* 0x0000000623007c0c */ /* 0x001fe2000ef01270 */
        /* <DEDUP_REMOVED lines=257> */
[----:B------:R-:W-:Y:S03]  /*1d1d0*/  @P1 STG.E.U8 desc[UR22][R76.64], R73 ;  /* 0x000000494c001986 */ /* 0x000fe6000c101116 */
[----:B------:R-:W-:-:S05]  /*1d1e0*/  IMAD.X R79, R75, 0x1, R69, P5 ;  /* 0x000000014b4f7824 */ /* 0x000fca00028e0645 */
[----:B------:R4:W-:Y:S01]  /*1d1f0*/  @P4 STG.E.U8 desc[UR22][R78.64], R82 ;  /* 0x000000524e004986 */ /* 0x0009e2000c101116 */
[----:B0-----:R-:W-:Y:S01]  /*1d200*/  ISETP.GE.AND P4, PT, R81, UR4, PT ;  /* 0x0000000451007c0c */ /* 0x001fe2000bf86270 */
[----:B------:R-:W0:Y:S01]  /*1d210*/  LDCU UR4, c[0x0][0x398] ;  /* 0x00007300ff0477ac */ /* 0x000e220008000800 */
[----:B------:R-:W-:Y:S02]  /*1d220*/  F2FP.SATFINITE.E5M2.F32.PACK_AB_MERGE_C R83, R33, R32, RZ ;  /* 0x000000202153723e */ /* 0x000fe400048060ff */
[----:B--2---:R-:W-:Y:S02]  /*1d230*/  F2FP.SATFINITE.E5M2.F32.PACK_AB_MERGE_C R81, R29, R28, RZ ;  /* 0x0000001c1d51723e */ /* 0x004fe400048060ff */
[----:B------:R-:W2:Y:S04]  /*1d240*/  LDL.LU R28, [R1+0x6f8] ;  /* 0x0006f800011c7983 */ /* 0x000ea80000300800 */
[----:B------:R-:W2:Y:S01]  /*1d250*/  LDL.LU R29, [R1+0x6fc] ;  /* 0x0006fc00011d7983 */ /* 0x000ea20000300800 */
[----:B----4-:R-:W-:-:S03]  /*1d260*/  F2FP.SATFINITE.E5M2.F32.PACK_AB_MERGE_C R82, R31, R30, RZ ;  /* 0x0000001e1f52723e */ /* 0x010fc600048060ff */
[----:B------:R-:W4:Y:S04]  /*1d270*/  LDL.LU R32, [R1+0x4f8] ;  /* 0x0004f80001207983 */ /* 0x000f280000300800 */
[----:B------:R-:W4:Y:S04]  /*1d280*/  LDL.LU R33, [R1+0x4fc] ;  /* 0x0004fc0001217983 */ /* 0x000f280000300800 */
[----:B------:R-:W4:Y:S04]  /*1d290*/  LDL.LU R30, [R1+0x2f8] ;  /* 0x0002f800011e7983 */ /* 0x000f280000300800 */
[----:B------:R-:W4:Y:S01]  /*1d2a0*/  LDL.LU R31, [R1+0x2fc] ;  /* 0x0002fc00011f7983 */ /* 0x000f220000300800 */
[----:B------:R-:W-:Y:S01]  /*1d2b0*/  VIADD R73, R74, UR30 ;  /* 0x0000001e4a497c36 */ /* 0x000fe20008000000 */
[----:B---3--:R-:W-:Y:S01]  /*1d2c0*/  ISETP.LT.AND P1, PT, R67, UR9, !P3 ;  /* 0x0000000943007c0c */ /* 0x008fe2000df21270 */
[----:B------:R-:W1:Y:S03]  /*1d2d0*/  LDCU UR9, c[0x0][0x398] ;  /* 0x00007300ff0977ac */ /* 0x000e660008000800 */
[----:B------:R-:W-:-:S02]  /*1d2e0*/  SHF.R.S32.HI R80, RZ, 0x1f, R73 ;  /* 0x0000001fff507819 */ /* 0x000fc40000011449 */
[C---:B------:R-:W-:Y:S02]  /*1d2f0*/  IADD3 R76, P6, PT, R73.reuse, R0, RZ ;  /* 0x00000000494c7210 */ /* 0x040fe40007fde0ff */
[----:B------:R-:W-:Y:S01]  /*1d300*/  ISETP.LT.AND P5, PT, R34, UR12, !P3 ;  /* 0x0000000c22007c0c */ /* 0x000fe2000dfa1270 */
[----:B------:R-:W3:Y:S02]  /*1d310*/  LDCU UR12, c[0x0][0x398] ;  /* 0x00007300ff0c77ac */ /* 0x000ee40008000800 */
[----:B------:R-:W-:Y:S01]  /*1d320*/  IMAD.X R77, R80, 0x1, R72, P6 ;  /* 0x00000001504d7824 */ /* 0x000fe200030e0648 */
[----:B------:R-:W-:-:S05]  /*1d330*/  IADD3 R74, P6, PT, R73, R2, RZ ;  /* 0x00000002494a7210 */ /* 0x000fca0007fde0ff */
[----:B------:R-:W-:Y:S01]  /*1d340*/  IMAD.X R75, R80, 0x1, R71, P6 ;  /* 0x00000001504b7824 */ /* 0x000fe200030e0647 */
[----:B------:R0:W-:Y:S01]  /*1d350*/  @P1 STG.E.U8 desc[UR22][R76.64], R84 ;  /* 0x000000544c001986 */ /* 0x0001e2000c101116 */
[----:B------:R-:W-:Y:S01]  /*1d360*/  ISETP.LT.AND P1, PT, R35, UR10, !P3 ;  /* 0x0000000a23007c0c */ /* 0x000fe2000df21270 */
[----:B------:R-:W1:Y:S01]  /*1d370*/  LDCU UR10, c[0x0][0x398] ;  /* 0x00007300ff0a77ac */ /* 0x000e620008000800 */
[----:B------:R-:W-:Y:S01]  /*1d380*/  ISETP.LT.AND P3, PT, R37, UR14, !P3 ;  /* 0x0000000e25007c0c */ /* 0x000fe2000df61270 */
[----:B------:R3:W-:Y:S01]  /*1d390*/  @P5 STG.E.U8 desc[UR22][R74.64], R83 ;  /* 0x000000534a005986 */ /* 0x0007e2000c101116 */
[----:B------:R-:W-:Y:S01]  /*1d3a0*/  PRMT R78, R83, 0x9910, RZ ;  /* 0x00009910534e7816 */ /* 0x000fe200000000ff */
[----:B------:R-:W1:Y:S01]  /*1d3b0*/  LDCU UR14, c[0x0][0x398] ;  /* 0x00007300ff0e77ac */ /* 0x000e620008000800 */
[C---:B0-----:R-:W-:Y:S01]  /*1d3c0*/  IADD3 R76, P5, PT, R73.reuse, R68, RZ ;  /* 0x00000044494c7210 */ /* 0x041fe20007fbe0ff */
[----:B---3--:R-:W-:Y:S01]  /*1d3d0*/  VIADD R75, R66, 0x40 ;  /* 0x00000040424b7836 */ /* 0x008fe20000000000 */
[----:B------:R-:W-:-:S03]  /*1d3e0*/  IADD3 R74, P6, PT, R73, R70, RZ ;  /* 0x00000046494a7210 */ /* 0x000fc60007fde0ff */
[C---:B------:R-:W-:Y:S02]  /*1d3f0*/  IMAD.X R77, R80.reuse, 0x1, R3, P5 ;  /* 0x00000001504d7824 */ /* 0x040fe400028e0603 */
[----:B------:R-:W-:Y:S01]  /*1d400*/  VIADD R73, R73, UR30 ;  /* 0x0000001e49497c36 */ /* 0x000fe20008000000 */
[----:B------:R-:W-:Y:S01]  /*1d410*/  ISETP.GE.AND P5, PT, R75, UR6, PT ;  /* 0x000000064b007c0c */ /* 0x000fe2000bfa6270 */
[----:B------:R-:W-:Y:S01]  /*1d420*/  IMAD.X R75, R80, 0x1, R69, P6 ;  /* 0x00000001504b7824 */ /* 0x000fe200030e0645 */
[----:B------:R-:W0:Y:S01]  /*1d430*/  LDCU UR6, c[0x0][0x398] ;  /* 0x00007300ff0677ac */ /* 0x000e220008000800 */
[----:B------:R3:W-:Y:S01]  /*1d440*/  @P1 STG.E.U8 desc[UR22][R76.64], R82 ;  /* 0x000000524c001986 */ /* 0x0007e2000c101116 */
[----:B------:R-:W-:-:S03]  /*1d450*/  SHF.R.S32.HI R79, RZ, 0x1f, R73 ;  /* 0x0000001fff4f7819 */ /* 0x000fc60000011449 */
[----:B------:R0:W-:Y:S01]  /*1d460*/  @P3 STG.E.U8 desc[UR22][R74.64], R81 ;  /* 0x000000514a003986 */ /* 0x0001e2000c101116 */
[----:B------:R-:W-:Y:S01]  /*1d470*/  ISETP.LT.AND P3, PT, R67, UR4, !P2 ;  /* 0x0000000443007c0c */ /* 0x000fe2000d761270 */
[----:B------:R-:W2:Y:S01]  /*1d480*/  LDCU UR4, c[0x0][0x39c] ;  /* 0x00007380ff0477ac */ /* 0x000ea20008000800 */
[----:B-1----:R-:W-:Y:S02]  /*1d490*/  ISETP.LT.AND P1, PT, R34, UR9, !P2 ;  /* 0x0000000922007c0c */ /* 0x002fe4000d721270 */
[----:B------:R-:W-:Y:S01]  /*1d4a0*/  PRMT R80, R84, 0x9910, RZ ;  /* 0x0000991054507816 */ /* 0x000fe200000000ff */
[----:B------:R-:W1:Y:S01]  /*1d4b0*/  LDCU UR9, c[0x0][0x398] ;  /* 0x00007300ff0977ac */ /* 0x000e620008000800 */
[----:B---3--:R-:W-:-:S05]  /*1d4c0*/  IADD3 R76, P6, PT, R73, R0, RZ ;  /* 0x00000000494c7210 */ /* 0x008fca0007fde0ff */
[----:B------:R-:W-:Y:S01]  /*1d4d0*/  IMAD.X R77, R79, 0x1, R72, P6 ;  /* 0x000000014f4d7824 */ /* 0x000fe200030e0648 */
[----:B0-----:R-:W-:Y:S02]  /*1d4e0*/  IADD3 R74, P6, PT, R73, R2, RZ ;  /* 0x00000002494a7210 */ /* 0x001fe40007fde0ff */
[----:B------:R-:W-:Y:S02]  /*1d4f0*/  SHF.R.S32.HI R80, RZ, 0x8, R80 ;  /* 0x00000008ff507819 */ /* 0x000fe40000011450 */
[----:B------:R-:W-:Y:S01]  /*1d500*/  SHF.R.S32.HI R78, RZ, 0x8, R78 ;  /* 0x00000008ff4e7819 */ /* 0x000fe2000001144e */
[----:B------:R-:W-:Y:S02]  /*1d510*/  IMAD.X R75, R79, 0x1, R71, P6 ;  /* 0x000000014f4b7824 */ /* 0x000fe400030e0647 */
[----:B------:R0:W-:Y:S04]  /*1d520*/  @P3 STG.E.U8 desc[UR22][R76.64], R80 ;  /* 0x000000504c003986 */ /* 0x0001e8000c101116 */
[----:B------:R3:W-:Y:S01]  /*1d530*/  @P1 STG.E.U8 desc[UR22][R74.64], R78 ;  /* 0x0000004e4a001986 */ /* 0x0007e2000c101116 */
[----:B------:R-:W-:Y:S01]  /*1d540*/  ISETP.LT.AND P1, PT, R35, UR6, !P2 ;  /* 0x0000000623007c0c */ /* 0x000fe2000d721270 */
[----:B------:R-:W1:Y:S01]  /*1d550*/  LDCU UR6, c[0x0][0x39c] ;  /* 0x00007380ff0677ac */ /* 0x000e620008000800 */
[----:B------:R-:W-:-:S02]  /*1d560*/  PRMT R82, R82, 0x9910, RZ ;  /* 0x0000991052527816 */ /* 0x000fc400000000ff */
[----:B0-----:R-:W-:Y:S02]  /*1d570*/  IADD3 R80, P6, PT, R73, R68, RZ ;  /* 0x0000004449507210 */ /* 0x001fe40007fde0ff */
[----:B------:R-:W-:Y:S02]  /*1d580*/  SHF.R.S32.HI R82, RZ, 0x8, R82 ;  /* 0x00000008ff527819 */ /* 0x000fe40000011452 */
[----:B---3--:R-:W-:Y:S01]  /*1d590*/  PRMT R74, R81, 0x9910, RZ ;  /* 0x00009910514a7816 */ /* 0x008fe200000000ff */
[----:B------:R-:W-:-:S05]  /*1d5a0*/  IMAD.X R81, R79, 0x1, R3, P6 ;  /* 0x000000014f517824 */ /* 0x000fca00030e0603 */
[----:B------:R4:W-:Y:S01]  /*1d5b0*/  @P1 STG.E.U8 desc[UR22][R80.64], R82 ;  /* 0x0000005250001986 */ /* 0x0009e2000c101116 */
[----:B--2---:R-:W-:-:S03]  /*1d5c0*/  F2FP.SATFINITE.E5M2.F32.PACK_AB_MERGE_C R83, R29, R28, RZ ;  /* 0x0000001c1d53723e */ /* 0x004fc600048060ff */
[----:B------:R-:W2:Y:S04]  /*1d5d0*/  LDL.LU R28, [R1+0xf8] ;  /* 0x0000f800011c7983 */ /* 0x000ea80000300800 */
[----:B------:R-:W2:Y:S01]  /*1d5e0*/  LDL.LU R29, [R1+0xfc] ;  /* 0x0000fc00011d7983 */ /* 0x000ea20000300800 */
[----:B----4-:R-:W-:-:S03]  /*1d5f0*/  F2FP.SATFINITE.E5M2.F32.PACK_AB_MERGE_C R82, R33, R32, RZ ;  /* 0x000000202152723e */ /* 0x010fc600048060ff */
[----:B------:R-:W3:Y:S04]  /*1d600*/  LDL.LU R39, [R1+0x500] ;  /* 0x0005000001277983 */ /* 0x000ee80000300800 */
[----:B------:R-:W3:Y:S01]  /*1d610*/  LDL.LU R36, [R1+0x504] ;  /* 0x0005040001247983 */ /* 0x000ee20000300800 */
[----:B------:R-:W-:-:S03]  /*1d620*/  F2FP.SATFINITE.E5M2.F32.PACK_AB_MERGE_C R80, R31, R30, RZ ;  /* 0x0000001e1f50723e */ /* 0x000fc600048060ff */
[----:B------:R-:W4:Y:S04]  /*1d630*/  LDL.LU R32, [R1+0x300] ;  /* 0x0003000001207983 */ /* 0x000f280000300800 */
[----:B------:R-:W4:Y:S04]  /*1d640*/  LDL.LU R33, [R1+0x304] ;  /* 0x0003040001217983 */ /* 0x000f280000300800 */
[----:B------:R-:W3:Y:S04]  /*1d650*/  LDL.LU R30, [R1+0x100] ;  /* 0x00010000011e7983 */ /* 0x000ee80000300800 */
[----:B------:R-:W3:Y:S01]  /*1d660*/  LDL.LU R31, [R1+0x104] ;  /* 0x00010400011f7983 */ /* 0x000ee20000300800 */
[C---:B------:R-:W-:Y:S01]  /*1d670*/  IADD3 R78, P6, PT, R73.reuse, R70, RZ ;  /* 0x00000046494e7210 */ /* 0x040fe20007fde0ff */
[----:B------:R-:W-:Y:S01]  /*1d680*/  VIADD R75, R73, UR30 ;  /* 0x0000001e494b7c36 */ /* 0x000fe20008000000 */
[----:B------:R-:W-:Y:S01]  /*1d690*/  ISETP.LT.AND P2, PT, R37, UR10, !P2 ;  /* 0x0000000a25007c0c */ /* 0x000fe2000d741270 */
[----:B------:R-:W0:Y:S01]  /*1d6a0*/  LDCU UR10, c[0x0][0x398] ;  /* 0x00007300ff0a77ac */ /* 0x000e220008000800 */
[----:B------:R-:W-:Y:S01]  /*1d6b0*/  ISETP.LT.AND P3, PT, R67, UR12, !P0 ;  /* 0x0000000c43007c0c */ /* 0x000fe2000c761270 */
[----:B------:R-:W-:Y:S01]  /*1d6c0*/  IMAD.X R79, R79, 0x1, R69, P6 ;  /* 0x000000014f4f7824 */ /* 0x000fe200030e0645 */
[----:B------:R-:W-:Y:S01]  /*1d6d0*/  SHF.R.S32.HI R73, RZ, 0x1f, R75 ;  /* 0x0000001fff497819 */ /* 0x000fe2000001144b */
[----:B------:R-:W0:Y:S01]  /*1d6e0*/  LDCU UR12, c[0x0][0x398] ;  /* 0x00007300ff0c77ac */ /* 0x000e220008000800 */
[----:B------:R-:W-:-:S02]  /*1d6f0*/  IADD3 R76, P6, PT, R75, R0, RZ ;  /* 0x000000004b4c7210 */ /* 0x000fc40007fde0ff */
[----:B------:R-:W-:-:S03]  /*1d700*/  SHF.R.S32.HI R74, RZ, 0x8, R74 ;  /* 0x00000008ff4a7819 */ /* 0x000fc6000001144a */
[----:B------:R-:W-:Y:S02]  /*1d710*/  IMAD.X R77, R73, 0x1, R72, P6 ;  /* 0x00000001494d7824 */ /* 0x000fe400030e0648 */
[----:B------:R0:W-:Y:S04]  /*1d720*/  @P2 STG.E.U8 desc[UR22][R78.64], R74 ;  /* 0x0000004a4e002986 */ /* 0x0001e8000c101116 */
[----:B------:R0:W-:Y:S01]  /*1d730*/  @P3 STG.E.U8 desc[UR22][R76.64], R83 ;  /* 0x000000534c003986 */ /* 0x0001e2000c101116 */
[----:B-1----:R-:W-:Y:S01]  /*1d740*/  ISETP.LT.AND P3, PT, R34, UR9, !P0 ;  /* 0x0000000922007c0c */ /* 0x002fe2000c761270 */
[----:B------:R-:W1:Y:S01]  /*1d750*/  LDCU UR9, c[0x0][0x398] ;  /* 0x00007300ff0977ac */ /* 0x000e620008000800 */
[----:B------:R-:W-:Y:S01]  /*1d760*/  ISETP.LT.AND P2, PT, R35, UR14, !P0 ;  /* 0x0000000e23007c0c */ /* 0x000fe2000c741270 */
[----:B------:R-:W1:Y:S01]  /*1d770*/  LDCU UR14, c[0x0][0x398] ;  /* 0x00007300ff0e77ac */ /* 0x000e620008000800 */
[----:B0-----:R-:W-:Y:S01]  /*1d780*/  IADD3 R78, P6, PT, R75, R2, RZ ;  /* 0x000000024b4e7210 */ /* 0x001fe20007fde0ff */
[----:B------:R-:W-:-:S04]  /*1d790*/  VIADD R74, R66, 0x41 ;  /* 0x00000041424a7836 */ /* 0x000fc80000000000 */
[----:B------:R-:W-:Y:S01]  /*1d7a0*/  IMAD.X R79, R73, 0x1, R71, P6 ;  /* 0x00000001494f7824 */ /* 0x000fe200030e0647 */
[----:B------:R-:W-:Y:S02]  /*1d7b0*/  IADD3 R76, P6, PT, R75, R68, RZ ;  /* 0x000000444b4c7210 */ /* 0x000fe40007fde0ff */
[----:B------:R-:W-:Y:S01]  /*1d7c0*/  ISETP.GE.AND P1, PT, R74, UR4, PT ;  /* 0x000000044a007c0c */ /* 0x000fe2000bf26270 */
[----:B------:R-:W-:Y:S01]  /*1d7d0*/  VIADD R74, R66, 0x42 ;  /* 0x00000042424a7836 */ /* 0x000fe20000000000 */
[----:B------:R0:W-:Y:S01]  /*1d7e0*/  @P3 STG.E.U8 desc[UR22][R78.64], R82 ;  /* 0x000000524e003986 */ /* 0x0001e2000c101116 */
[----:B------:R-:W-:Y:S01]  /*1d7f0*/  IMAD.X R77, R73, 0x1, R3, P6 ;  /* 0x00000001494d7824 */ /* 0x000fe200030e0603 */
[----:B------:R-:W2:Y:S01]  /*1d800*/  LDCU UR4, c[0x0][0x398] ;  /* 0x00007300ff0477ac */ /* 0x000ea20008000800 */
[----:B------:R-:W-:Y:S02]  /*1d810*/  PRMT R83, R83, 0x9910, RZ ;  /* 0x0000991053537816 */ /* 0x000fe400000000ff */
[----:B------:R-:W-:Y:S01]  /*1d820*/  ISETP.GE.AND P3, PT, R74, UR6, PT ;  /* 0x000000064a007c0c */ /* 0x000fe2000bf66270 */
[----:B------:R-:W-:Y:S01]  /*1d830*/  VIADD R74, R75, UR30 ;  /* 0x0000001e4b4a7c36 */ /* 0x000fe20008000000 */
[----:B------:R0:W-:Y:S01]  /*1d840*/  @P2 STG.E.U8 desc[UR22][R76.64], R80 ;  /* 0x000000504c002986 */ /* 0x0001e2000c101116 */
[----:B-1----:R-:W-:Y:S01]  /*1d850*/  ISETP.LT.AND P0, PT, R37, UR9, !P0 ;  /* 0x0000000925007c0c */ /* 0x002fe2000c701270 */
        /* <DEDUP_REMOVED lines=8> */
[----:B------:R-:W-:Y:S01]  /*1d8e0*/  IADD3 R76, P6, PT, R74, R0, RZ ;  /* 0x000000004a4c7210 */ /* 0x000fe20007fde0ff */
[----:B------:R-:W0:Y:S03]  /*1d8f0*/  LDCU UR10, c[0x0][0x398] ;  /* 0x00007300ff0a77ac */ /* 0x000e260008000800 */
[----:B------:R-:W-:Y:S01]  /*1d900*/  SHF.R.S32.HI R73, RZ, 0x8, R73 ;  /* 0x00000008ff497819 */ /* 0x000fe20000011449 */
[----:B------:R-:W-:Y:S01]  /*1d910*/  IMAD.X R77, R75, 0x1, R72, P6 ;  /* 0x000000014b4d7824 */ /* 0x000fe200030e0648 */
[----:B--2---:R-:W-:-:S02]  /*1d920*/  F2FP.SATFINITE.E5M2.F32.PACK_AB_MERGE_C R81, R29, R28, RZ ;  /* 0x0000001c1d51723e */ /* 0x004fc400048060ff */
[----:B------:R-:W2:Y:S04]  /*1d930*/  LDL.LU R28, [R1+0x520] ;  /* 0x00052000011c7983 */ /* 0x000ea80000300800 */
[----:B------:R0:W-:Y:S04]  /*1d940*/  @P0 STG.E.U8 desc[UR22][R78.64], R81 ;  /* 0x000000514e000986 */ /* 0x0001e8000c101116 */
[----:B------:R1:W-:Y:S01]  /*1d950*/  @P2 STG.E.U8 desc[UR22][R76.64], R73 ;  /* 0x000000494c002986 */ /* 0x0003e2000c101116 */
[----:B------:R-:W-:Y:S01]  /*1d960*/  ISETP.LT.AND P2, PT, R34, UR4, !P4 ;  /* 0x0000000422007c0c */ /* 0x000fe2000e741270 */
[----:B------:R-:W3:Y:S02]  /*1d970*/  LDCU UR4, c[0x0][0x39c] ;  /* 0x00007380ff0477ac */ /* 0x000ee40008000800 */
[----:B------:R-:W2:Y:S01]  /*1d980*/  LDL.LU R29, [R1+0x524] ;  /* 0x00052400011d7983 */ /* 0x000ea20000300800 */
[----:B0-----:R-:W-:-:S03]  /*1d990*/  IADD3 R78, P6, PT, R74, R2, RZ ;  /* 0x000000024a4e7210 */ /* 0x001fc60007fde0ff */
[----:B------:R-:W2:Y:S01]  /*1d9a0*/  LDL.LU R43, [R1+0x508] ;  /* 0x00050800012b7983 */ /* 0x000ea20000300800 */
[----:B-1----:R-:W-:Y:S01]  /*1d9b0*/  PRMT R73, R80, 0x9910, RZ ;  /* 0x0000991050497816 */ /* 0x002fe200000000ff */
[----:B------:R-:W-:Y:S02]  /*1d9c0*/  IMAD.MOV.U32 R80, RZ, RZ, R82 ;  /* 0x000000ffff507224 */ /* 0x000fe400078e0052 */
[----:B------:R-:W2:Y:S01]  /*1d9d0*/  LDL.LU R40, [R1+0x50c] ;  /* 0x00050c0001287983 */ /* 0x000ea20000300800 */
[----:B------:R-:W-:Y:S02]  /*1d9e0*/  IMAD.X R79, R75, 0x1, R71, P6 ;  /* 0x000000014b4f7824 */ /* 0x000fe400030e0647 */
[----:B------:R-:W-:Y:S01]  /*1d9f0*/  SHF.R.S32.HI R80, RZ, 0x8, R80 ;  /* 0x00000008ff507819 */ /* 0x000fe20000011450 */
[----:B------:R-:W2:Y:S01]  /*1da00*/  LDL.LU R41, [R1+0x308] ;  /* 0x0003080001297983 */ /* 0x000ea20000300800 */
[----:B---3--:R-:W-:-:S03]  /*1da10*/  F2FP.SATFINITE.E5M2.F32.PACK_AB_MERGE_C R83, R36, R39, RZ ;  /* 0x000000272453723e */ /* 0x008fc600048060ff */
[----:B------:R0:W-:Y:S04]  /*1da20*/  @P2 STG.E.U8 desc[UR22][R78.64], R80 ;  /* 0x000000504e002986 */ /* 0x0001e8000c101116 */
[----:B------:R-:W3:Y:S01]  /*1da30*/  LDL.LU R38, [R1+0x30c] ;  /* 0x00030c0001267983 */ /* 0x000ee20000300800 */
[----:B------:R-:W-:-:S03]  /*1da40*/  F2FP.SATFINITE.E5M2.F32.PACK_AB_MERGE_C R82, R31, R30, RZ ;  /* 0x0000001e1f52723e */ /* 0x000fc600048060ff */
[----:B------:R-:W3:Y:S01]  /*1da50*/  LDL.LU R39, [R1+0x510] ;  /* 0x0005100001277983 */ /* 0x000ee20000300800 */
[----:B0-----:R-:W-:-:S03]  /*1da60*/  PRMT R79, R81, 0x9910, RZ ;  /* 0x00009910514f7816 */ /* 0x001fc600000000ff */
[----:B------:R-:W3:Y:S01]  /*1da70*/  LDL.LU R36, [R1+0x514] ;  /* 0x0005140001247983 */ /* 0x000ee20000300800 */
[----:B----4-:R-:W-:-:S03]  /*1da80*/  F2FP.SATFINITE.E5M2.F32.PACK_AB_MERGE_C R81, R33, R32, RZ ;  /* 0x000000202151723e */ /* 0x010fc600048060ff */
[----:B------:R-:W4:Y:S04]  /*1da90*/  LDL.LU R32, [R1+0x310] ;  /* 0x0003100001207983 */ /* 0x000f280000300800 */
[----:B------:R-:W4:Y:S04]  /*1daa0*/  LDL.LU R33, [R1+0x314] ;  /* 0x0003140001217983 */ /* 0x000f280000300800 */
[----:B------:R-:W3:Y:S04]  /*1dab0*/  LDL.LU R30, [R1+0x108] ;  /* 0x00010800011e7983 */ /* 0x000ee80000300800 */
[----:B------:R-:W3:Y:S01]  /*1dac0*/  LDL.LU R31, [R1+0x10c] ;  /* 0x00010c00011f7983 */ /* 0x000ee20000300800 */
[----:B------:R-:W-:Y:S01]  /*1dad0*/  ISETP.LT.AND P0, PT, R35, UR6, !P4 ;  /* 0x0000000623007c0c */ /* 0x000fe2000e701270 */
[----:B------:R-:W0:Y:S01]  /*1dae0*/  LDCU UR6, c[0x0][0x398] ;  /* 0x00007300ff0677ac */ /* 0x000e220008000800 */
[----:B------:R-:W-:-:S02]  /*1daf0*/  IADD3 R76, P6, PT, R74, R68, RZ ;  /* 0x000000444a4c7210 */ /* 0x000fc40007fde0ff */
        /* <DEDUP_REMOVED lines=24> */
[----:B------:R-:W-:-:S02]  /*1dc80*/  ISETP.LT.AND P5, PT, R37, UR14, !P5 ;  /* 0x0000000e25007c0c */ /* 0x000fc4000efa1270 */
[----:B------:R-:W-:Y:S01]  /*1dc90*/  F2FP.SATFINITE.E5M2.F32.PACK_AB_MERGE_C R84, R5, R4, RZ ;  /* 0x000000040554723e */ /* 0x000fe200048060ff */
[C---:B-1----:R-:W-:Y:S01]  /*1dca0*/  IMAD.X R79, R80.reuse, 0x1, R71, P6 ;  /* 0x00000001504f7824 */ /* 0x042fe200030e0647 */
[C---:B------:R-:W-:Y:S01]  /*1dcb0*/  IADD3 R76, P6, PT, R73.reuse, R68, RZ ;  /* 0x00000044494c7210 */ /* 0x040fe20007fde0ff */
[----:B------:R-:W1:Y:S04]  /*1dcc0*/  LDCU UR14, c[0x0][0x398] ;  /* 0x00007300ff0e77ac */ /* 0x000e680008000800 */
[----:B------:R-:W-:Y:S01]  /*1dcd0*/  IMAD.X R77, R80, 0x1, R3, P6 ;  /* 0x00000001504d7824 */ /* 0x000fe200030e0603 */
[C---:B0-----:R-:W-:Y:S01]  /*1dce0*/  IADD3 R74, P6, PT, R73.reuse, R70, RZ ;  /* 0x00000046494a7210 */ /* 0x041fe20007fde0ff */
[----:B------:R0:W-:Y:S01]  /*1dcf0*/  @P2 STG.E.U8 desc[UR22][R78.64], R81 ;  /* 0x000000514e002986 */ /* 0x0001e2000c101116 */
[----:B------:R-:W-:-:S03]  /*1dd00*/  VIADD R4, R73, UR30 ;  /* 0x0000001e49047c36 */ /* 0x000fc60008000000 */
[----:B------:R-:W-:Y:S01]  /*1dd10*/  IMAD.X R75, R80, 0x1, R69, P6 ;  /* 0x00000001504b7824 */ /* 0x000fe200030e0645 */
[----:B------:R1:W-:Y:S01]  /*1dd20*/  @P0 STG.E.U8 desc[UR22][R76.64], R82 ;  /* 0x000000524c000986 */ /* 0x0003e2000c101116 */
[----:B------:R-:W-:Y:S01]  /*1dd30*/  ISETP.LT.AND P0, PT, R67, UR9, !P1 ;  /* 0x0000000943007c0c */ /* 0x000fe2000cf01270 */
[----:B------:R-:W1:Y:S02]  /*1dd40*/  LDCU UR9, c[0x0][0x398] ;  /* 0x00007300ff0977ac */ /* 0x000e640008000800 */
[----:B------:R1:W-:Y:S01]  /*1dd50*/  @P5 STG.E.U8 desc[UR22][R74.64], R84 ;  /* 0x000000544a005986 */ /* 0x0003e2000c101116 */
[----:B------:R-:W-:Y:S01]  /*1dd60*/  ISETP.LT.AND P5, PT, R34, UR10, !P1 ;  /* 0x0000000a22007c0c */ /* 0x000fe2000cfa1270 */
[----:B------:R-:W2:Y:S01]  /*1dd70*/  LDCU UR10, c[0x0][0x398] ;  /* 0x00007300ff0a77ac */ /* 0x000ea20008000800 */
[----:B------:R-:W-:Y:S02]  /*1dd80*/  SHF.R.S32.HI R5, RZ, 0x1f, R4 ;  /* 0x0000001fff057819 */ /* 0x000fe40000011404 */
[----:B0-----:R-:W-:-:S02]  /*1dd90*/  PRMT R79, R83, 0x9910, RZ ;  /* 0x00009910534f7816 */ /* 0x001fc400000000ff */
[C---:B-1----:R-:W-:Y:S02]  /*1dda0*/  IADD3 R76, P2, PT, R4.reuse, R0, RZ ;  /* 0x00000000044c7210 */ /* 0x042fe40007f5e0ff */
[----:B------:R-:W-:Y:S02]  /*1ddb0*/  PRMT R73, R81, 0x9910, RZ ;  /* 0x0000991051497816 */ /* 0x000fe400000000ff */
[----:B------:R-:W-:Y:S01]  /*1ddc0*/  IADD3 R74, P6, PT, R4, R2, RZ ;  /* 0x00000002044a7210 */ /* 0x000fe20007fde0ff */
[C---:B------:R-:W-:Y:S01]  /*1ddd0*/  IMAD.X R77, R5.reuse, 0x1, R72, P2 ;  /* 0x00000001054d7824 */ /* 0x040fe200010e0648 */
[----:B------:R-:W-:Y:S02]  /*1dde0*/  SHF.R.S32.HI R79, RZ, 0x8, R79 ;  /* 0x00000008ff4f7819 */ /* 0x000fe4000001144f */
[----:B------:R-:W-:Y:S01]  /*1ddf0*/  SHF.R.S32.HI R73, RZ, 0x8, R73 ;  /* 0x00000008ff497819 */ /* 0x000fe20000011449 */
[----:B------:R-:W-:Y:S01]  /*1de00*/  IMAD.X R75, R5, 0x1, R71, P6 ;  /* 0x00000001054b7824 */ /* 0x000fe200030e0647 */
[----:B------:R-:W-:Y:S01]  /*1de10*/  ISETP.LT.AND P6, PT, R35, UR12, !P1 ;  /* 0x0000000c23007c0c */ /* 0x000fe2000cfc1270 */
[----:B------:R0:W-:Y:S01]  /*1de20*/  @P0 STG.E.U8 desc[UR22][R76.64], R79 ;  /* 0x0000004f4c000986 */ /* 0x0001e2000c101116 */
[----:B------:R-:W-:Y:S01]  /*1de30*/  PRMT R84, R84, 0x9910, RZ ;  /* 0x0000991054547816 */ /* 0x000fe200000000ff */
[----:B------:R-:W-:Y:S01]  /*1de40*/  VIADD R78, R66, 0x44 ;  /* 0x00000044424e7836 */ /* 0x000fe20000000000 */
[----:B------:R-:W1:Y:S01]  /*1de50*/  LDCU UR12, c[0x0][0x398] ;  /* 0x00007300ff0c77ac */ /* 0x000e620008000800 */
[----:B------:R0:W-:Y:S02]  /*1de60*/  @P5 STG.E.U8 desc[UR22][R74.64], R73 ;  /* 0x000000494a005986 */ /* 0x0001e4000c101116 */
[----:B0-----:R-:W-:Y:S01]  /*1de70*/  PRMT R76, R82, 0x9910, RZ ;  /* 0x00009910524c7816 */ /* 0x001fe200000000ff */
[----:B------:R-:W-:Y:S01]  /*1de80*/  VIADD R73, R66, 0x45 ;  /* 0x0000004542497836 */ /* 0x000fe20000000000 */
[----:B------:R-:W-:-:S04]  /*1de90*/  IADD3 R74, P5, PT, R4, R68, RZ ;  /* 0x00000044044a7210 */ /* 0x000fc80007fbe0ff */
[----:B------:R-:W-:Y:S01]  /*1dea0*/  ISETP.GE.AND P0, PT, R73, UR6, PT ;  /* 0x0000000649007c0c */ /* 0x000fe2000bf06270 */
[----:B------:R-:W-:Y:S01]  /*1deb0*/  IMAD.X R75, R5, 0x1, R3, P5 ;  /* 0x00000001054b7824 */ /* 0x000fe200028e0603 */
[----:B------:R-:W-:Y:S01]  /*1dec0*/  SHF.R.S32.HI R73, RZ, 0x8, R76 ;  /* 0x00000008ff497819 */ /* 0x000fe2000001144c */
[----:B------:R-:W0:Y:S01]  /*1ded0*/  LDCU UR6, c[0x0][0x398] ;  /* 0x00007300ff0677ac */ /* 0x000e220008000800 */
[----:B------:R-:W-:-:S03]  /*1dee0*/  ISETP.LT.AND P5, PT, R37, UR14, !P1 ;  /* 0x0000000e25007c0c */ /* 0x000fc6000cfa1270 */
[----:B------:R1:W-:Y:S01]  /*1def0*/  @P6 STG.E.U8 desc[UR22][R74.64], R73 ;  /* 0x000000494a006986 */ /* 0x0003e2000c101116 */
[----:B------:R-:W-:Y:S01]  /*1df00*/  ISETP.GE.AND P2, PT, R78, UR4, PT ;  /* 0x000000044e007c0c */ /* 0x000fe2000bf46270 */
[----:B------:R-:W0:Y:S01]  /*1df10*/  LDCU UR4, c[0x0][0x39c] ;  /* 0x00007380ff0477ac */ /* 0x000e220008000800 */
[----:B------:R-:W0:Y:S01]  /*1df20*/  LDCU UR14, c[0x0][0x398] ;  /* 0x00007300ff0e77ac */ /* 0x000e220008000800 */
[C---:B-1----:R-:W-:Y:S01]  /*1df30*/  IADD3 R74, P1, PT, R4.reuse, R70, RZ ;  /* 0x00000046044a7210 */ /* 0x042fe20007f3e0ff */
[----:B------:R-:W-:-:S04]  /*1df40*/  VIADD R4, R4, UR30 ;  /* 0x0000001e04047c36 */ /* 0x000fc80008000000 */
[----:B------:R-:W-:Y:S01]  /*1df50*/  IMAD.X R75, R5, 0x1, R69, P1 ;  /* 0x00000001054b7824 */ /* 0x000fe200008e0645 */
[----:B------:R-:W-:Y:S01]  /*1df60*/  ISETP.LT.AND P1, PT, R67, UR9, !P3 ;  /* 0x0000000943007c0c */ /* 0x000fe2000df21270 */
[----:B------:R-:W-:Y:S01]  /*1df70*/  IMAD.MOV.U32 R73, RZ, RZ, R84 ;  /* 0x000000ffff497224 */ /* 0x000fe200078e0054 */
[----:B------:R-:W-:Y:S01]  /*1df80*/  SHF.R.S32.HI R5, RZ, 0x1f, R4 ;  /* 0x0000001fff057819 */ /* 0x000fe20000011404 */
[----:B------:R-:W1:Y:S01]  /*1df90*/  LDCU UR9, c[0x0][0x398] ;  /* 0x00007300ff0977ac */ /* 0x000e620008000800 */
[----:B------:R-:W-:Y:S02]  /*1dfa0*/  IADD3 R76, P6, PT, R4, R0, RZ ;  /* 0x00000000044c7210 */ /* 0x000fe40007fde0ff */
[----:B------:R-:W-:-:S03]  /*1dfb0*/  SHF.R.S32.HI R73, RZ, 0x8, R73 ;  /* 0x00000008ff497819 */ /* 0x000fc60000011449 */
[----:B------:R-:W-:Y:S02]  /*1dfc0*/  IMAD.X R77, R5, 0x1, R72, P6 ;  /* 0x00000001054d7824 */ /* 0x000fe400030e0648 */
[----:B------:R-:W-:Y:S01]  /*1dfd0*/  @P5 STG.E.U8 desc[UR22][R74.64], R73 ;  /* 0x000000494a005986 */ /* 0x000fe2000c101116 */
[----:B--2---:R-:W-:-:S05]  /*1dfe0*/  F2FP.SATFINITE.E5M2.F32.PACK_AB_MERGE_C R78, R40, R43, RZ ;  /* 0x0000002b284e723e */ /* 0x004fca00048060ff */
[----:B------:R3:W-:Y:S02]  /*1dff0*/  @P1 STG.E.U8 desc[UR22][R76.64], R78 ;  /* 0x0000004e4c001986 */ /* 0x0007e4000c101116 */
[----:B---3--:R-:W-:Y:S02]  /*1e000*/  F2FP.SATFINITE.E5M2.F32.PACK_AB_MERGE_C R76, R31, R30, RZ ;  /* 0x0000001e1f4c723e */ /* 0x008fe400048060ff */
[----:B------:R-:W2:Y:S04]  /*1e010*/  LDL.LU R30, [R1+0x110] ;  /* 0x00011000011e7983 */ /* 0x000ea80000300800 */
[----:B------:R-:W2:Y:S01]  /*1e020*/  LDL.LU R31, [R1+0x114] ;  /* 0x00011400011f7983 */ /* 0x000ea20000300800 */
[----:B------:R-:W-:Y:S01]  /*1e030*/  ISETP.LT.AND P5, PT, R34, UR10, !P3 ;  /* 0x0000000a22007c0c */ /* 0x000fe2000dfa1270 */
[----:B------:R-:W3:Y:S01]  /*1e040*/  LDCU UR10, c[0x0][0x398] ;  /* 0x00007300ff0a77ac */ /* 0x000ee20008000800 */
[----:B------:R-:W-:-:S02]  /*1e050*/  IADD3 R74, P6, PT, R4, R2, RZ ;  /* 0x00000002044a7210 */ /* 0x000fc40007fde0ff */
[----:B------:R-:W-:-:S03]  /*1e060*/  F2FP.SATFINITE.E5M2.F32.PACK_AB_MERGE_C R79, R38, R41, RZ ;  /* 0x00000029264f723e */ /* 0x000fc600048060ff */
[----:B------:R-:W-:Y:S01]  /*1e070*/  IMAD.X R75, R5, 0x1, R71, P6 ;  /* 0x00000001054b7824 */ /* 0x000fe200030e0647 */
[----:B0-----:R-:W-:Y:S01]  /*1e080*/  ISETP.LT.AND P6, PT, R35, UR6, !P3 ;  /* 0x0000000623007c0c */ /* 0x001fe2000dfc1270 */
[----:B------:R-:W-:Y:S01]  /*1e090*/  VIADD R73, R66, 0x46 ;  /* 0x0000004642497836 */ /* 0x000fe20000000000 */
[----:B------:R-:W0:Y:S03]  /*1e0a0*/  LDCU UR6, c[0x0][0x398] ;  /* 0x00007300ff0677ac */ /* 0x000e260008000800 */
[----:B------:R1:W-:Y:S01]  /*1e0b0*/  @P5 STG.E.U8 desc[UR22][R74.64], R79 ;  /* 0x0000004f4a005986 */ /* 0x0003e2000c101116 */
[----:B------:R-:W-:Y:S01]  /*1e0c0*/  ISETP.GE.AND P1, PT, R73, UR4, PT ;  /* 0x0000000449007c0c */ /* 0x000fe2000bf26270 */
[----:B------:R-:W0:Y:S01]  /*1e0d0*/  LDCU UR4, c[0x0][0x398] ;  /* 0x00007300ff0477ac */ /* 0x000e220008000800 */
[----:B-1----:R-:W-:-:S05]  /*1e0e0*/  IADD3 R74, P5, PT, R4, R68, RZ ;  /* 0x00000044044a7210 */ /* 0x002fca0007fbe0ff */
[----:B------:R-:W-:Y:S01]  /*1e0f0*/  IMAD.X R75, R5, 0x1, R3, P5 ;  /* 0x00000001054b7824 */ /* 0x000fe200028e0603 */
[----:B------:R-:W-:Y:S01]  /*1e100*/  ISETP.LT.AND P3, PT, R37, UR9, !P3 ;  /* 0x0000000925007c0c */ /* 0x000fe2000df61270 */
[----:B------:R-:W1:Y:S03]  /*1e110*/  LDCU UR9, c[0x0][0x398] ;  /* 0x00007300ff0977ac */ /* 0x000e660008000800 */
[----:B------:R0:W-:Y:S01]  /*1e120*/  @P6 STG.E.U8 desc[UR22][R74.64], R76 ;  /* 0x0000004c4a006986 */ /* 0x0001e2000c101116 */
[----:B---3--:R-:W-:Y:S01]  /*1e130*/  ISETP.LT.AND P5, PT, R67, UR10, !P4 ;  /* 0x0000000a43007c0c */ /* 0x008fe2000e7a1270 */
[----:B------:R-:W3:Y:S01]  /*1e140*/  LDCU UR10, c[0x0][0x398] ;  /* 0x00007300ff0a77ac */ /* 0x000ee20008000800 */
[----:B------:R-:W-:Y:S02]  /*1e150*/  F2FP.SATFINITE.E5M2.F32.PACK_AB_MERGE_C R77, R7, R6, RZ ;  /* 0x00000006074d723e */ /* 0x000fe400048060ff */
[----:B------:R-:W-:-:S02]  /*1e160*/  PRMT R73, R78, 0x9910, RZ ;  /* 0x000099104e497816 */ /* 0x000fc400000000ff */
[C---:B0-----:R-:W-:Y:S01]  /*1e170*/  IADD3 R74, P6, PT, R4.reuse, R70, RZ ;  /* 0x00000046044a7210 */ /* 0x041fe20007fde0ff */
[----:B------:R-:W-:-:S04]  /*1e180*/  VIADD R4, R4, UR30 ;  /* 0x0000001e04047c36 */ /* 0x000fc80008000000 */
[----:B------:R-:W-:Y:S01]  /*1e190*/  IMAD.X R75, R5, 0x1, R69, P6 ;  /* 0x00000001054b7824 */ /* 0x000fe200030e0645 */
[----:B------:R-:W-:Y:S02]  /*1e1a0*/  SHF.R.S32.HI R5, RZ, 0x1f, R4 ;  /* 0x0000001fff057819 */ /* 0x000fe40000011404 */
[----:B------:R-:W-:Y:S02]  /*1e1b0*/  IADD3 R6, P6, PT, R4, R0, RZ ;  /* 0x0000000004067210 */ /* 0x000fe40007fde0ff */
[----:B------:R-:W-:Y:S01]  /*1e1c0*/  SHF.R.S32.HI R73, RZ, 0x8, R73 ;  /* 0x00000008ff497819 */ /* 0x000fe20000011449 */
[----:B------:R0:W-:Y:S01]  /*1e1d0*/  @P3 STG.E.U8 desc[UR22][R74.64], R77 ;  /* 0x0000004d4a003986 */ /* 0x0001e2000c101116 */
[----:B------:R-:W-:Y:S01]  /*1e1e0*/  PRMT R79, R79, 0x9910, RZ ;  /* 0x000099104f4f7816 */ /* 0x000fe200000000ff */
[----:B------:R-:W-:Y:S01]  /*1e1f0*/  IMAD.X R7, R5, 0x1, R72, P6 ;  /* 0x0000000105077824 */ /* 0x000fe200030e0648 */
[----:B------:R-:W-:Y:S01]  /*1e200*/  ISETP.LT.AND P3, PT, R34, UR4, !P4 ;  /* 0x0000000422007c0c */ /* 0x000fe2000e761270 */
[----:B------:R-:W1:Y:S03]  /*1e210*/  LDCU UR4, c[0x0][0x39c] ;  /* 0x00007380ff0477ac */ /* 0x000e660008000800 */
[----:B------:R3:W-:Y:S01]  /*1e220*/  @P5 STG.E.U8 desc[UR22][R6.64], R73 ;  /* 0x0000004906005986 */ /* 0x0007e2000c101116 */
[----:B------:R-:W-:Y:S01]  /*1e230*/  ISETP.LT.AND P5, PT, R35, UR6, !P4 ;  /* 0x0000000623007c0c */ /* 0x000fe2000e7a1270 */
[----:B------:R-:W1:Y:S01]  /*1e240*/  LDCU UR6, c[0x0][0x39c] ;  /* 0x00007380ff0677ac */ /* 0x000e620008000800 */
[----:B0-----:R-:W-:Y:S01]  /*1e250*/  IADD3 R74, P6, PT, R4, R2, RZ ;  /* 0x00000002044a7210 */ /* 0x001fe20007fde0ff */
[----:B---3--:R-:W-:-:S04]  /*1e260*/  IMAD.MOV.U32 R7, RZ, RZ, R79 ;  /* 0x000000ffff077224 */ /* 0x008fc800078e004f */
[----:B------:R-:W-:Y:S01]  /*1e270*/  IMAD.X R75, R5, 0x1, R71, P6 ;  /* 0x00000001054b7824 */ /* 0x000fe200030e0647 */
[----:B------:R-:W-:Y:S02]  /*1e280*/  IADD3 R6, P6, PT, R4, R68, RZ ;  /* 0x0000004404067210 */ /* 0x000fe40007fde0ff */
[----:B------:R-:W-:Y:S02]  /*1e290*/  SHF.R.S32.HI R7, RZ, 0x8, R7 ;  /* 0x00000008ff077819 */ /* 0x000fe40000011407 */
[----:B------:R-:W-:-:S03]  /*1e2a0*/  PRMT R73, R76, 0x9910, RZ ;  /* 0x000099104c497816 */ /* 0x000fc600000000ff */
[----:B------:R0:W-:Y:S01]  /*1e2b0*/  @P3 STG.E.U8 desc[UR22][R74.64], R7 ;  /* 0x000000074a003986 */ /* 0x0001e2000c101116 */
[----:B------:R-:W-:Y:S02]  /*1e2c0*/  SHF.R.S32.HI R73, RZ, 0x8, R73 ;  /* 0x00000008ff497819 */ /* 0x000fe40000011449 */
[----:B------:R-:W-:Y:S01]  /*1e2d0*/  PRMT R77, R77, 0x9910, RZ ;  /* 0x000099104d4d7816 */ /* 0x000fe200000000ff */
[----:B0-----:R-:W-:Y:S01]  /*1e2e0*/  IMAD.X R7, R5, 0x1, R3, P6 ;  /* 0x0000000105077824 */ /* 0x001fe200030e0603 */
[----:B-1----:R-:W-:Y:S01]  /*1e2f0*/  ISETP.LT.AND P6, PT, R37, UR9, !P4 ;  /* 0x0000000925007c0c */ /* 0x002fe2000e7c1270 */
[----:B------:R-:W0:Y:S01]  /*1e300*/  LDCU UR9, c[0x0][0x398] ;  /* 0x00007300ff0977ac */ /* 0x000e220008000800 */
[C---:B------:R-:W-:Y:S02]  /*1e310*/  IADD3 R74, P3, PT, R4.reuse, R70, RZ ;  /* 0x00000046044a7210 */ /* 0x040fe40007f7e0ff */
[----:B------:R1:W-:Y:S01]  /*1e320*/  @P5 STG.E.U8 desc[UR22][R6.64], R73 ;  /* 0x0000004906005986 */ /* 0x0003e2000c101116 */
[----:B------:R-:W-:Y:S01]  /*1e330*/  VIADD R4, R4, UR30 ;  /* 0x0000001e04047c36 */ /* 0x000fe20008000000 */
[----:B------:R-:W-:Y:S01]  /*1e340*/  ISETP.LT.AND P4, PT, R67, UR10, !P2 ;  /* 0x0000000a43007c0c */ /* 0x000fe2000d781270 */
[----:B------:R-:W-:Y:S01]  /*1e350*/  IMAD.X R75, R5, 0x1, R69, P3 ;  /* 0x00000001054b7824 */ /* 0x000fe200018e0645 */
[----:B------:R-:W-:Y:S01]  /*1e360*/  F2FP.SATFINITE.E5M2.F32.PACK_AB_MERGE_C R80, R36, R39, RZ ;  /* 0x000000272450723e */ /* 0x000fe200048060ff */
[----:B------:R-:W3:Y:S01]  /*1e370*/  LDCU UR10, c[0x0][0x398] ;  /* 0x00007300ff0a77ac */ /* 0x000ee20008000800 */
[----:B------:R-:W-:Y:S01]  /*1e380*/  SHF.R.S32.HI R5, RZ, 0x1f, R4 ;  /* 0x0000001fff057819 */ /* 0x000fe20000011404 */
[----:B------:R-:W3:Y:S01]  /*1e390*/  LDL.LU R39, [R1+0x518] ;  /* 0x0005180001277983 */ /* 0x000ee20000300800 */
[----:B----4-:R-:W-:-:S03]  /*1e3a0*/  F2FP.SATFINITE.E5M2.F32.PACK_AB_MERGE_C R81, R33, R32, RZ ;  /* 0x000000202151723e */ /* 0x010fc600048060ff */
[----:B------:R-:W4:Y:S01]  /*1e3b0*/  LDL.LU R36, [R1+0x51c] ;  /* 0x00051c0001247983 */ /* 0x000f220000300800 */
[----:B-1----:R-:W-:Y:S01]  /*1e3c0*/  IMAD.MOV.U32 R7, RZ, RZ, R77 ;  /* 0x000000ffff077224 */ /* 0x002fe200078e004d */
[----:B------:R-:W-:Y:S01]  /*1e3d0*/  IADD3 R6, P5, PT, R4, R0, RZ ;  /* 0x0000000004067210 */ /* 0x000fe20007fbe0ff */
[----:B------:R-:W-:Y:S01]  /*1e3e0*/  VIADD R73, R66, 0x47 ;  /* 0x0000004742497836 */ /* 0x000fe20000000000 */
[----:B------:R-:W3:Y:S02]  /*1e3f0*/  LDL.LU R32, [R1+0x318] ;  /* 0x0003180001207983 */ /* 0x000ee40000300800 */
[----:B------:R-:W-:Y:S02]  /*1e400*/  SHF.R.S32.HI R7, RZ, 0x8, R7 ;  /* 0x00000008ff077819 */ /* 0x000fe40000011407 */
[----:B------:R-:W3:Y:S04]  /*1e410*/  LDL.LU R33, [R1+0x31c] ;  /* 0x00031c0001217983 */ /* 0x000ee80000300800 */
[----:B------:R1:W-:Y:S02]  /*1e420*/  @P6 STG.E.U8 desc[UR22][R74.64], R7 ;  /* 0x000000074a006986 */ /* 0x0003e4000c101116 */
[----:B-1----:R-:W-:-:S05]  /*1e430*/  IMAD.X R7, R5, 0x1, R72, P5 ;  /* 0x0000000105077824 */ /* 0x002fca00028e0648 */
[----:B------:R1:W-:Y:S01]  /*1e440*/  @P4 STG.E.U8 desc[UR22][R6.64], R80 ;  /* 0x0000005006004986 */ /* 0x0003e2000c101116 */
[----:B------:R-:W-:Y:S01]  /*1e450*/  ISETP.GE.AND P4, PT, R73, UR4, PT ;  /* 0x0000000449007c0c */ /* 0x000fe2000bf86270 */
[----:B------:R-:W0:Y:S01]  /*1e460*/  LDCU UR4, c[0x0][0x39c] ;  /* 0x00007380ff0477ac */ /* 0x000e220008000800 */
[----:B--2---:R-:W-:Y:S02]  /*1e470*/  F2FP.SATFINITE.E5M2.F32.PACK_AB_MERGE_C R73, R31, R30, RZ ;  /* 0x0000001e1f49723e */ /* 0x004fe400048060ff */
[----:B------:R-:W2:Y:S04]  /*1e480*/  LDL.LU R30, [R1+0x118] ;  /* 0x00011800011e7983 */ /* 0x000ea80000300800 */
[----:B------:R-:W2:Y:S01]  /*1e490*/  LDL.LU R31, [R1+0x11c] ;  /* 0x00011c00011f7983 */ /* 0x000ea20000300800 */
[----:B------:R-:W-:-:S02]  /*1e4a0*/  ISETP.LT.AND P3, PT, R34, UR12, !P2 ;  /* 0x0000000c22007c0c */ /* 0x000fc4000d761270 */
[----:B------:R-:W-:Y:S01]  /*1e4b0*/  IADD3 R74, P6, PT, R4, R2, RZ ;  /* 0x00000002044a7210 */ /* 0x000fe20007fde0ff */
[----:B-1----:R-:W-:Y:S01]  /*1e4c0*/  VIADD R7, R66, 0x48 ;  /* 0x0000004842077836 */ /* 0x002fe20000000000 */
[----:B------:R-:W-:Y:S01]  /*1e4d0*/  ISETP.LT.AND P5, PT, R35, UR14, !P2 ;  /* 0x0000000e23007c0c */ /* 0x000fe2000d7a1270 */
[----:B------:R-:W1:Y:S02]  /*1e4e0*/  LDCU UR12, c[0x0][0x398] ;  /* 0x00007300ff0c77ac */ /* 0x000e640008000800 */
        /* <DEDUP_REMOVED lines=8> */
[----:B------:R-:W-:Y:S02]  /*1e570*/  F2FP.SATFINITE.E5M2.F32.PACK_AB_MERGE_C R78, R29, R28, RZ ;  /* 0x0000001c1d4e723e */ /* 0x000fe400048060ff */
[----:B------:R-:W-:Y:S01]  /*1e580*/  F2FP.SATFINITE.E5M2.F32.PACK_AB_MERGE_C R11, R11, R10, RZ ;  /* 0x0000000a0b0b723e */ /* 0x000fe200048060ff */
[----:B------:R-:W2:Y:S01]  /*1e590*/  LDCU UR16, c[0x0][0x398] ;  /* 0x00007300ff1077ac */ /* 0x000ea20008000800 */
[----:B------:R0:W-:Y:S01]  /*1e5a0*/  @P5 STG.E.U8 desc[UR22][R6.64], R73 ;  /* 0x0000004906005986 */ /* 0x0001e2000c101116 */
[----:B-1----:R-:W-:Y:S02]  /*1e5b0*/  F2FP.SATFINITE.E5M2.F32.PACK_AB_MERGE_C R75, R9, R8, RZ ;  /* 0x00000008094b723e */ /* 0x002fe400048060ff */
[C---:B------:R-:W-:Y:S01]  /*1e5c0*/  IADD3 R8, P6, PT, R4.reuse, R70, RZ ;  /* 0x0000004604087210 */ /* 0x040fe20007fde0ff */
[----:B------:R-:W-:Y:S01]  /*1e5d0*/  VIADD R4, R4, UR30 ;  /* 0x0000001e04047c36 */ /* 0x000fe20008000000 */
[----:B0-----:R-:W-:Y:S01]  /*1e5e0*/  ISETP.LT.AND P5, PT, R67, UR9, !P0 ;  /* 0x0000000943007c0c */ /* 0x001fe2000c7a1270 */
[----:B------:R-:W0:Y:S02]  /*1e5f0*/  LDCU UR9, c[0x0][0x398] ;  /* 0x00007300ff0977ac */ /* 0x000e240008000800 */
[----:B------:R-:W-:Y:S01]  /*1e600*/  IMAD.X R9, R5, 0x1, R69, P6 ;  /* 0x0000000105097824 */ /* 0x000fe200030e0645 */
[----:B------:R-:W-:-:S02]  /*1e610*/  SHF.R.S32.HI R5, RZ, 0x1f, R4 ;  /* 0x0000001fff057819 */ /* 0x000fc40000011404 */
[----:B------:R-:W-:Y:S02]  /*1e620*/  IADD3 R6, P6, PT, R4, R0, RZ ;  /* 0x0000000004067210 */ /* 0x000fe40007fde0ff */
[----:B------:R-:W-:Y:S01]  /*1e630*/  PRMT R74, R80, 0x9910, RZ ;  /* 0x00009910504a7816 */ /* 0x000fe200000000ff */
[----:B------:R1:W-:Y:S02]  /*1e640*/  @P2 STG.E.U8 desc[UR22][R8.64], R75 ;  /* 0x0000004b08002986 */ /* 0x0003e4000c101116 */
[----:B------:R-:W-:Y:S01]  /*1e650*/  IMAD.X R7, R5, 0x1, R72, P6 ;  /* 0x0000000105077824 */ /* 0x000fe200030e0648 */
[----:B------:R-:W-:Y:S01]  /*1e660*/  ISETP.LT.AND P2, PT, R34, UR6, !P0 ;  /* 0x0000000622007c0c */ /* 0x000fe2000c741270 */
[----:B------:R-:W0:Y:S01]  /*1e670*/  LDCU UR6, c[0x0][0x398] ;  /* 0x00007300ff0677ac */ /* 0x000e220008000800 */
[----:B-1----:R-:W-:Y:S02]  /*1e680*/  SHF.R.S32.HI R8, RZ, 0x8, R74 ;  /* 0x00000008ff087819 */ /* 0x002fe4000001144a */
[----:B------:R-:W-:-:S03]  /*1e690*/  PRMT R9, R81, 0x9910, RZ ;  /* 0x0000991051097816 */ /* 0x000fc600000000ff */
[----:B------:R1:W-:Y:S01]  /*1e6a0*/  @P5 STG.E.U8 desc[UR22][R6.64], R8 ;  /* 0x0000000806005986 */ /* 0x0003e2000c101116 */
[----:B------:R-:W-:Y:S02]  /*1e6b0*/  PRMT R74, R73, 0x9910, RZ ;  /* 0x00009910494a7816 */ /* 0x000fe400000000ff */
[----:B-1----:R-:W-:Y:S01]  /*1e6c0*/  IADD3 R8, P6, PT, R4, R2, RZ ;  /* 0x0000000204087210 */ /* 0x002fe20007fde0ff */
[----:B------:R-:W-:-:S04]  /*1e6d0*/  IMAD.MOV.U32 R6, RZ, RZ, R9 ;  /* 0x000000ffff067224 */ /* 0x000fc800078e0009 */
[----:B------:R-:W-:Y:S01]  /*1e6e0*/  IMAD.X R9, R5, 0x1, R71, P6 ;  /* 0x0000000105097824 */ /* 0x000fe200030e0647 */
[----:B------:R-:W-:-:S05]  /*1e6f0*/  SHF.R.S32.HI R73, RZ, 0x8, R6 ;  /* 0x00000008ff497819 */ /* 0x000fca0000011406 */
[----:B------:R1:W-:Y:S02]  /*1e700*/  @P2 STG.E.U8 desc[UR22][R8.64], R73 ;  /* 0x0000004908002986 */ /* 0x0003e4000c101116 */
[----:B-1----:R-:W-:Y:S02]  /*1e710*/  PRMT R73, R75, 0x9910, RZ ;  /* 0x000099104b497816 */ /* 0x002fe400000000ff */
[----:B--2---:R-:W-:Y:S02]  /*1e720*/  F2FP.SATFINITE.E5M2.F32.PACK_AB_MERGE_C R75, R31, R30, RZ ;  /* 0x0000001e1f4b723e */ /* 0x004fe400048060ff */
[----:B------:R-:W2:Y:S04]  /*1e730*/  LDL.LU R30, [R1+0x320] ;  /* 0x00032000011e7983 */ /* 0x000ea80000300800 */
[----:B------:R-:W2:Y:S04]  /*1e740*/  LDL.LU R31, [R1+0x324] ;  /* 0x00032400011f7983 */ /* 0x000ea80000300800 */
[----:B------:R-:W2:Y:S04]  /*1e750*/  LDL.LU R28, [R1+0x120] ;  /* 0x00012000011c7983 */ /* 0x000ea80000300800 */
[----:B------:R-:W2:Y:S01]  /*1e760*/  LDL.LU R29, [R1+0x124] ;  /* 0x00012400011d7983 */ /* 0x000ea20000300800 */
[----:B---3--:R-:W-:Y:S01]  /*1e770*/  ISETP.LT.AND P5, PT, R35, UR10, !P0 ;  /* 0x0000000a23007c0c */ /* 0x008fe2000c7a1270 */
[----:B------:R-:W-:Y:S01]  /*1e780*/  VIADD R7, R66, 0x49 ;  /* 0x0000004942077836 */ /* 0x000fe20000000000 */
[----:B------:R-:W-:Y:S01]  /*1e790*/  IADD3 R6, P6, PT, R4, R68, RZ ;  /* 0x0000004404067210 */ /* 0x000fe20007fde0ff */
[----:B------:R-:W1:Y:S01]  /*1e7a0*/  LDCU UR10, c[0x0][0x398] ;  /* 0x00007300ff0a77ac */ /* 0x000e620008000800 */
[----:B------:R-:W-:-:S02]  /*1e7b0*/  SHF.R.S32.HI R8, RZ, 0x8, R74 ;  /* 0x00000008ff087819 */ /* 0x000fc4000001144a */
[----:B------:R-:W-:Y:S01]  /*1e7c0*/  ISETP.GE.AND P2, PT, R7, UR4, PT ;  /* 0x0000000407007c0c */ /* 0x000fe2000bf46270 */
[----:B------:R-:W-:Y:S01]  /*1e7d0*/  IMAD.X R7, R5, 0x1, R3, P6 ;  /* 0x0000000105077824 */ /* 0x000fe200030e0603 */
[----:B0-----:R-:W-:Y:S01]  /*1e7e0*/  ISETP.LT.AND P0, PT, R37, UR9, !P0 ;  /* 0x0000000925007c0c */ /* 0x001fe2000c701270 */
[----:B------:R-:W0:Y:S04]  /*1e7f0*/  LDCU UR9, c[0x0][0x398] ;  /* 0x00007300ff0977ac */ /* 0x000e280008000800 */
[----:B------:R3:W-:Y:S01]  /*1e800*/  @P5 STG.E.U8 desc[UR22][R6.64], R8 ;  /* 0x0000000806005986 */ /* 0x0007e2000c101116 */
[----:B------:R-:W-:Y:S01]  /*1e810*/  ISETP.LT.AND P5, PT, R67, UR6, !P1 ;  /* 0x0000000643007c0c */ /* 0x000fe2000cfa1270 */
[----:B------:R-:W0:Y:S01]  /*1e820*/  LDCU UR4, c[0x0][0x39c] ;  /* 0x00007380ff0477ac */ /* 0x000e220008000800 */
[----:B------:R-:W-:-:S02]  /*1e830*/  SHF.R.S32.HI R73, RZ, 0x8, R73 ;  /* 0x00000008ff497819 */ /* 0x000fc40000011449 */
[----:B----4-:R-:W-:Y:S01]  /*1e840*/  F2FP.SATFINITE.E5M2.F32.PACK_AB_MERGE_C R77, R36, R39, RZ ;  /* 0x00000027244d723e */ /* 0x010fe200048060ff */
[----:B------:R-:W4:Y:S01]  /*1e850*/  LDCU UR6, c[0x0][0x398] ;  /* 0x00007300ff0677ac */ /* 0x000f220008000800 */
[C---:B---3--:R-:W-:Y:S01]  /*1e860*/  IADD3 R8, P6, PT, R4.reuse, R70, RZ ;  /* 0x0000004604087210 */ /* 0x048fe20007fde0ff */
[----:B------:R-:W-:-:S04]  /*1e870*/  VIADD R4, R4, UR30 ;  /* 0x0000001e04047c36 */ /* 0x000fc80008000000 */
[----:B------:R-:W-:Y:S01]  /*1e880*/  IMAD.X R9, R5, 0x1, R69, P6 ;  /* 0x0000000105097824 */ /* 0x000fe200030e0645 */
[----:B------:R-:W-:Y:S02]  /*1e890*/  SHF.R.S32.HI R74, RZ, 0x1f, R4 ;  /* 0x0000001fff4a7819 */ /* 0x000fe40000011404 */
[----:B------:R-:W-:-:S05]  /*1e8a0*/  IADD3 R6, P6, PT, R4, R0, RZ ;  /* 0x0000000004067210 */ /* 0x000fca0007fde0ff */
[----:B------:R-:W-:Y:S01]  /*1e8b0*/  IMAD.X R7, R74, 0x1, R72, P6 ;  /* 0x000000014a077824 */ /* 0x000fe200030e0648 */
[----:B------:R3:W-:Y:S01]  /*1e8c0*/  @P0 STG.E.U8 desc[UR22][R8.64], R73 ;  /* 0x0000004908000986 */ /* 0x0007e2000c101116 */
[----:B-1----:R-:W-:Y:S01]  /*1e8d0*/  ISETP.LT.AND P0, PT, R34, UR10, !P1 ;  /* 0x0000000a22007c0c */ /* 0x002fe2000cf01270 */
[----:B------:R-:W-:Y:S01]  /*1e8e0*/  VIADD R5, R66, 0x4a ;  /* 0x0000004a42057836 */ /* 0x000fe20000000000 */
[----:B------:R-:W-:Y:S01]  /*1e8f0*/  F2FP.SATFINITE.E5M2.F32.PACK_AB_MERGE_C R76, R33, R32, RZ ;  /* 0x00000020214c723e */ /* 0x000fe200048060ff */
[----:B------:R1:W-:Y:S01]  /*1e900*/  @P5 STG.E.U8 desc[UR22][R6.64], R77 ;  /* 0x0000004d06005986 */ /* 0x0003e2000c101116 */
[----:B0-----:R-:W-:Y:S01]  /*1e910*/  ISETP.LT.AND P5, PT, R35, UR9, !P1 ;  /* 0x0000000923007c0c */ /* 0x001fe2000cfa1270 */
[----:B------:R-:W0:Y:S01]  /*1e920*/  LDCU UR9, c[0x0][0x398] ;  /* 0x00007300ff0977ac */ /* 0x000e220008000800 */
[----:B---3--:R-:W-:Y:S01]  /*1e930*/  IADD3 R8, P6, PT, R4, R2, RZ ;  /* 0x0000000204087210 */ /* 0x008fe20007fde0ff */
[----:B------:R-:W3:Y:S01]  /*1e940*/  LDCU UR10, c[0x0][0x398] ;  /* 0x00007300ff0a77ac */ /* 0x000ee20008000800 */
[----:B------:R-:W2:Y:S03]  /*1e950*/  LDL.LU R32, [R1+0x528] ;  /* 0x0005280001207983 */ /* 0x000ea60000300800 */
[----:B------:R-:W-:Y:S01]  /*1e960*/  IMAD.X R9, R74, 0x1, R71, P6 ;  /* 0x000000014a097824 */ /* 0x000fe200030e0647 */
[----:B-1----:R-:W-:Y:S01]  /*1e970*/  IADD3 R6, P6, PT, R4, R68, RZ ;  /* 0x0000004404067210 */ /* 0x002fe20007fde0ff */
[----:B------:R-:W2:Y:S04]  /*1e980*/  LDL.LU R33, [R1+0x52c] ;  /* 0x00052c0001217983 */ /* 0x000ea80000300800 */
[----:B------:R-:W-:Y:S01]  /*1e990*/  IMAD.X R7, R74, 0x1, R3, P6 ;  /* 0x000000014a077824 */ /* 0x000fe200030e0603 */
[----:B------:R1:W-:Y:S01]  /*1e9a0*/  @P0 STG.E.U8 desc[UR22][R8.64], R76 ;  /* 0x0000004c08000986 */ /* 0x0003e2000c101116 */
[----:B------:R-:W-:Y:S01]  /*1e9b0*/  ISETP.GE.AND P0, PT, R5, UR4, PT ;  /* 0x0000000405007c0c */ /* 0x000fe2000bf06270 */
[----:B------:R-:W3:Y:S01]  /*1e9c0*/  LDCU UR4, c[0x0][0x398] ;  /* 0x00007300ff0477ac */ /* 0x000ee20008000800 */
[----:B----4-:R-:W-:Y:S01]  /*1e9d0*/  ISETP.LT.AND P1, PT, R37, UR6, !P1 ;  /* 0x0000000625007c0c */ /* 0x010fe2000cf21270 */
[C---:B------:R-:W-:Y:S01]  /*1e9e0*/  VIADD R5, R4.reuse, UR30 ;  /* 0x0000001e04057c36 */ /* 0x040fe20008000000 */
[----:B------:R4:W-:Y:S01]  /*1e9f0*/  @P5 STG.E.U8 desc[UR22][R6.64], R75 ;  /* 0x0000004b06005986 */ /* 0x0009e2000c101116 */
[----:B0-----:R-:W-:Y:S01]  /*1ea00*/  ISETP.LT.AND P5, PT, R67, UR9, !P4 ;  /* 0x0000000943007c0c */ /* 0x001fe2000e7a1270 */
[----:B------:R-:W0:Y:S01]  /*1ea10*/  LDCU UR6, c[0x0][0x398] ;  /* 0x00007300ff0677ac */ /* 0x000e220008000800 */
[----:B-1----:R-:W-:Y:S01]  /*1ea20*/  IADD3 R8, P6, PT, R4, R70, RZ ;  /* 0x0000004604087210 */ /* 0x002fe20007fde0ff */
[----:B------:R-:W1:Y:S01]  /*1ea30*/  LDCU UR9, c[0x0][0x398] ;  /* 0x00007300ff0977ac */ /* 0x000e620008000800 */
[----:B------:R-:W-:-:S03]  /*1ea40*/  SHF.R.S32.HI R73, RZ, 0x1f, R5 ;  /* 0x0000001fff497819 */ /* 0x000fc60000011405 */
[----:B------:R-:W-:Y:S01]  /*1ea50*/  IMAD.X R9, R74, 0x1, R69, P6 ;  /* 0x000000014a097824 */ /* 0x000fe200030e0645 */
[----:B----4-:R-:W-:Y:S02]  /*1ea60*/  IADD3 R6, P6, PT, R5, R0, RZ ;  /* 0x0000000005067210 */ /* 0x010fe40007fde0ff */
[----:B------:R-:W-:-:S03]  /*1ea70*/  PRMT R4, R77, 0x9910, RZ ;  /* 0x000099104d047816 */ /* 0x000fc600000000ff */
[----:B------:R-:W-:Y:S01]  /*1ea80*/  IMAD.X R7, R73, 0x1, R72, P6 ;  /* 0x0000000149077824 */ /* 0x000fe200030e0648 */
[----:B------:R-:W-:Y:S01]  /*1ea90*/  SHF.R.S32.HI R4, RZ, 0x8, R4 ;  /* 0x00000008ff047819 */ /* 0x000fe20000011404 */
[----:B------:R4:W-:Y:S01]  /*1eaa0*/  @P1 STG.E.U8 desc[UR22][R8.64], R11 ;  /* 0x0000000b08001986 */ /* 0x0009e2000c101116 */
[----:B---3--:R-:W-:Y:S01]  /*1eab0*/  ISETP.LT.AND P1, PT, R35, UR10, !P4 ;  /* 0x0000000a23007c0c */ /* 0x008fe2000e721270 */
[----:B------:R-:W3:Y:S02]  /*1eac0*/  LDCU UR10, c[0x0][0x398] ;  /* 0x00007300ff0a77ac */ /* 0x000ee40008000800 */
[----:B------:R0:W-:Y:S01]  /*1ead0*/  @P5 STG.E.U8 desc[UR22][R6.64], R4 ;  /* 0x0000000406005986 */ /* 0x0001e2000c101116 */
[----:B------:R-:W-:Y:S01]  /*1eae0*/  ISETP.LT.AND P5, PT, R34, UR4, !P4 ;  /* 0x0000000422007c0c */ /* 0x000fe2000e7a1270 */
[----:B------:R-:W1:Y:S01]  /*1eaf0*/  LDCU UR4, c[0x0][0x39c] ;  /* 0x00007380ff0477ac */ /* 0x000e620008000800 */
[----:B----4-:R-:W-:Y:S02]  /*1eb00*/  IADD3 R8, P6, PT, R5, R2, RZ ;  /* 0x0000000205087210 */ /* 0x010fe40007fde0ff */
[----:B------:R-:W-:-:S03]  /*1eb10*/  PRMT R10, R76, 0x9910, RZ ;  /* 0x000099104c0a7816 */ /* 0x000fc600000000ff */
[----:B------:R-:W-:Y:S01]  /*1eb20*/  IMAD.X R9, R73, 0x1, R71, P6 ;  /* 0x0000000149097824 */ /* 0x000fe200030e0647 */
[----:B0-----:R-:W-:Y:S02]  /*1eb30*/  IADD3 R6, P6, PT, R5, R68, RZ ;  /* 0x0000004405067210 */ /* 0x001fe40007fde0ff */
[----:B------:R-:W-:Y:S02]  /*1eb40*/  PRMT R4, R75, 0x9910, RZ ;  /* 0x000099104b047816 */ /* 0x000fe400000000ff */
[----:B------:R-:W-:Y:S01]  /*1eb50*/  SHF.R.S32.HI R10, RZ, 0x8, R10 ;  /* 0x00000008ff0a7819 */ /* 0x000fe2000001140a */
[----:B------:R-:W-:Y:S01]  /*1eb60*/  IMAD.X R7, R73, 0x1, R3, P6 ;  /* 0x0000000149077824 */ /* 0x000fe200030e0603 */
[----:B------:R-:W-:Y:S02]  /*1eb70*/  SHF.R.S32.HI R4, RZ, 0x8, R4 ;  /* 0x00000008ff047819 */ /* 0x000fe40000011404 */
[----:B------:R-:W-:Y:S01]  /*1eb80*/  ISETP.LT.AND P4, PT, R37, UR6, !P4 ;  /* 0x0000000625007c0c */ /* 0x000fe2000e781270 */
[----:B------:R0:W-:Y:S01]  /*1eb90*/  @P5 STG.E.U8 desc[UR22][R8.64], R10 ;  /* 0x0000000a08005986 */ /* 0x0001e2000c101116 */
[----:B------:R-:W-:Y:S01]  /*1eba0*/  PRMT R74, R11, 0x9910, RZ ;  /* 0x000099100b4a7816 */ /* 0x000fe200000000ff */
[----:B------:R-:W4:Y:S02]  /*1ebb0*/  LDCU UR6, c[0x0][0x39c] ;  /* 0x00007380ff0677ac */ /* 0x000f240008000800 */
[----:B------:R-:W-:Y:S01]  /*1ebc0*/  @P1 STG.E.U8 desc[UR22][R6.64], R4 ;  /* 0x0000000406001986 */ /* 0x000fe2000c101116 */
[----:B------:R-:W-:-:S02]  /*1ebd0*/  SHF.R.S32.HI R74, RZ, 0x8, R74 ;  /* 0x00000008ff4a7819 */ /* 0x000fc4000001144a */
[----:B0-----:R-:W-:-:S05]  /*1ebe0*/  IADD3 R10, P1, PT, R5, R70, RZ ;  /* 0x00000046050a7210 */ /* 0x001fca0007f3e0ff */
[----:B------:R-:W-:-:S05]  /*1ebf0*/  IMAD.X R11, R73, 0x1, R69, P1 ;  /* 0x00000001490b7824 */ /* 0x000fca00008e0645 */
[----:B------:R0:W-:Y:S01]  /*1ec00*/  @P4 STG.E.U8 desc[UR22][R10.64], R74 ;  /* 0x0000004a0a004986 */ /* 0x0001e2000c101116 */
[----:B--2---:R-:W-:-:S03]  /*1ec10*/  F2FP.SATFINITE.E5M2.F32.PACK_AB_MERGE_C R75, R31, R30, RZ ;  /* 0x0000001e1f4b723e */ /* 0x004fc600048060ff */
[----:B------:R-:W2:Y:S04]  /*1ec20*/  LDL.LU R30, [R1+0x328] ;  /* 0x00032800011e7983 */ /* 0x000ea80000300800 */
[----:B------:R-:W2:Y:S01]  /*1ec30*/  LDL.LU R31, [R1+0x32c] ;  /* 0x00032c00011f7983 */ /* 0x000ea20000300800 */
[----:B0-----:R-:W-:-:S03]  /*1ec40*/  F2FP.SATFINITE.E5M2.F32.PACK_AB_MERGE_C R11, R29, R28, RZ ;  /* 0x0000001c1d0b723e */ /* 0x001fc600048060ff */
[----:B------:R-:W2:Y:S04]  /*1ec50*/  LDL.LU R28, [R1+0x128] ;  /* 0x00012800011c7983 */ /* 0x000ea80000300800 */
[----:B------:R-:W2:Y:S01]  /*1ec60*/  LDL.LU R29, [R1+0x12c] ;  /* 0x00012c00011d7983 */ /* 0x000ea20000300800 */
[----:B------:R-:W-:Y:S01]  /*1ec70*/  VIADD R4, R5, UR30 ;  /* 0x0000001e05047c36 */ /* 0x000fe20008000000 */
[----:B-1----:R-:W-:Y:S01]  /*1ec80*/  ISETP.LT.AND P5, PT, R67, UR9, !P3 ;  /* 0x0000000943007c0c */ /* 0x002fe2000dfa1270 */
[----:B------:R-:W-:Y:S01]  /*1ec90*/  VIADD R73, R66, 0x4b ;  /* 0x0000004b42497836 */ /* 0x000fe20000000000 */
[----:B------:R-:W-:Y:S01]  /*1eca0*/  ISETP.LT.AND P6, PT, R34, UR12, !P3 ;  /* 0x0000000c22007c0c */ /* 0x000fe2000dfc1270 */
[----:B------:R-:W0:Y:S01]  /*1ecb0*/  LDCU UR9, c[0x0][0x398] ;  /* 0x00007300ff0977ac */ /* 0x000e220008000800 */
[----:B------:R-:W-:-:S02]  /*1ecc0*/  SHF.R.S32.HI R5, RZ, 0x1f, R4 ;  /* 0x0000001fff057819 */ /* 0x000fc40000011404 */
[C---:B------:R-:W-:Y:S01]  /*1ecd0*/  IADD3 R8, P1, PT, R4.reuse, R0, RZ ;  /* 0x0000000004087210 */ /* 0x040fe20007f3e0ff */
[----:B------:R-:W1:Y:S04]  /*1ece0*/  LDCU UR12, c[0x0][0x398] ;  /* 0x00007300ff0c77ac */ /* 0x000e680008000800 */
[----:B------:R-:W-:Y:S01]  /*1ecf0*/  IMAD.X R9, R5, 0x1, R72, P1 ;  /* 0x0000000105097824 */ /* 0x000fe200008e0648 */
[----:B------:R-:W-:-:S05]  /*1ed00*/  IADD3 R6, P1, PT, R4, R2, RZ ;  /* 0x0000000204067210 */ /* 0x000fca0007f3e0ff */
[----:B------:R-:W-:Y:S01]  /*1ed10*/  IMAD.X R7, R5, 0x1, R71, P1 ;  /* 0x0000000105077824 */ /* 0x000fe200008e0647 */
[----:B------:R-:W-:Y:S01]  /*1ed20*/  ISETP.GE.AND P1, PT, R73, UR4, PT ;  /* 0x0000000449007c0c */ /* 0x000fe2000bf26270 */
[----:B------:R-:W0:Y:S01]  /*1ed30*/  LDCU UR4, c[0x0][0x398] ;  /* 0x00007300ff0477ac */ /* 0x000e220008000800 */
[----:B---3--:R-:W-:Y:S01]  /*1ed40*/  ISETP.LT.AND P4, PT, R35, UR10, !P3 ;  /* 0x0000000a23007c0c */ /* 0x008fe2000df81270 */
[----:B------:R3:W-:Y:S01]  /*1ed50*/  @P5 STG.E.U8 desc[UR22][R8.64], R78 ;  /* 0x0000004e08005986 */ /* 0x0007e2000c101116 */
[----:B------:R-:W-:Y:S01]  /*1ed60*/  ISETP.LT.AND P3, PT, R37, UR14, !P3 ;  /* 0x0000000e25007c0c */ /* 0x000fe2000df61270 */
[----:B------:R-:W0:Y:S02]  /*1ed70*/  LDCU UR10, c[0x0][0x398] ;  /* 0x00007300ff0a77ac */ /* 0x000e240008000800 */
[----:B------:R1:W-:Y:S01]  /*1ed80*/  @P6 STG.E.U8 desc[UR22][R6.64], R75 ;  /* 0x0000004b06006986 */ /* 0x0003e2000c101116 */
[----:B------:R-:W-:Y:S01]  /*1ed90*/  F2FP.SATFINITE.E5M2.F32.PACK_AB_MERGE_C R13, R13, R12, RZ ;  /* 0x0000000c0d0d723e */ /* 0x000fe200048060ff */
[----:B------:R-:W0:Y:S01]  /*1eda0*/  LDCU UR14, c[0x0][0x398] ;  /* 0x00007300ff0e77ac */ /* 0x000e220008000800 */
[----:B---3--:R-:W-:Y:S01]  /*1edb0*/  IADD3 R8, P5, PT, R4, R68, RZ ;  /* 0x0000004404087210 */ /* 0x008fe20007fbe0ff */
[----:B-1----:R-:W-:Y:S01]  /*1edc0*/  VIADD R7, R66, 0x4c ;  /* 0x0000004c42077836 */ /* 0x002fe20000000000 */
[----:B------:R-:W-:-:S03]  /*1edd0*/  IADD3 R6, P6, PT, R4, R70, RZ ;  /* 0x0000004604067210 */ /* 0x000fc60007fde0ff */
[----:B------:R-:W-:Y:S02]  /*1ede0*/  IMAD.X R9, R5, 0x1, R3, P5 ;  /* 0x0000000105097824 */ /* 0x000fe400028e0603 */
[----:B------:R-:W-:Y:S01]  /*1edf0*/  VIADD R4, R4, UR30 ;  /* 0x0000001e04047c36 */ /* 0x000fe20008000000 */
[----:B----4-:R-:W-:Y:S01]  /*1ee00*/  ISETP.GE.AND P5, PT, R7, UR6, PT ;  /* 0x0000000607007c0c */ /* 0x010fe2000bfa6270 */
[----:B------:R-:W-:Y:S01]  /*1ee10*/  IMAD.X R7, R5, 0x1, R69, P6 ;  /* 0x0000000105077824 */ /* 0x000fe200030e0645 */
[----:B------:R-:W1:Y:S01]  /*1ee20*/  LDCU UR6, c[0x0][0x398] ;  /* 0x00007300ff0677ac */ /* 0x000e620008000800 */
[----:B------:R3:W-:Y:S01]  /*1ee30*/  @P4 STG.E.U8 desc[UR22][R8.64], R11 ;  /* 0x0000000b08004986 */ /* 0x0007e2000c101116 */
[----:B------:R-:W-:Y:S02]  /*1ee40*/  SHF.R.S32.HI R12, RZ, 0x1f, R4 ;  /* 0x0000001fff0c7819 */ /* 0x000fe40000011404 */
[----:B0-----:R-:W-:Y:S01]  /*1ee50*/  ISETP.LT.AND P4, PT, R67, UR4, !P2 ;  /* 0x0000000443007c0c */ /* 0x001fe2000d781270 */
[----:B------:R0:W-:Y:S01]  /*1ee60*/  @P3 STG.E.U8 desc[UR22][R6.64], R13 ;  /* 0x0000000d06003986 */ /* 0x0001e2000c101116 */
[----:B------:R-:W-:Y:S01]  /*1ee70*/  ISETP.LT.AND P3, PT, R34, UR9, !P2 ;  /* 0x0000000922007c0c */ /* 0x000fe2000d761270 */
[----:B------:R-:W4:Y:S01]  /*1ee80*/  LDCU UR9, c[0x0][0x398] ;  /* 0x00007300ff0977ac */ /* 0x000f220008000800 */
[----:B------:R-:W-:-:S02]  /*1ee90*/  PRMT R10, R78, 0x9910, RZ ;  /* 0x000099104e0a7816 */ /* 0x000fc400000000ff */
        /* <DEDUP_REMOVED lines=9> */
[----:B------:R-:W-:Y:S01]  /*1ef30*/  @P3 STG.E.U8 desc[UR22][R6.64], R5 ;  /* 0x0000000506003986 */ /* 0x000fe2000c101116 */
[----:B-1----:R-:W-:Y:S01]  /*1ef40*/  ISETP.LT.AND P3, PT, R35, UR6, !P2 ;  /* 0x0000000623007c0c */ /* 0x002fe2000d761270 */
[----:B------:R-:W1:Y:S01]  /*1ef50*/  LDCU UR6, c[0x0][0x39c] ;  /* 0x00007380ff0677ac */ /* 0x000e620008000800 */
[----:B------:R-:W-:-:S02]  /*1ef60*/  PRMT R73, R11, 0x9910, RZ ;  /* 0x000099100b497816 */ /* 0x000fc400000000ff */
[----:B0-----:R-:W-:Y:S02]  /*1ef70*/  IADD3 R10, P6, PT, R4, R68, RZ ;  /* 0x00000044040a7210 */ /* 0x001fe40007fde0ff */
[----:B------:R-:W-:-:S03]  /*1ef80*/  SHF.R.S32.HI R73, RZ, 0x8, R73 ;  /* 0x00000008ff497819 */ /* 0x000fc60000011449 */
[----:B------:R-:W-:Y:S01]  /*1ef90*/  IMAD.X R11, R12, 0x1, R3, P6 ;  /* 0x000000010c0b7824 */ /* 0x000fe200030e0603 */
[----:B------:R-:W-:Y:S02]  /*1efa0*/  IADD3 R8, P6, PT, R4, R70, RZ ;  /* 0x0000004604087210 */ /* 0x000fe40007fde0ff */
[----:B------:R-:W-:Y:S02]  /*1efb0*/  F2FP.SATFINITE.E5M2.F32.PACK_AB_MERGE_C R74, R33, R32, RZ ;  /* 0x00000020214a723e */ /* 0x000fe400048060ff */
[----:B------:R-:W3:Y:S01]  /*1efc0*/  LDL.LU R32, [R1+0x530] ;  /* 0x0005300001207983 */ /* 0x000ee20000300800 */
[----:B------:R-:W-:-:S03]  /*1efd0*/  IMAD.X R9, R12, 0x1, R69, P6 ;  /* 0x000000010c097824 */ /* 0x000fc600030e0645 */
[----:B------:R-:W3:Y:S04]  /*1efe0*/  LDL.LU R33, [R1+0x534] ;  /* 0x0005340001217983 */ /* 0x000ee80000300800 */
[----:B------:R0:W-:Y:S01]  /*1eff0*/  @P3 STG.E.U8 desc[UR22][R10.64], R73 ;  /* 0x000000490a003986 */ /* 0x0001e2000c101116 */
[----:B--2---:R-:W-:-:S03]  /*1f000*/  F2FP.SATFINITE.E5M2.F32.PACK_AB_MERGE_C R12, R31, R30, RZ ;  /* 0x0000001e1f0c723e */ /* 0x004fc600048060ff */
[----:B------:R-:W2:Y:S04]  /*1f010*/  LDL.LU R30, [R1+0x330] ;  /* 0x00033000011e7983 */ /* 0x000ea80000300800 */
[----:B------:R-:W2:Y:S01]  /*1f020*/  LDL.LU R31, [R1+0x334] ;  /* 0x00033400011f7983 */ /* 0x000ea20000300800 */
[----:B0-----:R-:W-:-:S03]  /*1f030*/  F2FP.SATFINITE.E5M2.F32.PACK_AB_MERGE_C R11, R29, R28, RZ ;  /* 0x0000001c1d0b723e */ /* 0x001fc600048060ff */
[----:B------:R-:W2:Y:S04]  /*1f040*/  LDL.LU R28, [R1+0x130] ;  /* 0x00013000011c7983 */ /* 0x000ea80000300800 */
[----:B------:R-:W2:Y:S01]  /*1f050*/  LDL.LU R29, [R1+0x134] ;  /* 0x00013400011d7983 */ /* 0x000ea20000300800 */
[----:B------:R-:W-:Y:S02]  /*1f060*/  PRMT R13, R13, 0x9910, RZ ;  /* 0x000099100d0d7816 */ /* 0x000fe400000000ff */
[----:B------:R-:W-:Y:S01]  /*1f070*/  ISETP.LT.AND P2, PT, R37, UR10, !P2 ;  /* 0x0000000a25007c0c */ /* 0x000fe2000d741270 */
[----:B------:R-:W-:Y:S01]  /*1f080*/  VIADD R5, R4, UR30 ;  /* 0x0000001e04057c36 */ /* 0x000fe20008000000 */
[----:B------:R-:W-:Y:S01]  /*1f090*/  ISETP.LT.AND P4, PT, R67, UR12, !P0 ;  /* 0x0000000c43007c0c */ /* 0x000fe2000c781270 */
[----:B------:R-:W-:Y:S01]  /*1f0a0*/  IMAD.MOV.U32 R4, RZ, RZ, R13 ;  /* 0x000000ffff047224 */ /* 0x000fe200078e000d */
[----:B------:R-:W0:Y:S01]  /*1f0b0*/  LDCU UR10, c[0x0][0x398] ;  /* 0x00007300ff0a77ac */ /* 0x000e220008000800 */
[----:B------:R-:W-:Y:S01]  /*1f0c0*/  F2FP.SATFINITE.E5M2.F32.PACK_AB_MERGE_C R14, R15, R14, RZ ;  /* 0x0000000e0f0e723e */ /* 0x000fe200048060ff */
[----:B------:R-:W2:Y:S01]  /*1f0d0*/  LDL.LU R41, [R1+0x538] ;  /* 0x0005380001297983 */ /* 0x000ea20000300800 */
[----:B------:R-:W-:Y:S01]  /*1f0e0*/  SHF.R.S32.HI R13, RZ, 0x1f, R5 ;  /* 0x0000001fff0d7819 */ /* 0x000fe20000011405 */
[----:B------:R-:W0:Y:S01]  /*1f0f0*/  LDCU UR12, c[0x0][0x398] ;  /* 0x00007300ff0c77ac */ /* 0x000e220008000800 */
[----:B------:R-:W-:Y:S01]  /*1f100*/  SHF.R.S32.HI R4, RZ, 0x8, R4 ;  /* 0x00000008ff047819 */ /* 0x000fe20000011404 */
[----:B------:R-:W2:Y:S01]  /*1f110*/  LDL.LU R38, [R1+0x53c] ;  /* 0x00053c0001267983 */ /* 0x000ea20000300800 */
[----:B------:R-:W-:-:S03]  /*1f120*/  IADD3 R6, P6, PT, R5, R0, RZ ;  /* 0x0000000005067210 */ /* 0x000fc60007fde0ff */
[----:B------:R0:W-:Y:S01]  /*1f130*/  @P2 STG.E.U8 desc[UR22][R8.64], R4 ;  /* 0x0000000408002986 */ /* 0x0001e2000c101116 */
[----:B----4-:R-:W-:Y:S01]  /*1f140*/  ISETP.LT.AND P2, PT, R34, UR9, !P0 ;  /* 0x0000000922007c0c */ /* 0x010fe2000c741270 */
[----:B------:R-:W-:Y:S01]  /*1f150*/  IMAD.X R7, R13, 0x1, R72, P6 ;  /* 0x000000010d077824 */ /* 0x000fe200030e0648 */
[----:B------:R-:W4:Y:S01]  /*1f160*/  LDCU UR9, c[0x0][0x398] ;  /* 0x00007300ff0977ac */ /* 0x000f220008000800 */
[----:B------:R-:W2:Y:S04]  /*1f170*/  LDL.LU R39, [R1+0x338] ;  /* 0x0003380001277983 */ /* 0x000ea80000300800 */
[----:B------:R1:W-:Y:S01]  /*1f180*/  @P4 STG.E.U8 desc[UR22][R6.64], R74 ;  /* 0x0000004a06004986 */ /* 0x0003e2000c101116 */
[----:B------:R-:W-:Y:S01]  /*1f190*/  ISETP.LT.AND P4, PT, R35, UR14, !P0 ;  /* 0x0000000e23007c0c */ /* 0x000fe2000c781270 */
[----:B------:R-:W2:Y:S01]  /*1f1a0*/  LDCU UR14, c[0x0][0x398] ;  /* 0x00007300ff0e77ac */ /* 0x000ea20008000800 */
[----:B0-----:R-:W-:Y:S01]  /*1f1b0*/  IADD3 R8, P6, PT, R5, R2, RZ ;  /* 0x0000000205087210 */ /* 0x001fe20007fde0ff */
[----:B------:R-:W-:Y:S01]  /*1f1c0*/  VIADD R4, R66, 0x4d ;  /* 0x0000004d42047836 */ /* 0x000fe20000000000 */
[----:B------:R-:W2:Y:S03]  /*1f1d0*/  LDL.LU R36, [R1+0x33c] ;  /* 0x00033c0001247983 */ /* 0x000ea60000300800 */
[----:B------:R-:W-:Y:S01]  /*1f1e0*/  IMAD.X R9, R13, 0x1, R71, P6 ;  /* 0x000000010d097824 */ /* 0x000fe200030e0647 */
[----:B------:R-:W-:-:S02]  /*1f1f0*/  ISETP.GE.AND P3, PT, R4, UR4, PT ;  /* 0x0000000404007c0c */ /* 0x000fc4000bf66270 */
[----:B-1----:R-:W-:Y:S01]  /*1f200*/  IADD3 R6, P6, PT, R5, R68, RZ ;  /* 0x0000004405067210 */ /* 0x002fe20007fde0ff */
[----:B------:R-:W-:Y:S01]  /*1f210*/  VIADD R4, R66, 0x4e ;  /* 0x0000004e42047836 */ /* 0x000fe20000000000 */
[----:B------:R0:W-:Y:S01]  /*1f220*/  @P2 STG.E.U8 desc[UR22][R8.64], R12 ;  /* 0x0000000c08002986 */ /* 0x0001e2000c101116 */
[----:B------:R-:W1:Y:S02]  /*1f230*/  LDCU UR4, c[0x0][0x398] ;  /* 0x00007300ff0477ac */ /* 0x000e640008000800 */
[----:B------:R-:W-:Y:S01]  /*1f240*/  IMAD.X R7, R13, 0x1, R3, P6 ;  /* 0x000000010d077824 */ /* 0x000fe200030e0603 */
[----:B------:R-:W-:Y:S01]  /*1f250*/  ISETP.GE.AND P2, PT, R4, UR6, PT ;  /* 0x0000000604007c0c */ /* 0x000fe2000bf46270 */
[----:B------:R-:W-:Y:S01]  /*1f260*/  VIADD R4, R5, UR30 ;  /* 0x0000001e05047c36 */ /* 0x000fe20008000000 */
[----:B----4-:R-:W-:Y:S01]  /*1f270*/  ISETP.LT.AND P0, PT, R37, UR9, !P0 ;  /* 0x0000000925007c0c */ /* 0x010fe2000c701270 */
[----:B------:R-:W4:Y:S01]  /*1f280*/  LDCU UR6, c[0x0][0x398] ;  /* 0x00007300ff0677ac */ /* 0x000f220008000800 */
[----:B------:R1:W-:Y:S01]  /*1f290*/  @P4 STG.E.U8 desc[UR22][R6.64], R11 ;  /* 0x0000000b06004986 */ /* 0x0003e2000c101116 */
[----:B------:R-:W-:-:S02]  /*1f2a0*/  ISETP.LT.AND P4, PT, R67, UR10, !P1 ;  /* 0x0000000a43007c0c */ /* 0x000fc4000cf81270 */
[----:B0-----:R-:W-:Y:S01]  /*1f2b0*/  IADD3 R8, P6, PT, R5, R70, RZ ;  /* 0x0000004605087210 */ /* 0x001fe20007fde0ff */
[----:B------:R-:W0:Y:S01]  /*1f2c0*/  LDCU UR9, c[0x0][0x398] ;  /* 0x00007300ff0977ac */ /* 0x000e220008000800 */
[----:B------:R-:W-:-:S03]  /*1f2d0*/  SHF.R.S32.HI R10, RZ, 0x1f, R4 ;  /* 0x0000001fff0a7819 */ /* 0x000fc60000011404 */
[----:B------:R-:W-:Y:S01]  /*1f2e0*/  IMAD.X R9, R13, 0x1, R69, P6 ;  /* 0x000000010d097824 */ /* 0x000fe200030e0645 */
[----:B------:R-:W-:Y:S01]  /*1f2f0*/  PRMT R5, R74, 0x9910, RZ ;  /* 0x000099104a057816 */ /* 0x000fe200000000ff */
[----:B------:R-:W0:Y:S01]  /*1f300*/  LDCU UR10, c[0x0][0x398] ;  /* 0x00007300ff0a77ac */ /* 0x000e220008000800 */
[----:B-1----:R-:W-:Y:S02]  /*1f310*/  IADD3 R6, P6, PT, R4, R0, RZ ;  /* 0x0000000004067210 */ /* 0x002fe40007fde0ff */
[----:B------:R-:W-:-:S03]  /*1f320*/  SHF.R.S32.HI R5, RZ, 0x8, R5 ;  /* 0x00000008ff057819 */ /* 0x000fc60000011405 */
[----:B------:R-:W-:Y:S01]  /*1f330*/  IMAD.X R7, R10, 0x1, R72, P6 ;  /* 0x000000010a077824 */ /* 0x000fe200030e0648 */
[----:B------:R1:W-:Y:S01]  /*1f340*/  @P0 STG.E.U8 desc[UR22][R8.64], R14 ;  /* 0x0000000e08000986 */ /* 0x0003e2000c101116 */
[----:B------:R-:W-:-:S03]  /*1f350*/  PRMT R12, R12, 0x9910, RZ ;  /* 0x000099100c0c7816 */ /* 0x000fc600000000ff */
[----:B------:R0:W-:Y:S01]  /*1f360*/  @P4 STG.E.U8 desc[UR22][R6.64], R5 ;  /* 0x0000000506004986 */ /* 0x0001e2000c101116 */
[----:B------:R-:W-:Y:S01]  /*1f370*/  ISETP.LT.AND P4, PT, R34, UR4, !P1 ;  /* 0x0000000422007c0c */ /* 0x000fe2000cf81270 */
[----:B------:R-:W2:Y:S01]  /*1f380*/  LDCU UR4, c[0x0][0x39c] ;  /* 0x00007380ff0477ac */ /* 0x000ea20008000800 */
[----:B-1----:R-:W-:Y:S02]  /*1f390*/  IADD3 R8, P6, PT, R4, R2, RZ ;  /* 0x0000000204087210 */ /* 0x002fe40007fde0ff */
[----:B0-----:R-:W-:Y:S01]  /*1f3a0*/  PRMT R5, R11, 0x9910, RZ ;  /* 0x000099100b057816 */ /* 0x001fe200000000ff */
[----:B------:R-:W-:Y:S02]  /*1f3b0*/  IMAD.MOV.U32 R11, RZ, RZ, R12 ;  /* 0x000000ffff0b7224 */ /* 0x000fe400078e000c */
[----:B------:R-:W-:-:S03]  /*1f3c0*/  IMAD.X R9, R10, 0x1, R71, P6 ;  /* 0x000000010a097824 */ /* 0x000fc600030e0647 */
[----:B------:R-:W-:-:S05]  /*1f3d0*/  SHF.R.S32.HI R11, RZ, 0x8, R11 ;  /* 0x00000008ff0b7819 */ /* 0x000fca000001140b */
[----:B------:R0:W-:Y:S02]  /*1f3e0*/  @P4 STG.E.U8 desc[UR22][R8.64], R11 ;  /* 0x0000000b08004986 */ /* 0x0001e4000c101116 */
[----:B0-----:R-:W-:Y:S02]  /*1f3f0*/  PRMT R11, R14, 0x9910, RZ ;  /* 0x000099100e0b7816 */ /* 0x001fe400000000ff */
[----:B---3--:R-:W-:Y:S02]  /*1f400*/  F2FP.SATFINITE.E5M2.F32.PACK_AB_MERGE_C R14, R33, R32, RZ ;  /* 0x00000020210e723e */ /* 0x008fe400048060ff */
[----:B------:R-:W3:Y:S04]  /*1f410*/  LDL.LU R32, [R1+0x540] ;  /* 0x0005400001207983 */ /* 0x000ee80000300800 */
[----:B------:R-:W3:Y:S01]  /*1f420*/  LDL.LU R33, [R1+0x544] ;  /* 0x0005440001217983 */ /* 0x000ee20000300800 */
[----:B--2---:R-:W-:-:S02]  /*1f430*/  F2FP.SATFINITE.E5M2.F32.PACK_AB_MERGE_C R12, R31, R30, RZ ;  /* 0x0000001e1f0c723e */ /* 0x004fc400048060ff */
[----:B------:R-:W-:Y:S02]  /*1f440*/  F2FP.SATFINITE.E5M2.F32.PACK_AB_MERGE_C R13, R29, R28, RZ ;  /* 0x0000001c1d0d723e */ /* 0x000fe400048060ff */
[----:B------:R-:W2:Y:S04]  /*1f450*/  LDL.LU R28, [R1+0x340] ;  /* 0x00034000011c7983 */ /* 0x000ea80000300800 */
[----:B------:R-:W2:Y:S04]  /*1f460*/  LDL.LU R29, [R1+0x344] ;  /* 0x00034400011d7983 */ /* 0x000ea80000300800 */
[----:B------:R-:W3:Y:S04]  /*1f470*/  LDL.LU R30, [R1+0x138] ;  /* 0x00013800011e7983 */ /* 0x000ee80000300800 */
[----:B------:R-:W3:Y:S01]  /*1f480*/  LDL.LU R31, [R1+0x13c] ;  /* 0x00013c00011f7983 */ /* 0x000ee20000300800 */
[----:B----4-:R-:W-:Y:S01]  /*1f490*/  ISETP.LT.AND P0, PT, R35, UR6, !P1 ;  /* 0x0000000623007c0c */ /* 0x010fe2000cf01270 */
[----:B------:R-:W0:Y:S01]  /*1f4a0*/  LDCU UR6, c[0x0][0x398] ;  /* 0x00007300ff0677ac */ /* 0x000e220008000800 */
[----:B------:R-:W-:-:S02]  /*1f4b0*/  IADD3 R6, P6, PT, R4, R68, RZ ;  /* 0x0000004404067210 */ /* 0x000fc40007fde0ff */
[----:B------:R-:W-:-:S03]  /*1f4c0*/  SHF.R.S32.HI R5, RZ, 0x8, R5 ;  /* 0x00000008ff057819 */ /* 0x000fc60000011405 */
[----:B------:R-:W-:Y:S01]  /*1f4d0*/  IMAD.X R7, R10, 0x1, R3, P6 ;  /* 0x000000010a077824 */ /* 0x000fe200030e0603 */
[----:B------:R-:W-:Y:S01]  /*1f4e0*/  ISETP.LT.AND P1, PT, R37, UR9, !P1 ;  /* 0x0000000925007c0c */ /* 0x000fe2000cf21270 */
[----:B------:R-:W1:Y:S01]  /*1f4f0*/  LDCU UR9, c[0x0][0x398] ;  /* 0x00007300ff0977ac */ /* 0x000e620008000800 */
[----:B------:R-:W-:-:S03]  /*1f500*/  IADD3 R8, P4, PT, R4, R70, RZ ;  /* 0x0000004604087210 */ /* 0x000fc60007f9e0ff */
[----:B------:R4:W-:Y:S01]  /*1f510*/  @P0 STG.E.U8 desc[UR22][R6.64], R5 ;  /* 0x0000000506000986 */ /* 0x0009e2000c101116 */
[----:B------:R-:W-:Y:S01]  /*1f520*/  ISETP.LT.AND P0, PT, R67, UR10, !P5 ;  /* 0x0000000a43007c0c */ /* 0x000fe2000ef01270 */
[----:B------:R-:W-:Y:S01]  /*1f530*/  IMAD.X R9, R10, 0x1, R69, P4 ;  /* 0x000000010a097824 */ /* 0x000fe200020e0645 */
[----:B------:R-:W-:Y:S01]  /*1f540*/  SHF.R.S32.HI R10, RZ, 0x8, R11 ;  /* 0x00000008ff0a7819 */ /* 0x000fe2000001140b */
[----:B------:R-:W0:Y:S01]  /*1f550*/  LDCU UR10, c[0x0][0x398] ;  /* 0x00007300ff0a77ac */ /* 0x000e220008000800 */
[----:B----4-:R-:W-:Y:S02]  /*1f560*/  VIADD R5, R4, UR30 ;  /* 0x0000001e04057c36 */ /* 0x010fe40008000000 */
[----:B------:R-:W-:-:S03]  /*1f570*/  VIADD R7, R66, 0x4f ;  /* 0x0000004f42077836 */ /* 0x000fc60000000000 */
[----:B------:R-:W-:Y:S02]  /*1f580*/  SHF.R.S32.HI R4, RZ, 0x1f, R5 ;  /* 0x0000001fff047819 */ /* 0x000fe40000011405 */
[----:B------:R-:W-:Y:S01]  /*1f590*/  IADD3 R6, P6, PT, R5, R0, RZ ;  /* 0x0000000005067210 */ /* 0x000fe20007fde0ff */
[----:B------:R4:W-:Y:S01]  /*1f5a0*/  @P1 STG.E.U8 desc[UR22][R8.64], R10 ;  /* 0x0000000a08001986 */ /* 0x0009e2000c101116 */
[----:B------:R-:W-:Y:S01]  /*1f5b0*/  ISETP.GE.AND P4, PT, R7, UR4, PT ;  /* 0x0000000407007c0c */ /* 0x000fe2000bf86270 */
[----:B------:R-:W1:Y:S02]  /*1f5c0*/  LDCU UR4, c[0x0][0x39c] ;  /* 0x00007380ff0477ac */ /* 0x000e640008000800 */
[----:B------:R-:W-:Y:S01]  /*1f5d0*/  IMAD.X R7, R4, 0x1, R72, P6 ;  /* 0x0000000104077824 */ /* 0x000fe200030e0648 */
[----:B------:R-:W-:Y:S01]  /*1f5e0*/  ISETP.LT.AND P1, PT, R34, UR12, !P5 ;  /* 0x0000000c22007c0c */ /* 0x000fe2000ef21270 */
[----:B------:R-:W1:Y:S01]  /*1f5f0*/  LDCU UR12, c[0x0][0x398] ;  /* 0x00007300ff0c77ac */ /* 0x000e620008000800 */
[----:B----4-:R-:W-:-:S02]  /*1f600*/  IADD3 R10, P6, PT, R5, R2, RZ ;  /* 0x00000002050a7210 */ /* 0x010fc40007fde0ff */
[----:B------:R4:W-:Y:S01]  /*1f610*/  @P0 STG.E.U8 desc[UR22][R6.64], R14 ;  /* 0x0000000e06000986 */ /* 0x0009e2000c101116 */
[----:B0-----:R-:W-:Y:S01]  /*1f620*/  ISETP.LT.AND P0, PT, R35, UR6, !P5 ;  /* 0x0000000623007c0c */ /* 0x001fe2000ef01270 */
[----:B------:R-:W0:Y:S01]  /*1f630*/  LDCU UR6, c[0x0][0x39c] ;  /* 0x00007380ff0677ac */ /* 0x000e220008000800 */
[C---:B------:R-:W-:Y:S01]  /*1f640*/  IMAD.X R11, R4.reuse, 0x1, R71, P6 ;  /* 0x00000001040b7824 */ /* 0x040fe200030e0647 */
[----:B------:R-:W-:Y:S02]  /*1f650*/  IADD3 R8, P6, PT, R5, R68, RZ ;  /* 0x0000004405087210 */ /* 0x000fe40007fde0ff */
[----:B------:R-:W-:Y:S01]  /*1f660*/  ISETP.LT.AND P5, PT, R37, UR14, !P5 ;  /* 0x0000000e25007c0c */ /* 0x000fe2000efa1270 */
[----:B------:R-:W0:Y:S02]  /*1f670*/  LDCU UR14, c[0x0][0x398] ;  /* 0x00007300ff0e77ac */ /* 0x000e240008000800 */
[----:B------:R-:W-:Y:S01]  /*1f680*/  IMAD.X R9, R4, 0x1, R3, P6 ;  /* 0x0000000104097824 */ /* 0x000fe200030e0603 */
[----:B----4-:R-:W-:-:S02]  /*1f690*/  IADD3 R6, P6, PT, R5, R70, RZ ;  /* 0x0000004605067210 */ /* 0x010fc40007fde0ff */
[----:B------:R-:W-:-:S03]  /*1f6a0*/  F2FP.SATFINITE.E5M2.F32.PACK_AB_MERGE_C R16, R17, R16, RZ ;  /* 0x000000101110723e */ /* 0x000fc600048060ff */
[----:B------:R-:W-:Y:S01]  /*1f6b0*/  IMAD.X R7, R4, 0x1, R69, P6 ;  /* 0x0000000104077824 */ /* 0x000fe200030e0645 */
[----:B------:R4:W-:Y:S01]  /*1f6c0*/  @P1 STG.E.U8 desc[UR22][R10.64], R12 ;  /* 0x0000000c0a001986 */ /* 0x0009e2000c101116 */
[----:B------:R-:W-:Y:S01]  /*1f6d0*/  VIADD R5, R5, UR30 ;  /* 0x0000001e05057c36 */ /* 0x000fe20008000000 */
[----:B------:R-:W-:Y:S02]  /*1f6e0*/  PRMT R14, R14, 0x9910, RZ ;  /* 0x000099100e0e7816 */ /* 0x000fe400000000ff */
[----:B------:R0:W-:Y:S01]  /*1f6f0*/  @P0 STG.E.U8 desc[UR22][R8.64], R13 ;  /* 0x0000000d08000986 */ /* 0x0001e2000c101116 */
[----:B-1----:R-:W-:Y:S01]  /*1f700*/  ISETP.LT.AND P0, PT, R67, UR9, !P3 ;  /* 0x0000000943007c0c */ /* 0x002fe2000df01270 */
[----:B------:R-:W1:Y:S02]  /*1f710*/  LDCU UR9, c[0x0][0x398] ;  /* 0x00007300ff0977ac */ /* 0x000e640008000800 */
[----:B------:R0:W-:Y:S01]  /*1f720*/  @P5 STG.E.U8 desc[UR22][R6.64], R16 ;  /* 0x0000001006005986 */ /* 0x0001e2000c101116 */
[----:B------:R-:W-:Y:S01]  /*1f730*/  ISETP.LT.AND P5, PT, R34, UR10, !P3 ;  /* 0x0000000a22007c0c */ /* 0x000fe2000dfa1270 */
[----:B------:R-:W1:Y:S01]  /*1f740*/  LDCU UR10, c[0x0][0x398] ;  /* 0x00007300ff0a77ac */ /* 0x000e620008000800 */
[----:B------:R-:W-:-:S02]  /*1f750*/  SHF.R.S32.HI R4, RZ, 0x1f, R5 ;  /* 0x0000001fff047819 */ /* 0x000fc40000011405 */
[----:B----4-:R-:W-:Y:S01]  /*1f760*/  PRMT R11, R12, 0x9910, RZ ;  /* 0x000099100c0b7816 */ /* 0x010fe200000000ff */
[----:B------:R-:W-:Y:S01]  /*1f770*/  IMAD.MOV.U32 R12, RZ, RZ, R14 ;  /* 0x000000ffff0c7224 */ /* 0x000fe200078e000e */
[C---:B0-----:R-:W-:Y:S02]  /*1f780*/  IADD3 R8, P1, PT, R5.reuse, R0, RZ ;  /* 0x0000000005087210 */ /* 0x041fe40007f3e0ff */
[----:B------:R-:W-:-:S03]  /*1f790*/  IADD3 R6, P6, PT, R5, R2, RZ ;  /* 0x0000000205067210 */ /* 0x000fc60007fde0ff */
[C---:B------:R-:W-:Y:S01]  /*1f7a0*/  IMAD.X R9, R4.reuse, 0x1, R72, P1 ;  /* 0x0000000104097824 */ /* 0x040fe200008e0648 */
[----:B------:R-:W-:Y:S02]  /*1f7b0*/  SHF.R.S32.HI R12, RZ, 0x8, R12 ;  /* 0x00000008ff0c7819 */ /* 0x000fe4000001140c */
[----:B------:R-:W-:Y:S01]  /*1f7c0*/  SHF.R.S32.HI R11, RZ, 0x8, R11 ;  /* 0x00000008ff0b7819 */ /* 0x000fe2000001140b */
[----:B------:R-:W-:Y:S01]  /*1f7d0*/  IMAD.X R7, R4, 0x1, R71, P6 ;  /* 0x0000000104077824 */ /* 0x000fe200030e0647 */
[----:B------:R-:W-:Y:S01]  /*1f7e0*/  ISETP.LT.AND P6, PT, R35, UR12, !P3 ;  /* 0x0000000c23007c0c */ /* 0x000fe2000dfc1270 */
[----:B------:R0:W-:Y:S01]  /*1f7f0*/  @P0 STG.E.U8 desc[UR22][R8.64], R12 ;  /* 0x0000000c08000986 */ /* 0x0001e2000c101116 */
[C---:B------:R-:W-:Y:S01]  /*1f800*/  VIADD R10, R66.reuse, 0x50 ;  /* 0x00000050420a7836 */ /* 0x040fe20000000000 */
[----:B------:R-:W-:Y:S01]  /*1f810*/  F2FP.SATFINITE.E5M2.F32.PACK_AB_MERGE_C R18, R19, R18, RZ ;  /* 0x000000121312723e */ /* 0x000fe200048060ff */
[----:B------:R-:W4:Y:S01]  /*1f820*/  LDCU UR12, c[0x0][0x398] ;  /* 0x00007300ff0c77ac */ /* 0x000f220008000800 */
[----:B------:R1:W-:Y:S01]  /*1f830*/  @P5 STG.E.U8 desc[UR22][R6.64], R11 ;  /* 0x0000000b06005986 */ /* 0x0003e2000c101116 */
[----:B0-----:R-:W-:Y:S01]  /*1f840*/  PRMT R8, R13, 0x9910, RZ ;  /* 0x000099100d087816 */ /* 0x001fe200000000ff */
[----:B-1----:R-:W-:Y:S01]  /*1f850*/  VIADD R7, R66, 0x51 ;  /* 0x0000005142077836 */ /* 0x002fe20000000000 */
        /* <DEDUP_REMOVED lines=12> */
[C---:B-1----:R-:W-:Y:S01]  /*1f920*/  IADD3 R6, P3, PT, R5.reuse, R70, RZ ;  /* 0x0000004605067210 */ /* 0x042fe20007f7e0ff */
[----:B------:R-:W-:Y:S01]  /*1f930*/  VIADD R5, R5, UR30 ;  /* 0x0000001e05057c36 */ /* 0x000fe20008000000 */
[----:B------:R-:W-:-:S03]  /*1f940*/  SHF.R.S32.HI R9, RZ, 0x8, R9 ;  /* 0x00000008ff097819 */ /* 0x000fc60000011409 */
[----:B------:R-:W-:Y:S01]  /*1f950*/  IMAD.X R7, R4, 0x1, R69, P3 ;  /* 0x0000000104077824 */ /* 0x000fe200018e0645 */
[----:B------:R-:W-:Y:S01]  /*1f960*/  ISETP.LT.AND P3, PT, R67, UR9, !P2 ;  /* 0x0000000943007c0c */ /* 0x000fe2000d761270 */
[----:B------:R-:W-:Y:S01]  /*1f970*/  VIADD R10, R66, 0x52 ;  /* 0x00000052420a7836 */ /* 0x000fe20000000000 */
[----:B------:R-:W-:Y:S01]  /*1f980*/  SHF.R.S32.HI R4, RZ, 0x1f, R5 ;  /* 0x0000001fff047819 */ /* 0x000fe20000011405 */
[----:B------:R-:W1:Y:S01]  /*1f990*/  LDCU UR9, c[0x0][0x398] ;  /* 0x00007300ff0977ac */ /* 0x000e620008000800 */
[----:B------:R-:W-:Y:S01]  /*1f9a0*/  IADD3 R8, P6, PT, R5, R0, RZ ;  /* 0x0000000005087210 */ /* 0x000fe20007fde0ff */
[----:B------:R0:W-:Y:S04]  /*1f9b0*/  @P5 STG.E.U8 desc[UR22][R6.64], R9 ;  /* 0x0000000906005986 */ /* 0x0001e8000c101116 */
[----:B0-----:R-:W-:-:S05]  /*1f9c0*/  IMAD.X R9, R4, 0x1, R72, P6 ;  /* 0x0000000104097824 */ /* 0x001fca00030e0648 */
[----:B------:R-:W-:Y:S01]  /*1f9d0*/  @P3 STG.E.U8 desc[UR22][R8.64], R11 ;  /* 0x0000000b08003986 */ /* 0x000fe2000c101116 */
        /* <DEDUP_REMOVED lines=8> */
[----:B------:R-:W-:Y:S01]  /*1fa60*/  ISETP.LT.AND P5, PT, R34, UR10, !P2 ;  /* 0x0000000a22007c0c */ /* 0x000fe2000d7a1270 */
[----:B------:R-:W0:Y:S01]  /*1fa70*/  LDCU UR10, c[0x0][0x398] ;  /* 0x00007300ff0a77ac */ /* 0x000e220008000800 */
[----:B------:R-:W-:Y:S02]  /*1fa80*/  IADD3 R6, P6, PT, R5, R2, RZ ;  /* 0x0000000205067210 */ /* 0x000fe40007fde0ff */
[----:B------:R-:W-:-:S03]  /*1fa90*/  F2FP.SATFINITE.E5M2.F32.PACK_AB_MERGE_C R12, R36, R39, RZ ;  /* 0x00000027240c723e */ /* 0x000fc600048060ff */
[----:B------:R-:W-:Y:S01]  /*1faa0*/  IMAD.X R7, R4, 0x1, R71, P6 ;  /* 0x0000000104077824 */ /* 0x000fe200030e0647 */
[----:B------:R-:W-:Y:S01]  /*1fab0*/  ISETP.LT.AND P6, PT, R35, UR6, !P2 ;  /* 0x0000000623007c0c */ /* 0x000fe2000d7c1270 */
[----:B------:R-:W0:Y:S04]  /*1fac0*/  LDCU UR6, c[0x0][0x398] ;  /* 0x00007300ff0677ac */ /* 0x000e280008000800 */
[----:B------:R4:W-:Y:S01]  /*1fad0*/  @P5 STG.E.U8 desc[UR22][R6.64], R12 ;  /* 0x0000000c06005986 */ /* 0x0009e2000c101116 */
[----:B-1----:R-:W-:Y:S01]  /*1fae0*/  ISETP.LT.AND P2, PT, R37, UR9, !P2 ;  /* 0x0000000925007c0c */ /* 0x002fe2000d741270 */
[----:B------:R-:W1:Y:S01]  /*1faf0*/  LDCU UR9, c[0x0][0x398] ;  /* 0x00007300ff0977ac */ /* 0x000e620008000800 */
[----:B----4-:R-:W-:-:S05]  /*1fb00*/  IADD3 R6, P5, PT, R5, R68, RZ ;  /* 0x0000004405067210 */ /* 0x010fca0007fbe0ff */
[----:B------:R-:W-:-:S05]  /*1fb10*/  IMAD.X R7, R4, 0x1, R3, P5 ;  /* 0x0000000104077824 */ /* 0x000fca00028e0603 */
[----:B------:R-:W-:Y:S01]  /*1fb20*/  @P6 STG.E.U8 desc[UR22][R6.64], R10 ;  /* 0x0000000a06006986 */ /* 0x000fe2000c101116 */
[----:B------:R-:W-:Y:S02]  /*1fb30*/  IADD3 R8, P6, PT, R5, R70, RZ ;  /* 0x0000004605087210 */ /* 0x000fe40007fde0ff */
[----:B------:R-:W-:-:S03]  /*1fb40*/  PRMT R11, R11, 0x9910, RZ ;  /* 0x000099100b0b7816 */ /* 0x000fc600000000ff */
[----:B------:R-:W-:-:S05]  /*1fb50*/  IMAD.X R9, R4, 0x1, R69, P6 ;  /* 0x0000000104097824 */ /* 0x000fca00030e0645 */
[----:B------:R4:W-:Y:S02]  /*1fb60*/  @P2 STG.E.U8 desc[UR22][R8.64], R18 ;  /* 0x0000001208002986 */ /* 0x0009e4000c101116 */
[----:B----4-:R-:W-:Y:S02]  /*1fb70*/  SHF.R.S32.HI R8, RZ, 0x8, R11 ;  /* 0x00000008ff087819 */ /* 0x010fe4000001140b */
[----:B--2---:R-:W-:Y:S02]  /*1fb80*/  F2FP.SATFINITE.E5M2.F32.PACK_AB_MERGE_C R14, R29, R28, RZ ;  /* 0x0000001c1d0e723e */ /* 0x004fe400048060ff */
[----:B---3--:R-:W-:Y:S02]  /*1fb90*/  F2FP.SATFINITE.E5M2.F32.PACK_AB_MERGE_C R11, R31, R30, RZ ;  /* 0x0000001e1f0b723e */ /* 0x008fe400048060ff */
[----:B------:R-:W2:Y:S04]  /*1fba0*/  LDL.LU R30, [R1+0x348] ;  /* 0x00034800011e7983 */ /* 0x000ea80000300800 */
[----:B------:R-:W2:Y:S04]  /*1fbb0*/  LDL.LU R31, [R1+0x34c] ;  /* 0x00034c00011f7983 */ /* 0x000ea80000300800 */
[----:B------:R-:W3:Y:S04]  /*1fbc0*/  LDL.LU R28, [R1+0x148] ;  /* 0x00014800011c7983 */ /* 0x000ee80000300800 */
[----:B------:R-:W3:Y:S01]  /*1fbd0*/  LDL.LU R29, [R1+0x14c] ;  /* 0x00014c00011d7983 */ /* 0x000ee20000300800 */
[----:B------:R-:W-:Y:S01]  /*1fbe0*/  VIADD R5, R5, UR30 ;  /* 0x0000001e05057c36 */ /* 0x000fe20008000000 */
[----:B0-----:R-:W-:Y:S01]  /*1fbf0*/  ISETP.LT.AND P5, PT, R67, UR10, !P4 ;  /* 0x0000000a43007c0c */ /* 0x001fe2000e7a1270 */
[----:B------:R-:W0:Y:S03]  /*1fc00*/  LDCU UR10, c[0x0][0x398] ;  /* 0x00007300ff0a77ac */ /* 0x000e260008000800 */
[----:B------:R-:W-:-:S02]  /*1fc10*/  SHF.R.S32.HI R4, RZ, 0x1f, R5 ;  /* 0x0000001fff047819 */ /* 0x000fc40000011405 */
[----:B------:R-:W-:Y:S02]  /*1fc20*/  IADD3 R6, P6, PT, R5, R0, RZ ;  /* 0x0000000005067210 */ /* 0x000fe40007fde0ff */
[----:B------:R-:W-:-:S03]  /*1fc30*/  PRMT R12, R12, 0x9910, RZ ;  /* 0x000099100c0c7816 */ /* 0x000fc600000000ff */
[----:B------:R-:W-:Y:S01]  /*1fc40*/  IMAD.X R7, R4, 0x1, R72, P6 ;  /* 0x0000000104077824 */ /* 0x000fe200030e0648 */
[----:B------:R-:W-:Y:S01]  /*1fc50*/  ISETP.LT.AND P2, PT, R34, UR4, !P4 ;  /* 0x0000000422007c0c */ /* 0x000fe2000e741270 */
[----:B------:R-:W4:Y:S03]  /*1fc60*/  LDCU UR4, c[0x0][0x39c] ;  /* 0x00007380ff0477ac */ /* 0x000f260008000800 */
        /* <DEDUP_REMOVED lines=13> */
[----:B-1----:R-:W-:Y:S01]  /*1fd40*/  ISETP.LT.AND P6, PT, R37, UR9, !P4 ;  /* 0x0000000925007c0c */ /* 0x002fe2000e7c1270 */
[----:B------:R-:W-:Y:S02]  /*1fd50*/  VIADD R10, R66, 0x53 ;  /* 0x00000053420a7836 */ /* 0x000fe40000000000 */
[----:B------:R0:W-:Y:S01]  /*1fd60*/  @P5 STG.E.U8 desc[UR22][R6.64], R8 ;  /* 0x0000000806005986 */ /* 0x0001e2000c101116 */
[----:B------:R-:W-:Y:S01]  /*1fd70*/  ISETP.LT.AND P4, PT, R67, UR10, !P1 ;  /* 0x0000000a43007c0c */ /* 0x000fe2000cf81270 */
[----:B------:R-:W1:Y:S01]  /*1fd80*/  LDCU UR9, c[0x0][0x398] ;  /* 0x00007300ff0977ac */ /* 0x000e620008000800 */
[----:B------:R-:W-:-:S02]  /*1fd90*/  F2FP.SATFINITE.E5M2.F32.PACK_AB_MERGE_C R13, R33, R32, RZ ;  /* 0x00000020210d723e */ /* 0x000fc400048060ff */
[----:B------:R-:W3:Y:S01]  /*1fda0*/  LDL.LU R32, [R1+0x550] ;  /* 0x0005500001207983 */ /* 0x000ee20000300800 */
[----:B------:R-:W-:Y:S01]  /*1fdb0*/  F2FP.SATFINITE.E5M2.F32.PACK_AB_MERGE_C R20, R21, R20, RZ ;  /* 0x000000141514723e */ /* 0x000fe200048060ff */
[----:B------:R-:W1:Y:S02]  /*1fdc0*/  LDCU UR10, c[0x0][0x398] ;  /* 0x00007300ff0a77ac */ /* 0x000e640008000800 */
[----:B------:R-:W3:Y:S01]  /*1fdd0*/  LDL.LU R33, [R1+0x554] ;  /* 0x0005540001217983 */ /* 0x000ee20000300800 */
[C---:B0-----:R-:W-:Y:S01]  /*1fde0*/  IADD3 R8, P2, PT, R5.reuse, R70, RZ ;  /* 0x0000004605087210 */ /* 0x041fe20007f5e0ff */
[----:B------:R-:W-:Y:S02]  /*1fdf0*/  IMAD.MOV.U32 R7, RZ, RZ, R18 ;  /* 0x000000ffff077224 */ /* 0x000fe400078e0012 */
[----:B------:R-:W-:Y:S02]  /*1fe00*/  VIADD R5, R5, UR30 ;  /* 0x0000001e05057c36 */ /* 0x000fe40008000000 */
[----:B------:R-:W-:Y:S01]  /*1fe10*/  IMAD.X R9, R4, 0x1, R69, P2 ;  /* 0x0000000104097824 */ /* 0x000fe200010e0645 */
[----:B------:R-:W-:-:S02]  /*1fe20*/  SHF.R.S32.HI R7, RZ, 0x8, R7 ;  /* 0x00000008ff077819 */ /* 0x000fc40000011407 */
[----:B------:R-:W-:Y:S02]  /*1fe30*/  SHF.R.S32.HI R4, RZ, 0x1f, R5 ;  /* 0x0000001fff047819 */ /* 0x000fe40000011405 */
[----:B------:R-:W-:Y:S01]  /*1fe40*/  IADD3 R6, P5, PT, R5, R0, RZ ;  /* 0x0000000005067210 */ /* 0x000fe20007fbe0ff */
[----:B------:R0:W-:Y:S04]  /*1fe50*/  @P6 STG.E.U8 desc[UR22][R8.64], R7 ;  /* 0x0000000708006986 */ /* 0x0001e8000c101116 */
[----:B0-----:R-:W-:-:S05]  /*1fe60*/  IMAD.X R7, R4, 0x1, R72, P5 ;  /* 0x0000000104077824 */ /* 0x001fca00028e0648 */
[----:B------:R2:W-:Y:S01]  /*1fe70*/  @P4 STG.E.U8 desc[UR22][R6.64], R13 ;  /* 0x0000000d06004986 */ /* 0x0005e2000c101116 */
[----:B----4-:R-:W-:Y:S01]  /*1fe80*/  ISETP.GE.AND P4, PT, R10, UR4, PT ;  /* 0x000000040a007c0c */ /* 0x010fe2000bf86270 */
[----:B------:R-:W0:Y:S01]  /*1fe90*/  LDCU UR4, c[0x0][0x398] ;  /* 0x00007300ff0477ac */ /* 0x000e220008000800 */
[----:B------:R-:W-:Y:S02]  /*1fea0*/  PRMT R10, R13, 0x9910, RZ ;  /* 0x000099100d0a7816 */ /* 0x000fe400000000ff */
        /* <DEDUP_REMOVED lines=8> */
[----:B------:R-:W-:Y:S01]  /*1ff30*/  ISETP.LT.AND P5, PT, R35, UR14, !P1 ;  /* 0x0000000e23007c0c */ /* 0x000fe2000cfa1270 */
[----:B------:R-:W-:Y:S01]  /*1ff40*/  VIADD R7, R66, 0x54 ;  /* 0x0000005442077836 */ /* 0x000fe20000000000 */
[----:B------:R-:W4:Y:S01]  /*1ff50*/  LDCU UR12, c[0x0][0x398] ;  /* 0x00007300ff0c77ac */ /* 0x000f220008000800 */
[----:B------:R-:W-:Y:S01]  /*1ff60*/  IMAD.X R9, R4, 0x1, R71, P6 ;  /* 0x0000000104097824 */ /* 0x000fe200030e0647 */
[----:B------:R-:W-:-:S02]  /*1ff70*/  IADD3 R6, P6, PT, R5, R68, RZ ;  /* 0x0000004405067210 */ /* 0x000fc40007fde0ff */
[----:B------:R-:W-:Y:S01]  /*1ff80*/  ISETP.LT.AND P1, PT, R37, UR16, !P1 ;  /* 0x0000001025007c0c */ /* 0x000fe2000cf21270 */
[----:B------:R-:W0:Y:S02]  /*1ff90*/  LDCU UR14, c[0x0][0x398] ;  /* 0x00007300ff0e77ac */ /* 0x000e240008000800 */
[----:B------:R4:W-:Y:S01]  /*1ffa0*/  @P2 STG.E.U8 desc[UR22][R8.64], R15 ;  /* 0x0000000f08002986 */ /* 0x0009e2000c101116 */
[----:B------:R-:W-:Y:S01]  /*1ffb0*/  ISETP.GE.AND P2, PT, R7, UR6, PT ;  /* 0x0000000607007c0c */ /* 0x000fe2000bf46270 */
[----:B------:R-:W-:Y:S01]  /*1ffc0*/  IMAD.X R7, R4, 0x1, R3, P6 ;  /* 0x0000000104077824 */ /* 0x000fe200030e0603 */
[----:B------:R-:W0:Y:S04]  /*1ffd0*/  LDCU UR6, c[0x0][0x398] ;  /* 0x00007300ff0677ac */ /* 0x000e280008000800 */
[----:B------:R0:W-:Y:S01]  /*1ffe0*/  @P5 STG.E.U8 desc[UR22][R6.64], R11 ;  /* 0x0000000b06005986 */ /* 0x0001e2000c101116 */
[----:B-1----:R-:W-:Y:S01]  /*1fff0*/  ISETP.LT.AND P5, PT, R67, UR9, !P0 ;  /* 0x0000000943007c0c */ /* 0x002fe2000c7a1270 */
[----:B------:R-:W1:Y:S01]  /*20000*/  LDCU UR9, c[0x0][0x398] ;  /* 0x00007300ff0977ac */ /* 0x000e620008000800 */
[C---:B----4-:R-:W-:Y:S01]  /*20010*/  IADD3 R8, P6, PT, R5.reuse, R70, RZ ;  /* 0x0000004605087210 */ /* 0x050fe20007fde0ff */
[----:B------:R-:W-:Y:S01]  /*20020*/  VIADD R5, R5, UR30 ;  /* 0x0000001e05057c36 */ /* 0x000fe20008000000 */
[----:B------:R-:W-:-:S02]  /*20030*/  F2FP.SATFINITE.E5M2.F32.PACK_AB_MERGE_C R22, R23, R22, RZ ;  /* 0x000000161716723e */ /* 0x000fc400048060ff */
[----:B------:R-:W-:Y:S01]  /*20040*/  F2FP.SATFINITE.E5M2.F32.PACK_AB_MERGE_C R24, R25, R24, RZ ;  /* 0x000000181918723e */ /* 0x000fe200048060ff */
[----:B------:R-:W-:Y:S01]  /*20050*/  IMAD.X R9, R4, 0x1, R69, P6 ;  /* 0x0000000104097824 */ /* 0x000fe200030e0645 */
[----:B------:R-:W-:Y:S01]  /*20060*/  SHF.R.S32.HI R4, RZ, 0x1f, R5 ;  /* 0x0000001fff047819 */ /* 0x000fe20000011405 */
[----:B------:R-:W-:Y:S01]  /*20070*/  VIADD R17, R66, 0x58 ;  /* 0x0000005842117836 */ /* 0x000fe20000000000 */
[----:B0-----:R-:W-:Y:S01]  /*20080*/  IADD3 R6, P6, PT, R5, R0, RZ ;  /* 0x0000000005067210 */ /* 0x001fe20007fde0ff */
[----:B------:R-:W0:Y:S01]  /*20090*/  LDCU UR16, c[0x0][0x398] ;  /* 0x00007300ff1077ac */ /* 0x000e220008000800 */
[----:B------:R4:W-:Y:S03]  /*200a0*/  @P1 STG.E.U8 desc[UR22][R8.64], R20 ;  /* 0x0000001408001986 */ /* 0x0009e6000c101116 */
[----:B------:R-:W-:Y:S01]  /*200b0*/  IMAD.X R7, R4, 0x1, R72, P6 ;  /* 0x0000000104077824 */ /* 0x000fe200030e0648 */
[----:B------:R-:W-:Y:S01]  /*200c0*/  ISETP.LT.AND P1, PT, R34, UR4, !P0 ;  /* 0x0000000422007c0c */ /* 0x000fe2000c721270 */
[----:B------:R-:W0:Y:S01]  /*200d0*/  LDCU UR4, c[0x0][0x39c] ;  /* 0x00007380ff0477ac */ /* 0x000e220008000800 */
[----:B----4-:R-:W-:-:S02]  /*200e0*/  SHF.R.S32.HI R8, RZ, 0x8, R10 ;  /* 0x00000008ff087819 */ /* 0x010fc4000001140a */
[----:B------:R-:W-:-:S03]  /*200f0*/  PRMT R9, R15, 0x9910, RZ ;  /* 0x000099100f097816 */ /* 0x000fc600000000ff */
[----:B------:R4:W-:Y:S01]  /*20100*/  @P5 STG.E.U8 desc[UR22][R6.64], R8 ;  /* 0x0000000806005986 */ /* 0x0009e2000c101116 */
[----:B------:R-:W-:Y:S01]  /*20110*/  ISETP.LT.AND P5, PT, R35, UR6, !P0 ;  /* 0x0000000623007c0c */ /* 0x000fe2000c7a1270 */
[----:B------:R-:W0:Y:S01]  /*20120*/  LDCU UR6, c[0x0][0x398] ;  /* 0x00007300ff0677ac */ /* 0x000e220008000800 */
[----:B------:R-:W-:Y:S02]  /*20130*/  PRMT R10, R11, 0x9910, RZ ;  /* 0x000099100b0a7816 */ /* 0x000fe400000000ff */
[----:B----4-:R-:W-:Y:S01]  /*20140*/  IADD3 R8, P6, PT, R5, R2, RZ ;  /* 0x0000000205087210 */ /* 0x010fe20007fde0ff */
[----:B------:R-:W-:-:S04]  /*20150*/  IMAD.MOV.U32 R7, RZ, RZ, R9 ;  /* 0x000000ffff077224 */ /* 0x000fc800078e0009 */
[----:B------:R-:W-:Y:S01]  /*20160*/  IMAD.X R9, R4, 0x1, R71, P6 ;  /* 0x0000000104097824 */ /* 0x000fe200030e0647 */
[----:B------:R-:W-:Y:S02]  /*20170*/  SHF.R.S32.HI R7, RZ, 0x8, R7 ;  /* 0x00000008ff077819 */ /* 0x000fe40000011407 */
[----:B------:R-:W-:-:S03]  /*20180*/  IADD3 R6, P6, PT, R5, R68, RZ ;  /* 0x0000004405067210 */ /* 0x000fc60007fde0ff */
[----:B------:R4:W-:Y:S01]  /*20190*/  @P1 STG.E.U8 desc[UR22][R8.64], R7 ;  /* 0x0000000708001986 */ /* 0x0009e2000c101116 */
[----:B------:R-:W-:Y:S02]  /*201a0*/  PRMT R20, R20, 0x9910, RZ ;  /* 0x0000991014147816 */ /* 0x000fe400000000ff */
[----:B-1----:R-:W-:Y:S01]  /*201b0*/  ISETP.LT.AND P0, PT, R37, UR9, !P0 ;  /* 0x0000000925007c0c */ /* 0x002fe2000c701270 */
[----:B------:R-:W1:Y:S01]  /*201c0*/  LDCU UR9, c[0x0][0x398] ;  /* 0x00007300ff0977ac */ /* 0x000e620008000800 */
[----:B----4-:R-:W-:Y:S01]  /*201d0*/  IMAD.X R7, R4, 0x1, R3, P6 ;  /* 0x0000000104077824 */ /* 0x010fe200030e0603 */
[----:B------:R-:W-:-:S05]  /*201e0*/  SHF.R.S32.HI R8, RZ, 0x8, R10 ;  /* 0x00000008ff087819 */ /* 0x000fca000001140a */
[----:B------:R4:W-:Y:S01]  /*201f0*/  @P5 STG.E.U8 desc[UR22][R6.64], R8 ;  /* 0x0000000806005986 */ /* 0x0009e2000c101116 */
[----:B------:R-:W-:Y:S01]  /*20200*/  ISETP.LT.AND P6, PT, R67, UR10, !P3 ;  /* 0x0000000a43007c0c */ /* 0x000fe2000dfc1270 */
[----:B------:R-:W0:Y:S01]  /*20210*/  LDCU UR10, c[0x0][0x398] ;  /* 0x00007300ff0a77ac */ /* 0x000e220008000800 */
[C---:B----4-:R-:W-:Y:S01]  /*20220*/  IADD3 R8, P1, PT, R5.reuse, R70, RZ ;  /* 0x0000004605087210 */ /* 0x050fe20007f3e0ff */
[----:B------:R-:W-:Y:S02]  /*20230*/  IMAD.MOV.U32 R6, RZ, RZ, R20 ;  /* 0x000000ffff067224 */ /* 0x000fe400078e0014 */
[----:B------:R-:W-:Y:S02]  /*20240*/  VIADD R5, R5, UR30 ;  /* 0x0000001e05057c36 */ /* 0x000fe40008000000 */
[----:B------:R-:W-:Y:S01]  /*20250*/  IMAD.X R9, R4, 0x1, R69, P1 ;  /* 0x0000000104097824 */ /* 0x000fe200008e0645 */
[----:B------:R-:W-:Y:S02]  /*20260*/  SHF.R.S32.HI R4, RZ, 0x8, R6 ;  /* 0x00000008ff047819 */ /* 0x000fe40000011406 */
[----:B------:R-:W-:-:S02]  /*20270*/  SHF.R.S32.HI R11, RZ, 0x1f, R5 ;  /* 0x0000001fff0b7819 */ /* 0x000fc40000011405 */
[----:B------:R-:W-:Y:S01]  /*20280*/  IADD3 R6, P1, PT, R5, R0, RZ ;  /* 0x0000000005067210 */ /* 0x000fe20007f3e0ff */
[----:B------:R4:W-:Y:S01]  /*20290*/  @P0 STG.E.U8 desc[UR22][R8.64], R4 ;  /* 0x0000000408000986 */ /* 0x0009e2000c101116 */
[----:B------:R-:W-:Y:S01]  /*202a0*/  ISETP.LT.AND P0, PT, R35, UR12, !P3 ;  /* 0x0000000c23007c0c */ /* 0x000fe2000df01270 */
[----:B------:R-:W1:Y:S02]  /*202b0*/  LDCU UR12, c[0x0][0x398] ;  /* 0x00007300ff0c77ac */ /* 0x000e640008000800 */
[----:B------:R-:W-:Y:S01]  /*202c0*/  IMAD.X R7, R11, 0x1, R72, P1 ;  /* 0x000000010b077824 */ /* 0x000fe200008e0648 */
[----:B0-----:R-:W-:Y:S01]  /*202d0*/  ISETP.LT.AND P1, PT, R34, UR6, !P3 ;  /* 0x0000000622007c0c */ /* 0x001fe2000df21270 */
[----:B------:R-:W0:Y:S03]  /*202e0*/  LDCU UR6, c[0x0][0x398] ;  /* 0x00007300ff0677ac */ /* 0x000e260008000800 */
[----:B------:R1:W-:Y:S01]  /*202f0*/  @P6 STG.E.U8 desc[UR22][R6.64], R14 ;  /* 0x0000000e06006986 */ /* 0x0003e2000c101116 */
[----:B----4-:R-:W-:Y:S01]  /*20300*/  IADD3 R8, P5, PT, R5, R2, RZ ;  /* 0x0000000205087210 */ /* 0x010fe20007fbe0ff */
[----:B------:R-:W-:-:S04]  /*20310*/  VIADD R4, R66, 0x55 ;  /* 0x0000005542047836 */ /* 0x000fc80000000000 */
[----:B------:R-:W-:Y:S01]  /*20320*/  IMAD.X R9, R11, 0x1, R71, P5 ;  /* 0x000000010b097824 */ /* 0x000fe200028e0647 */
[----:B-1----:R-:W-:-:S04]  /*20330*/  IADD3 R6, P6, PT, R5, R68, RZ ;  /* 0x0000004405067210 */ /* 0x002fc80007fde0ff */
[----:B------:R1:W-:Y:S01]  /*20340*/  @P1 STG.E.U8 desc[UR22][R8.64], R13 ;  /* 0x0000000d08001986 */ /* 0x0003e2000c101116 */
[----:B------:R-:W-:Y:S01]  /*20350*/  ISETP.LT.AND P3, PT, R37, UR9, !P3 ;  /* 0x0000000925007c0c */ /* 0x000fe2000df61270 */
[----:B------:R-:W4:Y:S01]  /*20360*/  LDCU UR9, c[0x0][0x398] ;  /* 0x00007300ff0977ac */ /* 0x000f220008000800 */
[----:B------:R-:W-:Y:S01]  /*20370*/  IMAD.X R7, R11, 0x1, R3, P6 ;  /* 0x000000010b077824 */ /* 0x000fe200030e0603 */
[----:B------:R-:W-:-:S04]  /*20380*/  ISETP.GE.AND P5, PT, R4, UR4, PT ;  /* 0x0000000404007c0c */ /* 0x000fc8000bfa6270 */
[----:B------:R0:W-:Y:S01]  /*20390*/  @P0 STG.E.U8 desc[UR22][R6.64], R12 ;  /* 0x0000000c06000986 */ /* 0x0001e2000c101116 */
[----:B------:R-:W-:Y:S01]  /*203a0*/  VIADD R4, R5, UR30 ;  /* 0x0000001e05047c36 */ /* 0x000fe20008000000 */
[----:B------:R-:W-:Y:S01]  /*203b0*/  ISETP.LT.AND P6, PT, R67, UR10, !P4 ;  /* 0x0000000a43007c0c */ /* 0x000fe2000e7c1270 */
[----:B------:R-:W2:Y:S01]  /*203c0*/  LDCU UR4, c[0x0][0x39c] ;  /* 0x00007380ff0477ac */ /* 0x000ea20008000800 */
[----:B-1----:R-:W-:Y:S02]  /*203d0*/  IADD3 R8, P0, PT, R5, R70, RZ ;  /* 0x0000004605087210 */ /* 0x002fe40007f1e0ff */
[----:B------:R-:W-:Y:S01]  /*203e0*/  SHF.R.S32.HI R10, RZ, 0x1f, R4 ;  /* 0x0000001fff0a7819 */ /* 0x000fe20000011404 */
[----:B------:R-:W1:Y:S02]  /*203f0*/  LDCU UR10, c[0x0][0x398] ;  /* 0x00007300ff0a77ac */ /* 0x000e640008000800 */
[----:B------:R-:W-:Y:S01]  /*20400*/  IMAD.X R9, R11, 0x1, R69, P0 ;  /* 0x000000010b097824 */ /* 0x000fe200000e0645 */
[----:B0-----:R-:W-:-:S02]  /*20410*/  PRMT R7, R14, 0x9910, RZ ;  /* 0x000099100e077816 */ /* 0x001fc400000000ff */
[----:B------:R-:W-:Y:S02]  /*20420*/  IADD3 R6, P1, PT, R4, R0, RZ ;  /* 0x0000000004067210 */ /* 0x000fe40007f3e0ff */
[----:B------:R0:W-:Y:S01]  /*20430*/  @P3 STG.E.U8 desc[UR22][R8.64], R22 ;  /* 0x0000001608003986 */ /* 0x0001e2000c101116 */
[----:B------:R-:W-:Y:S01]  /*20440*/  IMAD.MOV.U32 R5, RZ, RZ, R7 ;  /* 0x000000ffff057224 */ /* 0x000fe200078e0007 */
[----:B------:R-:W-:Y:S01]  /*20450*/  ISETP.LT.AND P3, PT, R34, UR6, !P4 ;  /* 0x0000000622007c0c */ /* 0x000fe2000e761270 */
[----:B------:R-:W-:Y:S01]  /*20460*/  IMAD.X R7, R10, 0x1, R72, P1 ;  /* 0x000000010a077824 */ /* 0x000fe200008e0648 */
[----:B------:R-:W-:Y:S01]  /*20470*/  PRMT R11, R13, 0x9910, RZ ;  /* 0x000099100d0b7816 */ /* 0x000fe200000000ff */
[----:B------:R-:W1:Y:S01]  /*20480*/  LDCU UR6, c[0x0][0x398] ;  /* 0x00007300ff0677ac */ /* 0x000e620008000800 */
[----:B------:R-:W-:Y:S02]  /*20490*/  SHF.R.S32.HI R5, RZ, 0x8, R5 ;  /* 0x00000008ff057819 */ /* 0x000fe40000011405 */
[----:B0-----:R-:W-:-:S03]  /*204a0*/  IADD3 R8, P0, PT, R4, R2, RZ ;  /* 0x0000000204087210 */ /* 0x001fc60007f1e0ff */
[----:B------:R0:W-:Y:S01]  /*204b0*/  @P6 STG.E.U8 desc[UR22][R6.64], R5 ;  /* 0x0000000506006986 */ /* 0x0001e2000c101116 */
[----:B------:R-:W-:Y:S01]  /*204c0*/  SHF.R.S32.HI R11, RZ, 0x8, R11 ;  /* 0x00000008ff0b7819 */ /* 0x000fe2000001140b */
[----:B------:R-:W-:Y:S01]  /*204d0*/  IMAD.X R9, R10, 0x1, R71, P0 ;  /* 0x000000010a097824 */ /* 0x000fe200000e0647 */
[----:B0-----:R-:W-:-:S04]  /*204e0*/  IADD3 R6, P1, PT, R4, R68, RZ ;  /* 0x0000004404067210 */ /* 0x001fc80007f3e0ff */
[----:B------:R0:W-:Y:S01]  /*204f0*/  @P3 STG.E.U8 desc[UR22][R8.64], R11 ;  /* 0x0000000b08003986 */ /* 0x0001e2000c101116 */
[----:B------:R-:W-:Y:S01]  /*20500*/  IMAD.X R7, R10, 0x1, R3, P1 ;  /* 0x000000010a077824 */ /* 0x000fe200008e0603 */
[----:B------:R-:W-:Y:S02]  /*20510*/  F2FP.SATFINITE.E5M2.F32.PACK_AB_MERGE_C R13, R33, R32, RZ ;  /* 0x00000020210d723e */ /* 0x000fe400048060ff */
[----:B------:R-:W4:Y:S01]  /*20520*/  LDL.LU R32, [R1+0x558] ;  /* 0x0005580001207983 */ /* 0x000f220000300800 */
[----:B------:R-:W-:-:S03]  /*20530*/  PRMT R5, R12, 0x9910, RZ ;  /* 0x000099100c057816 */ /* 0x000fc600000000ff */
[----:B------:R-:W4:Y:S01]  /*20540*/  LDL.LU R33, [R1+0x55c] ;  /* 0x00055c0001217983 */ /* 0x000f220000300800 */
[----:B0-----:R-:W-:Y:S02]  /*20550*/  IADD3 R8, P1, PT, R4, R70, RZ ;  /* 0x0000004604087210 */ /* 0x001fe40007f3e0ff */
[----:B------:R-:W-:-:S03]  /*20560*/  PRMT R11, R22, 0x9910, RZ ;  /* 0x00009910160b7816 */ /* 0x000fc600000000ff */
[----:B------:R-:W-:Y:S01]  /*20570*/  IMAD.X R9, R10, 0x1, R69, P1 ;  /* 0x000000010a097824 */ /* 0x000fe200008e0645 */
[----:B------:R-:W-:Y:S02]  /*20580*/  SHF.R.S32.HI R10, RZ, 0x8, R11 ;  /* 0x00000008ff0a7819 */ /* 0x000fe4000001140b */
        /* <DEDUP_REMOVED lines=8> */
[----:B------:R-:W-:Y:S02]  /*20610*/  SHF.R.S32.HI R5, RZ, 0x8, R5 ;  /* 0x00000008ff057819 */ /* 0x000fe40000011405 */
[----:B------:R-:W-:Y:S01]  /*20620*/  ISETP.LT.AND P4, PT, R37, UR14, !P4 ;  /* 0x0000000e25007c0c */ /* 0x000fe2000e781270 */
[----:B------:R-:W0:Y:S01]  /*20630*/  LDCU UR14, c[0x0][0x398] ;  /* 0x00007300ff0e77ac */ /* 0x000e220008000800 */
[----:B----4-:R-:W-:Y:S01]  /*20640*/  ISETP.LT.AND P0, PT, R67, UR9, !P2 ;  /* 0x0000000943007c0c */ /* 0x010fe2000d701270 */
[----:B------:R-:W4:Y:S06]  /*20650*/  LDCU UR9, c[0x0][0x398] ;  /* 0x00007300ff0977ac */ /* 0x000f2c0008000800 */
[----:B------:R0:W-:Y:S02]  /*20660*/  @P6 STG.E.U8 desc[UR22][R6.64], R5 ;  /* 0x0000000506006986 */ /* 0x0001e4000c101116 */
[----:B0-----:R-:W-:-:S02]  /*20670*/  VIADD R5, R4, UR30 ;  /* 0x0000001e04057c36 */ /* 0x001fc40008000000 */
[----:B------:R-:W-:-:S03]  /*20680*/  VIADD R7, R66, 0x56 ;  /* 0x0000005642077836 */ /* 0x000fc60000000000 */
[----:B------:R-:W-:Y:S02]  /*20690*/  SHF.R.S32.HI R4, RZ, 0x1f, R5 ;  /* 0x0000001fff047819 */ /* 0x000fe40000011405 */
[----:B------:R-:W-:Y:S02]  /*206a0*/  IADD3 R6, P1, PT, R5, R0, RZ ;  /* 0x0000000005067210 */ /* 0x000fe40007f3e0ff */
[----:B------:R-:W-:Y:S01]  /*206b0*/  ISETP.GE.AND P3, PT, R7, UR4, PT ;  /* 0x0000000407007c0c */ /* 0x000fe2000bf66270 */
[----:B------:R-:W0:Y:S02]  /*206c0*/  LDCU UR4, c[0x0][0x398] ;  /* 0x00007300ff0477ac */ /* 0x000e240008000800 */
[----:B------:R-:W-:Y:S01]  /*206d0*/  IMAD.X R7, R4, 0x1, R72, P1 ;  /* 0x0000000104077824 */ /* 0x000fe200008e0648 */
[----:B------:R0:W-:Y:S01]  /*206e0*/  @P4 STG.E.U8 desc[UR22][R8.64], R10 ;  /* 0x0000000a08004986 */ /* 0x0001e2000c101116 */
[----:B-1----:R-:W-:Y:S01]  /*206f0*/  ISETP.LT.AND P6, PT, R34, UR6, !P2 ;  /* 0x0000000622007c0c */ /* 0x002fe2000d7c1270 */
[----:B------:R-:W1:Y:S02]  /*20700*/  LDCU UR6, c[0x0][0x398] ;  /* 0x00007300ff0677ac */ /* 0x000e640008000800 */
[----:B------:R0:W-:Y:S01]  /*20710*/  @P0 STG.E.U8 desc[UR22][R6.64], R13 ;  /* 0x0000000d06000986 */ /* 0x0001e2000c101116 */
[----:B------:R-:W-:Y:S01]  /*20720*/  ISETP.LT.AND P4, PT, R35, UR10, !P2 ;  /* 0x0000000a23007c0c */ /* 0x000fe2000d781270 */
[----:B------:R-:W1:Y:S01]  /*20730*/  LDCU UR10, c[0x0][0x398] ;  /* 0x00007300ff0a77ac */ /* 0x000e620008000800 */
[----:B0-----:R-:W-:Y:S01]  /*20740*/  IADD3 R8, P0, PT, R5, R2, RZ ;  /* 0x0000000205087210 */ /* 0x001fe20007f1e0ff */
[----:B------:R-:W-:-:S04]  /*20750*/  VIADD R6, R66, 0x7f ;  /* 0x0000007f42067836 */ /* 0x000fc80000000000 */
[----:B------:R-:W-:Y:S01]  /*20760*/  IMAD.X R9, R4, 0x1, R71, P0 ;  /* 0x0000000104097824 */ /* 0x000fe200000e0647 */
[----:B------:R-:W-:Y:S02]  /*20770*/  ISETP.GE.AND P1, PT, R6, UR29, PT ;  /* 0x0000001d06007c0c */ /* 0x000fe4000bf26270 */
[----:B------:R-:W-:Y:S02]  /*20780*/  IADD3 R6, P0, PT, R5, R68, RZ ;  /* 0x0000004405067210 */ /* 0x000fe40007f1e0ff */
[----:B------:R-:W-:Y:S01]  /*20790*/  ISETP.LT.AND P2, PT, R37, UR4, !P2 ;  /* 0x0000000425007c0c */ /* 0x000fe2000d741270 */
[----:B------:R0:W-:Y:S01]  /*207a0*/  @P6 STG.E.U8 desc[UR22][R8.64], R11 ;  /* 0x0000000b08006986 */ /* 0x0001e2000c101116 */
[----:B------:R-:W-:Y:S01]  /*207b0*/  VIADD R10, R66, 0x7e ;  /* 0x0000007e420a7836 */ /* 0x000fe20000000000 */
[----:B------:R-:W4:Y:S01]  /*207c0*/  LDCU UR4, c[0x0][0x398] ;  /* 0x00007300ff0477ac */ /* 0x000f220008000800 */
[----:B------:R-:W-:-:S05]  /*207d0*/  IMAD.X R7, R4, 0x1, R3, P0 ;  /* 0x0000000104077824 */ /* 0x000fca00000e0603 */
[----:B------:R4:W-:Y:S01]  /*207e0*/  @P4 STG.E.U8 desc[UR22][R6.64], R12 ;  /* 0x0000000c06004986 */ /* 0x0009e2000c101116 */
[----:B-1----:R-:W-:Y:S01]  /*207f0*/  ISETP.LT.AND P4, PT, R67, UR6, !P5 ;  /* 0x0000000643007c0c */ /* 0x002fe2000ef81270 */
[----:B------:R-:W1:Y:S01]  /*20800*/  LDCU UR6, c[0x0][0x398] ;  /* 0x00007300ff0677ac */ /* 0x000e620008000800 */
[C---:B0-----:R-:W-:Y:S01]  /*20810*/  IADD3 R8, P6, PT, R5.reuse, R70, RZ ;  /* 0x0000004605087210 */ /* 0x041fe20007fde0ff */
[----:B------:R-:W-:Y:S01]  /*20820*/  VIADD R5, R5, UR30 ;  /* 0x0000001e05057c36 */ /* 0x000fe20008000000 */
[----:B------:R-:W-:-:S03]  /*20830*/  ISETP.GE.AND P0, PT, R10, UR27, PT ;  /* 0x0000001b0a007c0c */ /* 0x000fc6000bf06270 */
[----:B------:R-:W-:Y:S01]  /*20840*/  IMAD.X R9, R4, 0x1, R69, P6 ;  /* 0x0000000104097824 */ /* 0x000fe200030e0645 */
[----:B------:R-:W-:Y:S02]  /*20850*/  SHF.R.S32.HI R4, RZ, 0x1f, R5 ;  /* 0x0000001fff047819 */ /* 0x000fe40000011405 */
[----:B----4-:R-:W-:Y:S02]  /*20860*/  IADD3 R6, P6, PT, R5, R0, RZ ;  /* 0x0000000005067210 */ /* 0x010fe40007fde0ff */
[----:B------:R-:W-:Y:S01]  /*20870*/  PRMT R10, R13, 0x9910, RZ ;  /* 0x000099100d0a7816 */ /* 0x000fe200000000ff */
[----:B------:R0:W-:Y:S01]  /*20880*/  @P2 STG.E.U8 desc[UR22][R8.64], R24 ;  /* 0x0000001808002986 */ /* 0x0001e2000c101116 */
[----:B------:R-:W-:Y:S01]  /*20890*/  PRMT R11, R11, 0x9910, RZ ;  /* 0x000099100b0b7816 */ /* 0x000fe200000000ff */
[----:B------:R-:W-:Y:S01]  /*208a0*/  IMAD.X R7, R4, 0x1, R72, P6 ;  /* 0x0000000104077824 */ /* 0x000fe200030e0648 */
[----:B------:R-:W-:Y:S01]  /*208b0*/  ISETP.LT.AND P2, PT, R34, UR9, !P5 ;  /* 0x0000000922007c0c */ /* 0x000fe2000ef41270 */
[----:B------:R-:W4:Y:S01]  /*208c0*/  LDCU UR9, c[0x0][0x398] ;  /* 0x00007300ff0977ac */ /* 0x000f220008000800 */
        /* <DEDUP_REMOVED lines=15> */
[----:B------:R-:W0:Y:S02]  /*209c0*/  LDCU UR6, c[0x0][0x398] ;  /* 0x00007300ff0677ac */ /* 0x000e240008000800 */
[----:B------:R1:W-:Y:S02]  /*209d0*/  @P6 STG.E.U8 desc[UR22][R6.64], R8 ;  /* 0x0000000806006986 */ /* 0x0003e4000c101116 */
[----:B-1----:R-:W-:Y:S01]  /*209e0*/  IADD3 R6, P2, PT, R5, R70, RZ ;  /* 0x0000004605067210 */ /* 0x002fe20007f5e0ff */
[----:B------:R-:W-:-:S02]  /*209f0*/  IMAD.MOV.U32 R8, RZ, RZ, R24 ;  /* 0x000000ffff087224 */ /* 0x000fc400078e0018 */
[----:B------:R-:W-:Y:S02]  /*20a00*/  VIADD R5, R5, UR30 ;  /* 0x0000001e05057c36 */ /* 0x000fe40008000000 */
[----:B------:R-:W-:Y:S01]  /*20a10*/  IMAD.X R7, R4, 0x1, R69, P2 ;  /* 0x0000000104077824 */ /* 0x000fe200010e0645 */
[----:B------:R-:W-:Y:S02]  /*20a20*/  SHF.R.S32.HI R4, RZ, 0x8, R8 ;  /* 0x00000008ff047819 */ /* 0x000fe40000011408 */
[----:B----4-:R-:W-:Y:S01]  /*20a30*/  ISETP.LT.AND P2, PT, R67, UR9, !P3 ;  /* 0x0000000943007c0c */ /* 0x010fe2000df41270 */
[----:B------:R-:W1:Y:S01]  /*20a40*/  LDCU UR9, c[0x0][0x398] ;  /* 0x00007300ff0977ac */ /* 0x000e620008000800 */
[----:B------:R-:W-:Y:S02]  /*20a50*/  SHF.R.S32.HI R12, RZ, 0x1f, R5 ;  /* 0x0000001fff0c7819 */ /* 0x000fe40000011405 */
[C---:B------:R-:W-:Y:S01]  /*20a60*/  IADD3 R10, P5, PT, R5.reuse, R0, RZ ;  /* 0x00000000050a7210 */ /* 0x040fe20007fbe0ff */
[----:B------:R4:W-:Y:S01]  /*20a70*/  @P4 STG.E.U8 desc[UR22][R6.64], R4 ;  /* 0x0000000406004986 */ /* 0x0009e2000c101116 */
[----:B------:R-:W-:-:S02]  /*20a80*/  IADD3 R8, P6, PT, R5, R2, RZ ;  /* 0x0000000205087210 */ /* 0x000fc40007fde0ff */
[----:B------:R-:W-:Y:S01]  /*20a90*/  ISETP.LT.AND P4, PT, R34, UR10, !P3 ;  /* 0x0000000a22007c0c */ /* 0x000fe2000df81270 */
[C---:B------:R-:W-:Y:S01]  /*20aa0*/  IMAD.X R11, R12.reuse, 0x1, R72, P5 ;  /* 0x000000010c0b7824 */ /* 0x040fe200028e0648 */
[----:B------:R-:W-:Y:S01]  /*20ab0*/  ISETP.LT.AND P5, PT, R35, UR12, !P3 ;  /* 0x0000000c23007c0c */ /* 0x000fe2000dfa1270 */
[----:B------:R-:W-:Y:S01]  /*20ac0*/  IMAD.X R9, R12, 0x1, R71, P6 ;  /* 0x000000010c097824 */ /* 0x000fe200030e0647 */
[----:B------:R-:W-:Y:S01]  /*20ad0*/  F2FP.SATFINITE.E5M2.F32.PACK_AB_MERGE_C R26, R27, R26, RZ ;  /* 0x0000001a1b1a723e */ /* 0x000fe200048060ff */
[----:B------:R-:W0:Y:S01]  /*20ae0*/  LDCU UR10, c[0x0][0x398] ;  /* 0x00007300ff0a77ac */ /* 0x000e220008000800 */
[----:B----4-:R-:W-:Y:S01]  /*20af0*/  IADD3 R6, P6, PT, R5, R68, RZ ;  /* 0x0000004405067210 */ /* 0x010fe20007fde0ff */
[----:B------:R-:W-:Y:S01]  /*20b00*/  VIADD R4, R66, 0x57 ;  /* 0x0000005742047836 */ /* 0x000fe20000000000 */
[----:B------:R-:W4:Y:S03]  /*20b10*/  LDCU UR12, c[0x0][0x398] ;  /* 0x00007300ff0c77ac */ /* 0x000f260008000800 */
[----:B------:R-:W-:Y:S01]  /*20b20*/  IMAD.X R7, R12, 0x1, R3, P6 ;  /* 0x000000010c077824 */ /* 0x000fe200030e0603 */
[----:B------:R-:W-:-:S05]  /*20b30*/  F2FP.SATFINITE.E5M2.F32.PACK_AB_MERGE_C R18, R33, R32, RZ ;  /* 0x000000202112723e */ /* 0x000fca00048060ff */
[----:B------:R0:W-:Y:S01]  /*20b40*/  @P2 STG.E.U8 desc[UR22][R10.64], R18 ;  /* 0x000000120a002986 */ /* 0x0001e2000c101116 */
[----:B------:R-:W-:Y:S01]  /*20b50*/  ISETP.GE.AND P2, PT, R4, UR4, PT ;  /* 0x0000000404007c0c */ /* 0x000fe2000bf46270 */
[----:B------:R-:W-:Y:S01]  /*20b60*/  VIADD R4, R5, UR30 ;  /* 0x0000001e05047c36 */ /* 0x000fe20008000000 */
[----:B------:R-:W1:Y:S04]  /*20b70*/  LDCU UR4, c[0x0][0x39c] ;  /* 0x00007380ff0477ac */ /* 0x000e680008000800 */
[----:B0-----:R-:W-:Y:S02]  /*20b80*/  IADD3 R10, P6, PT, R4, R68, RZ ;  /* 0x00000044040a7210 */ /* 0x001fe40007fde0ff */
[----:B--2---:R-:W-:Y:S02]  /*20b90*/  F2FP.SATFINITE.E5M2.F32.PACK_AB_MERGE_C R14, R31, R30, RZ ;  /* 0x0000001e1f0e723e */ /* 0x004fe400048060ff */
[----:B---3--:R-:W-:-:S03]  /*20ba0*/  F2FP.SATFINITE.E5M2.F32.PACK_AB_MERGE_C R13, R29, R28, RZ ;  /* 0x0000001c1d0d723e */ /* 0x008fc600048060ff */
[----:B------:R0:W-:Y:S04]  /*20bb0*/  @P4 STG.E.U8 desc[UR22][R8.64], R14 ;  /* 0x0000000e08004986 */ /* 0x0001e8000c101116 */
[----:B------:R2:W-:Y:S01]  /*20bc0*/  @P5 STG.E.U8 desc[UR22][R6.64], R13 ;  /* 0x0000000d06005986 */ /* 0x0005e2000c101116 */
[----:B------:R-:W-:Y:S02]  /*20bd0*/  IADD3 R20, P5, PT, R5, R70, RZ ;  /* 0x0000004605147210 */ /* 0x000fe40007fbe0ff */
[----:B0-----:R-:W-:Y:S02]  /*20be0*/  IADD3 R8, P4, PT, R4, R0, RZ ;  /* 0x0000000004087210 */ /* 0x001fe40007f9e0ff */
[----:B--2---:R-:W-:Y:S01]  /*20bf0*/  SHF.R.S32.HI R6, RZ, 0x1f, R4 ;  /* 0x0000001fff067819 */ /* 0x004fe20000011404 */
[----:B------:R0:W-:Y:S04]  /*20c00*/  STL [R1+0x660], R14 ;  /* 0x0006600e01007387 */ /* 0x0001e80000100800 */
[----:B------:R-:W-:Y:S01]  /*20c10*/  IMAD.X R9, R6, 0x1, R72, P4 ;  /* 0x0000000106097824 */ /* 0x000fe200020e0648 */
[----:B------:R-:W-:Y:S01]  /*20c20*/  STL [R1+0x65c], R13 ;  /* 0x00065c0d01007387 */ /* 0x000fe20000100800 */
[----:B------:R-:W-:-:S02]  /*20c30*/  IMAD.X R21, R12, 0x1, R69, P5 ;  /* 0x000000010c157824 */ /* 0x000fc400028e0645 */
[C---:B------:R-:W-:Y:S01]  /*20c40*/  VIADD R5, R4.reuse, UR30 ;  /* 0x0000001e04057c36 */ /* 0x040fe20008000000 */
[----:B------:R2:W-:Y:S01]  /*20c50*/  STL.64 [R1+0x648], R8 ;  /* 0x0006480801007387 */ /* 0x0005e20000100a00 */
[----:B0-----:R-:W-:Y:S01]  /*20c60*/  IADD3 R14, P5, PT, R4, R2, RZ ;  /* 0x00000002040e7210 */ /* 0x001fe20007fbe0ff */
[C---:B------:R-:W-:Y:S02]  /*20c70*/  IMAD.X R11, R6.reuse, 0x1, R3, P6 ;  /* 0x00000001060b7824 */ /* 0x040fe400030e0603 */
[----:B------:R-:W-:Y:S02]  /*20c80*/  SHF.R.S32.HI R7, RZ, 0x1f, R5 ;  /* 0x0000001fff077819 */ /* 0x000fe40000011405 */
[----:B------:R-:W-:Y:S01]  /*20c90*/  IMAD.X R15, R6, 0x1, R71, P5 ;  /* 0x00000001060f7824 */ /* 0x000fe200028e0647 */
[----:B------:R-:W-:Y:S02]  /*20ca0*/  IADD3 R28, P5, PT, R5, R0, RZ ;  /* 0x00000000051c7210 */ /* 0x000fe40007fbe0ff */
[----:B--2---:R-:W-:-:S02]  /*20cb0*/  IADD3 R8, P4, PT, R4, R70, RZ ;  /* 0x0000004604087210 */ /* 0x004fc40007f9e0ff */
[----:B------:R-:W-:Y:S03]  /*20cc0*/  STL.64 [R1+0x640], R14 ;  /* 0x0006400e01007387 */ /* 0x000fe60000100a00 */
[----:B------:R-:W-:Y:S01]  /*20cd0*/  IMAD.X R9, R6, 0x1, R69, P4 ;  /* 0x0000000106097824 */ /* 0x000fe200020e0645 */
[----:B------:R-:W-:Y:S01]  /*20ce0*/  IADD3 R12, P4, PT, R5, R2, RZ ;  /* 0x00000002050c7210 */ /* 0x000fe20007f9e0ff */
[----:B------:R0:W-:Y:S01]  /*20cf0*/  STL.64 [R1+0x638], R10 ;  /* 0x0006380a01007387 */ /* 0x0001e20000100a00 */
[----:B------:R-:W-:Y:S02]  /*20d00*/  IMAD.X R29, R7, 0x1, R72, P5 ;  /* 0x00000001071d7824 */ /* 0x000fe400028e0648 */
[----:B------:R-:W-:Y:S01]  /*20d10*/  VIADD R4, R5, UR30 ;  /* 0x0000001e05047c36 */ /* 0x000fe20008000000 */
[----:B------:R2:W-:Y:S01]  /*20d20*/  STL.64 [R1+0x630], R8 ;  /* 0x0006300801007387 */ /* 0x0005e20000100a00 */
[----:B------:R-:W-:-:S03]  /*20d30*/  IMAD.X R13, R7, 0x1, R71, P4 ;  /* 0x00000001070d7824 */ /* 0x000fc600020e0647 */
[----:B------:R-:W-:Y:S01]  /*20d40*/  STL.64 [R1+0x838], R28 ;  /* 0x0008381c01007387 */ /* 0x000fe20000100a00 */
[----:B0-----:R-:W-:-:S03]  /*20d50*/  IADD3 R10, P6, PT, R5, R68, RZ ;  /* 0x00000044050a7210 */ /* 0x001fc60007fde0ff */
[----:B------:R0:W-:Y:S01]  /*20d60*/  STL.64 [R1+0x620], R12 ;  /* 0x0006200c01007387 */ /* 0x0001e20000100a00 */
[----:B--2---:R-:W-:Y:S01]  /*20d70*/  IADD3 R8, P5, PT, R5, R70, RZ ;  /* 0x0000004605087210 */ /* 0x004fe20007fbe0ff */
[----:B------:R-:W-:Y:S01]  /*20d80*/  IMAD.X R11, R7, 0x1, R3, P6 ;  /* 0x00000001070b7824 */ /* 0x000fe200030e0603 */
[----:B------:R-:W-:-:S03]  /*20d90*/  SHF.R.S32.HI R6, RZ, 0x1f, R4 ;  /* 0x0000001fff067819 */ /* 0x000fc60000011404 */
[----:B------:R-:W-:Y:S01]  /*20da0*/  IMAD.X R9, R7, 0x1, R69, P5 ;  /* 0x0000000107097824 */ /* 0x000fe200028e0645 */
[----:B0-----:R-:W-:Y:S01]  /*20db0*/  IADD3 R12, P4, PT, R4, R0, RZ ;  /* 0x00000000040c7210 */ /* 0x001fe20007f9e0ff */
[----:B------:R0:W-:Y:S04]  /*20dc0*/  STL.64 [R1+0x618], R10 ;  /* 0x0006180a01007387 */ /* 0x0001e80000100a00 */
[----:B------:R-:W-:Y:S01]  /*20dd0*/  IMAD.X R13, R6, 0x1, R72, P4 ;  /* 0x00000001060d7824 */ /* 0x000fe200020e0648 */
[----:B------:R2:W-:Y:S01]  /*20de0*/  STL.64 [R1+0x610], R8 ;  /* 0x0006100801007387 */ /* 0x0005e20000100a00 */
[C---:B------:R-:W-:Y:S02]  /*20df0*/  IADD3 R30, P4, PT, R4.reuse, R70, RZ ;  /* 0x00000046041e7210 */ /* 0x040fe40007f9e0ff */
[----:B0-----:R-:W-:-:S03]  /*20e00*/  IADD3 R10, P5, PT, R4, R2, RZ ;  /* 0x00000002040a7210 */ /* 0x001fc60007fbe0ff */
[----:B------:R-:W-:Y:S01]  /*20e10*/  IMAD.X R31, R6, 0x1, R69, P4 ;  /* 0x00000001061f7824 */ /* 0x000fe200020e0645 */
[----:B--2---:R-:W-:Y:S01]  /*20e20*/  IADD3 R8, P6, PT, R4, R68, RZ ;  /* 0x0000004404087210 */ /* 0x004fe20007fde0ff */
[----:B------:R-:W-:Y:S02]  /*20e30*/  IMAD.X R11, R6, 0x1, R71, P5 ;  /* 0x00000001060b7824 */ /* 0x000fe400028e0647 */
[----:B------:R-:W-:Y:S02]  /*20e40*/  VIADD R5, R4, UR30 ;  /* 0x0000001e04057c36 */ /* 0x000fe40008000000 */
[----:B------:R-:W-:Y:S01]  /*20e50*/  IMAD.X R9, R6, 0x1, R3, P6 ;  /* 0x0000000106097824 */ /* 0x000fe200030e0603 */
[----:B------:R-:W-:Y:S02]  /*20e60*/  STL.64 [R1+0x608], R12 ;  /* 0x0006080c01007387 */ /* 0x000fe40000100a00 */
[----:B------:R-:W-:Y:S02]  /*20e70*/  SHF.R.S32.HI R7, RZ, 0x1f, R5 ;  /* 0x0000001fff077819 */ /* 0x000fe40000011405 */
[----:B------:R0:W-:Y:S04]  /*20e80*/  STL.64 [R1+0x600], R10 ;  /* 0x0006000a01007387 */ /* 0x0001e80000100a00 */
[----:B------:R-:W-:Y:S04]  /*20e90*/  STL.64 [R1+0x828], R30 ;  /* 0x0008281e01007387 */ /* 0x000fe80000100a00 */
[----:B------:R2:W-:Y:S01]  /*20ea0*/  STL.64 [R1+0x558], R8 ;  /* 0x0005580801007387 */ /* 0x0005e20000100a00 */
[C---:B0-----:R-:W-:Y:S01]  /*20eb0*/  IADD3 R10, P5, PT, R5.reuse, R0, RZ ;  /* 0x00000000050a7210 */ /* 0x041fe20007fbe0ff */
[C---:B------:R-:W-:Y:S01]  /*20ec0*/  VIADD R4, R5.reuse, UR30 ;  /* 0x0000001e05047c36 */ /* 0x040fe20008000000 */
[----:B------:R-:W-:-:S02]  /*20ed0*/  IADD3 R12, P4, PT, R5, R2, RZ ;  /* 0x00000002050c7210 */ /* 0x000fc40007f9e0ff */
[----:B--2---:R-:W-:Y:S01]  /*20ee0*/  IADD3 R8, P6, PT, R5, R68, RZ ;  /* 0x0000004405087210 */ /* 0x004fe20007fde0ff */
[----:B------:R-:W-:-:S04]  /*20ef0*/  IMAD.X R11, R7, 0x1, R72, P5 ;  /* 0x00000001070b7824 */ /* 0x000fc800028e0648 */
[C---:B------:R-:W-:Y:S01]  /*20f00*/  IMAD.X R9, R7.reuse, 0x1, R3, P6 ;  /* 0x0000000107097824 */ /* 0x040fe200030e0603 */
[----:B------:R0:W-:Y:S01]  /*20f10*/  STL.64 [R1+0x548], R10 ;  /* 0x0005480a01007387 */ /* 0x0001e20000100a00 */
[----:B------:R-:W-:Y:S01]  /*20f20*/  IMAD.X R13, R7, 0x1, R71, P4 ;  /* 0x00000001070d7824 */ /* 0x000fe200020e0647 */
[----:B------:R-:W-:Y:S02]  /*20f30*/  SHF.R.S32.HI R6, RZ, 0x1f, R4 ;  /* 0x0000001fff067819 */ /* 0x000fe40000011404 */
[----:B------:R2:W-:Y:S01]  /*20f40*/  STL.64 [R1+0x538], R8 ;  /* 0x0005380801007387 */ /* 0x0005e20000100a00 */
[----:B0-----:R-:W-:Y:S02]  /*20f50*/  IADD3 R10, P5, PT, R5, R70, RZ ;  /* 0x00000046050a7210 */ /* 0x001fe40007fbe0ff */
[----:B--2---:R-:W-:-:S03]  /*20f60*/  IADD3 R8, P4, PT, R4, R0, RZ ;  /* 0x0000000004087210 */ /* 0x004fc60007f9e0ff */
[----:B------:R-:W-:Y:S01]  /*20f70*/  IMAD.X R11, R7, 0x1, R69, P5 ;  /* 0x00000001070b7824 */ /* 0x000fe200028e0645 */
[----:B------:R0:W-:Y:S01]  /*20f80*/  STL.64 [R1+0x540], R12 ;  /* 0x0005400c01007387 */ /* 0x0001e20000100a00 */
[----:B------:R-:W-:-:S03]  /*20f90*/  IMAD.X R9, R6, 0x1, R72, P4 ;  /* 0x0000000106097824 */ /* 0x000fc600020e0648 */
[----:B------:R2:W-:Y:S04]  /*20fa0*/  STL.64 [R1+0x530], R10 ;  /* 0x0005300a01007387 */ /* 0x0005e80000100a00 */
[----:B------:R3:W-:Y:S01]  /*20fb0*/  STL.64 [R1+0x528], R8 ;  /* 0x0005280801007387 */ /* 0x0007e20000100a00 */
[C---:B0-----:R-:W-:Y:S02]  /*20fc0*/  IADD3 R12, P5, PT, R4.reuse, R2, RZ ;  /* 0x00000002040c7210 */ /* 0x041fe40007fbe0ff */
[----:B--2---:R-:W-:-:S03]  /*20fd0*/  IADD3 R10, P6, PT, R4, R68, RZ ;  /* 0x00000044040a7210 */ /* 0x004fc60007fde0ff */
[----:B------:R-:W-:Y:S01]  /*20fe0*/  IMAD.X R13, R6, 0x1, R71, P5 ;  /* 0x00000001060d7824 */ /* 0x000fe200028e0647 */
[----:B---3--:R-:W-:Y:S01]  /*20ff0*/  IADD3 R8, P4, PT, R4, R70, RZ ;  /* 0x0000004604087210 */ /* 0x008fe20007f9e0ff */
[----:B------:R-:W-:Y:S02]  /*21000*/  IMAD.X R11, R6, 0x1, R3, P6 ;  /* 0x00000001060b7824 */ /* 0x000fe400030e0603 */
[----:B------:R-:W-:Y:S02]  /*21010*/  VIADD R5, R4, UR30 ;  /* 0x0000001e04057c36 */ /* 0x000fe40008000000 */
[----:B------:R-:W-:Y:S01]  /*21020*/  IMAD.X R9, R6, 0x1, R69, P4 ;  /* 0x0000000106097824 */ /* 0x000fe200020e0645 */
[----:B------:R0:W-:Y:S02]  /*21030*/  STL.64 [R1+0x520], R12 ;  /* 0x0005200c01007387 */ /* 0x0001e40000100a00 */
[----:B------:R-:W-:Y:S02]  /*21040*/  SHF.R.S32.HI R7, RZ, 0x1f, R5 ;  /* 0x0000001fff077819 */ /* 0x000fe40000011405 */
[----:B------:R-:W-:Y:S01]  /*21050*/  STL.64 [R1+0x518], R10 ;  /* 0x0005180a01007387 */ /* 0x000fe20000100a00 */
[----:B------:R-:W-:-:S03]  /*21060*/  IADD3 R32, P5, PT, R5, R0, RZ ;  /* 0x0000000005207210 */ /* 0x000fc60007fbe0ff */
[----:B------:R2:W-:Y:S02]  /*21070*/  STL.64 [R1+0x510], R8 ;  /* 0x0005100801007387 */ /* 0x0005e40000100a00 */
[----:B------:R-:W-:Y:S01]  /*21080*/  IMAD.X R33, R7, 0x1, R72, P5 ;  /* 0x0000000107217824 */ /* 0x000fe200028e0648 */
[C---:B0-----:R-:W-:Y:S01]  /*21090*/  IADD3 R12, P4, PT, R5.reuse, R2, RZ ;  /* 0x00000002050c7210 */ /* 0x041fe20007f9e0ff */
[C---:B------:R-:W-:Y:S01]  /*210a0*/  VIADD R4, R5.reuse, UR30 ;  /* 0x0000001e05047c36 */ /* 0x040fe20008000000 */
[----:B--2---:R-:W-:Y:S02]  /*210b0*/  IADD3 R8, P6, PT, R5, R68, RZ ;  /* 0x0000004405087210 */ /* 0x004fe40007fde0ff */
[----:B------:R-:W-:Y:S03]  /*210c0*/  STL.64 [R1+0x818], R32 ;  /* 0x0008182001007387 */ /* 0x000fe60000100a00 */
[----:B------:R-:W-:Y:S01]  /*210d0*/  IMAD.X R9, R7, 0x1, R3, P6 ;  /* 0x0000000107097824 */ /* 0x000fe200030e0603 */
[----:B------:R-:W-:Y:S01]  /*210e0*/  IADD3 R10, P5, PT, R5, R70, RZ ;  /* 0x00000046050a7210 */ /* 0x000fe20007fbe0ff */
[----:B------:R-:W-:Y:S01]  /*210f0*/  IMAD.X R13, R7, 0x1, R71, P4 ;  /* 0x00000001070d7824 */ /* 0x000fe200020e0647 */
[----:B------:R-:W-:-:S02]  /*21100*/  SHF.R.S32.HI R6, RZ, 0x1f, R4 ;  /* 0x0000001fff067819 */ /* 0x000fc40000011404 */
[----:B------:R0:W-:Y:S01]  /*21110*/  STL.64 [R1+0x4f8], R8 ;  /* 0x0004f80801007387 */ /* 0x0001e20000100a00 */
[----:B------:R-:W-:-:S03]  /*21120*/  IMAD.X R11, R7, 0x1, R69, P5 ;  /* 0x00000001070b7824 */ /* 0x000fc600028e0645 */
[----:B------:R2:W-:Y:S01]  /*21130*/  STL.64 [R1+0x500], R12 ;  /* 0x0005000c01007387 */ /* 0x0005e20000100a00 */
[----:B0-----:R-:W-:-:S03]  /*21140*/  IADD3 R8, P4, PT, R4, R0, RZ ;  /* 0x0000000004087210 */ /* 0x001fc60007f9e0ff */
[----:B------:R0:W-:Y:S02]  /*21150*/  STL.64 [R1+0x4f0], R10 ;  /* 0x0004f00a01007387 */ /* 0x0001e40000100a00 */
[----:B------:R-:W-:Y:S01]  /*21160*/  IMAD.X R9, R6, 0x1, R72, P4 ;  /* 0x0000000106097824 */ /* 0x000fe200020e0648 */
[----:B--2---:R-:W-:-:S04]  /*21170*/  IADD3 R12, P5, PT, R4, R2, RZ ;  /* 0x00000002040c7210 */ /* 0x004fc80007fbe0ff */
[----:B------:R2:W-:Y:S01]  /*21180*/  STL.64 [R1+0x4e8], R8 ;  /* 0x0004e80801007387 */ /* 0x0005e20000100a00 */
[----:B0-----:R-:W-:Y:S01]  /*21190*/  IADD3 R10, P6, PT, R4, R68, RZ ;  /* 0x00000044040a7210 */ /* 0x001fe20007fde0ff */
[----:B------:R-:W-:Y:S02]  /*211a0*/  IMAD.X R13, R6, 0x1, R71, P5 ;  /* 0x00000001060d7824 */ /* 0x000fe400028e0647 */
[----:B------:R-:W-:Y:S02]  /*211b0*/  VIADD R5, R4, UR30 ;  /* 0x0000001e04057c36 */ /* 0x000fe40008000000 */
[----:B------:R-:W-:Y:S01]  /*211c0*/  IMAD.X R11, R6, 0x1, R3, P6 ;  /* 0x00000001060b7824 */ /* 0x000fe200030e0603 */
[----:B--2---:R-:W-:Y:S01]  /*211d0*/  IADD3 R8, P4, PT, R4, R70, RZ ;  /* 0x0000004604087210 */ /* 0x004fe20007f9e0ff */
[----:B------:R0:W-:Y:S04]  /*211e0*/  STL.64 [R1+0x4e0], R12 ;  /* 0x0004e00c01007387 */ /* 0x0001e80000100a00 */
[----:B------:R-:W-:Y:S01]  /*211f0*/  IMAD.X R9, R6, 0x1, R69, P4 ;  /* 0x0000000106097824 */ /* 0x000fe200020e0645 */
[----:B------:R-:W-:Y:S01]  /*21200*/  STL.64 [R1+0x4d8], R10 ;  /* 0x0004d80a01007387 */ /* 0x000fe20000100a00 */
[----:B------:R-:W-:-:S02]  /*21210*/  SHF.R.S32.HI R7, RZ, 0x1f, R5 ;  /* 0x0000001fff077819 */ /* 0x000fc40000011405 */
[C---:B------:R-:W-:Y:S01]  /*21220*/  IADD3 R34, P5, PT, R5.reuse, R0, RZ ;  /* 0x0000000005227210 */ /* 0x040fe20007fbe0ff */
[----:B------:R2:W-:Y:S01]  /*21230*/  STL.64 [R1+0x4d0], R8 ;  /* 0x0004d00801007387 */ /* 0x0005e20000100a00 */
[C---:B------:R-:W-:Y:S01]  /*21240*/  VIADD R4, R5.reuse, UR30 ;  /* 0x0000001e05047c36 */ /* 0x040fe20008000000 */
[----:B0-----:R-:W-:Y:S02]  /*21250*/  IADD3 R12, P4, PT, R5, R2, RZ ;  /* 0x00000002050c7210 */ /* 0x001fe40007f9e0ff */
[----:B------:R-:W-:Y:S01]  /*21260*/  IMAD.X R35, R7, 0x1, R72, P5 ;  /* 0x0000000107237824 */ /* 0x000fe200028e0648 */
[----:B--2---:R-:W-:-:S04]  /*21270*/  IADD3 R8, P6, PT, R5, R68, RZ ;  /* 0x0000004405087210 */ /* 0x004fc80007fde0ff */
[----:B------:R-:W-:Y:S01]  /*21280*/  STL.64 [R1+0x800], R34 ;  /* 0x0008002201007387 */ /* 0x000fe20000100a00 */
[----:B------:R-:W-:Y:S01]  /*21290*/  IMAD.X R9, R7, 0x1, R3, P6 ;  /* 0x0000000107097824 */ /* 0x000fe200030e0603 */
[----:B------:R-:W-:Y:S01]  /*212a0*/  IADD3 R10, P5, PT, R5, R70, RZ ;  /* 0x00000046050a7210 */ /* 0x000fe20007fbe0ff */
[C---:B------:R-:W-:Y:S01]  /*212b0*/  IMAD.X R13, R7.reuse, 0x1, R71, P4 ;  /* 0x00000001070d7824 */ /* 0x040fe200020e0647 */
[----:B------:R-:W-:Y:S02]  /*212c0*/  SHF.R.S32.HI R6, RZ, 0x1f, R4 ;  /* 0x0000001fff067819 */ /* 0x000fe40000011404 */
        /* <DEDUP_REMOVED lines=22> */
[----:B--2---:R-:W-:Y:S01]  /*21430*/  IADD3 R8, P6, PT, R5, R68, RZ ;  /* 0x0000004405087210 */ /* 0x004fe20007fde0ff */
[----:B------:R-:W-:Y:S04]  /*21440*/  STL [R1+0x808], R36 ;  /* 0x0008082401007387 */ /* 0x000fe80000100800 */
[----:B------:R-:W-:Y:S01]  /*21450*/  IMAD.X R9, R7, 0x1, R3, P6 ;  /* 0x0000000107097824 */ /* 0x000fe200030e0603 */
[----:B------:R-:W-:Y:S01]  /*21460*/  STL [R1+0x7f0], R37 ;  /* 0x0007f02501007387 */ /* 0x000fe20000100800 */
[----:B------:R-:W-:Y:S01]  /*21470*/  IADD3 R10, P5, PT, R5, R70, RZ ;  /* 0x00000046050a7210 */ /* 0x000fe20007fbe0ff */
[C---:B------:R-:W-:Y:S01]  /*21480*/  IMAD.X R13, R7.reuse, 0x1, R71, P4 ;  /* 0x00000001070d7824 */ /* 0x040fe200020e0647 */
[----:B------:R-:W-:Y:S01]  /*21490*/  SHF.R.S32.HI R6, RZ, 0x1f, R4 ;  /* 0x0000001fff067819 */ /* 0x000fe20000011404 */
[----:B------:R0:W-:Y:S02]  /*214a0*/  STL.64 [R1+0x478], R8 ;  /* 0x0004780801007387 */ /* 0x0001e40000100a00 */
[----:B------:R-:W-:-:S02]  /*214b0*/  IMAD.X R11, R7, 0x1, R69, P5 ;  /* 0x00000001070b7824 */ /* 0x000fc400028e0645 */
        /* <DEDUP_REMOVED lines=32> */
[C---:B--2---:R-:W-:Y:S01]  /*216c0*/  IADD3 R12, P5, PT, R4.reuse, R2, RZ ;  /* 0x00000002040c7210 */ /* 0x044fe20007fbe0ff */
[----:B------:R-:W-:-:S03]  /*216d0*/  VIADD R5, R4, UR30 ;  /* 0x0000001e04057c36 */ /* 0x000fc60008000000 */
[----:B------:R2:W-:Y:S01]  /*216e0*/  STL.64 [R1+0x428], R8 ;  /* 0x0004280801007387 */ /* 0x0005e20000100a00 */
[----:B0-----:R-:W-:Y:S01]  /*216f0*/  IADD3 R10, P6, PT, R4, R68, RZ ;  /* 0x00000044040a7210 */ /* 0x001fe20007fde0ff */
[C---:B------:R-:W-:Y:S01]  /*21700*/  IMAD.X R13, R6.reuse, 0x1, R71, P5 ;  /* 0x00000001060d7824 */ /* 0x040fe200028e0647 */
[----:B------:R-:W-:Y:S02]  /*21710*/  SHF.R.S32.HI R7, RZ, 0x1f, R5 ;  /* 0x0000001fff077819 */ /* 0x000fe40000011405 */
[----:B------:R-:W-:Y:S01]  /*21720*/  IADD3 R40, P5, PT, R5, R0, RZ ;  /* 0x0000000005287210 */ /* 0x000fe20007fbe0ff */
[----:B------:R-:W-:Y:S01]  /*21730*/  IMAD.X R11, R6, 0x1, R3, P6 ;  /* 0x00000001060b7824 */ /* 0x000fe200030e0603 */
[----:B--2---:R-:W-:Y:S01]  /*21740*/  IADD3 R8, P4, PT, R4, R70, RZ ;  /* 0x0000004604087210 */ /* 0x004fe20007f9e0ff */
[----:B------:R0:W-:Y:S04]  /*21750*/  STL.64 [R1+0x420], R12 ;  /* 0x0004200c01007387 */ /* 0x0001e80000100a00 */
[----:B------:R-:W-:Y:S01]  /*21760*/  IMAD.X R9, R6, 0x1, R69, P4 ;  /* 0x0000000106097824 */ /* 0x000fe200020e0645 */
[----:B------:R2:W-:Y:S01]  /*21770*/  STL.64 [R1+0x418], R10 ;  /* 0x0004180a01007387 */ /* 0x0005e20000100a00 */
[----:B------:R-:W-:-:S03]  /*21780*/  IMAD.X R41, R7, 0x1, R72, P5 ;  /* 0x0000000107297824 */ /* 0x000fc600028e0648 */
[----:B------:R3:W-:Y:S01]  /*21790*/  STL.64 [R1+0x410], R8 ;  /* 0x0004100801007387 */ /* 0x0007e20000100a00 */
[C---:B0-----:R-:W-:Y:S02]  /*217a0*/  IADD3 R12, P6, PT, R5.reuse, R2, RZ ;  /* 0x00000002050c7210 */ /* 0x041fe40007fde0ff */
[----:B--2---:R-:W-:-:S03]  /*217b0*/  IADD3 R10, P4, PT, R5, R68, RZ ;  /* 0x00000044050a7210 */ /* 0x004fc60007f9e0ff */
[----:B------:R-:W-:Y:S01]  /*217c0*/  IMAD.X R13, R7, 0x1, R71, P6 ;  /* 0x00000001070d7824 */ /* 0x000fe200030e0647 */
[----:B---3--:R-:W-:Y:S01]  /*217d0*/  IADD3 R8, P5, PT, R5, R70, RZ ;  /* 0x0000004605087210 */ /* 0x008fe20007fbe0ff */
[----:B------:R-:W-:Y:S01]  /*217e0*/  IMAD.X R11, R7, 0x1, R3, P4 ;  /* 0x00000001070b7824 */ /* 0x000fe200020e0603 */
[----:B------:R-:W-:Y:S01]  /*217f0*/  STL [R1+0x7e0], R40 ;  /* 0x0007e02801007387 */ /* 0x000fe20000100800 */
[----:B------:R-:W-:Y:S02]  /*21800*/  VIADD R4, R5, UR30 ;  /* 0x0000001e05047c36 */ /* 0x000fe40008000000 */
[----:B------:R-:W-:Y:S01]  /*21810*/  IMAD.X R9, R7, 0x1, R69, P5 ;  /* 0x0000000107097824 */ /* 0x000fe200028e0645 */
[----:B------:R-:W-:Y:S02]  /*21820*/  STL [R1+0x7c8], R41 ;  /* 0x0007c82901007387 */ /* 0x000fe40000100800 */
[----:B------:R-:W-:Y:S02]  /*21830*/  SHF.R.S32.HI R6, RZ, 0x1f, R4 ;  /* 0x0000001fff067819 */ /* 0x000fe40000011404 */
[----:B------:R0:W-:Y:S04]  /*21840*/  STL.64 [R1+0x400], R12 ;  /* 0x0004000c01007387 */ /* 0x0001e80000100a00 */
[----:B------:R-:W-:Y:S04]  /*21850*/  STL.64 [R1+0x358], R10 ;  /* 0x0003580a01007387 */ /* 0x000fe80000100a00 */
[----:B------:R2:W-:Y:S01]  /*21860*/  STL.64 [R1+0x350], R8 ;  /* 0x0003500801007387 */ /* 0x0005e20000100a00 */
[C---:B0-----:R-:W-:Y:S01]  /*21870*/  IADD3 R12, P4, PT, R4.reuse, R0, RZ ;  /* 0x00000000040c7210 */ /* 0x041fe20007f9e0ff */
[C---:B------:R-:W-:Y:S01]  /*21880*/  VIADD R5, R4.reuse, UR30 ;  /* 0x0000001e04057c36 */ /* 0x040fe20008000000 */
[----:B--2---:R-:W-:-:S03]  /*21890*/  IADD3 R8, P5, PT, R4, R68, RZ ;  /* 0x0000004404087210 */ /* 0x004fc60007fbe0ff */
[C---:B------:R-:W-:Y:S02]  /*218a0*/  IMAD.X R13, R6.reuse, 0x1, R72, P4 ;  /* 0x00000001060d7824 */ /* 0x040fe400020e0648 */
[----:B------:R-:W-:-:S03]  /*218b0*/  IMAD.X R9, R6, 0x1, R3, P5 ;  /* 0x0000000106097824 */ /* 0x000fc600028e0603 */
[----:B------:R-:W-:Y:S01]  /*218c0*/  STL.64 [R1+0x348], R12 ;  /* 0x0003480c01007387 */ /* 0x000fe20000100a00 */
[C---:B------:R-:W-:Y:S02]  /*218d0*/  IADD3 R10, P6, PT, R4.reuse, R2, RZ ;  /* 0x00000002040a7210 */ /* 0x040fe40007fde0ff */
[----:B------:R-:W-:Y:S01]  /*218e0*/  SHF.R.S32.HI R7, RZ, 0x1f, R5 ;  /* 0x0000001fff077819 */ /* 0x000fe20000011405 */
[----:B------:R0:W-:Y:S01]  /*218f0*/  STL.64 [R1+0x338], R8 ;  /* 0x0003380801007387 */ /* 0x0001e20000100a00 */
[----:B------:R-:W-:Y:S01]  /*21900*/  IADD3 R42, P4, PT, R4, R70, RZ ;  /* 0x00000046042a7210 */ /* 0x000fe20007f9e0ff */
[----:B------:R-:W-:Y:S01]  /*21910*/  IMAD.X R11, R6, 0x1, R71, P6 ;  /* 0x00000001060b7824 */ /* 0x000fe200030e0647 */
[----:B0-----:R-:W-:-:S04]  /*21920*/  IADD3 R8, P5, PT, R5, R0, RZ ;  /* 0x0000000005087210 */ /* 0x001fc80007fbe0ff */
[----:B------:R0:W-:Y:S01]  /*21930*/  STL.64 [R1+0x340], R10 ;  /* 0x0003400a01007387 */ /* 0x0001e20000100a00 */
[----:B------:R-:W-:Y:S01]  /*21940*/  IMAD.X R9, R7, 0x1, R72, P5 ;  /* 0x0000000107097824 */ /* 0x000fe200028e0648 */
[----:B------:R-:W-:Y:S01]  /*21950*/  IADD3 R12, P6, PT, R5, R2, RZ ;  /* 0x00000002050c7210 */ /* 0x000fe20007fde0ff */
[----:B------:R-:W-:-:S03]  /*21960*/  IMAD.X R43, R6, 0x1, R69, P4 ;  /* 0x00000001062b7824 */ /* 0x000fc600020e0645 */
        /* <DEDUP_REMOVED lines=8> */
[----:B------:R-:W-:Y:S01]  /*219f0*/  SHF.R.S32.HI R6, RZ, 0x1f, R4 ;  /* 0x0000001fff067819 */ /* 0x000fe20000011404 */
[----:B------:R2:W-:Y:S04]  /*21a00*/  STL.64 [R1+0x318], R10 ;  /* 0x0003180a01007387 */ /* 0x0005e80000100a00 */
[----:B------:R3:W-:Y:S01]  /*21a10*/  STL.64 [R1+0x310], R8 ;  /* 0x0003100801007387 */ /* 0x0007e20000100a00 */
[----:B0-----:R-:W-:-:S02]  /*21a20*/  IADD3 R12, P4, PT, R4, R0, RZ ;  /* 0x00000000040c7210 */ /* 0x001fc40007f9e0ff */
[----:B--2---:R-:W-:-:S03]  /*21a30*/  IADD3 R10, P6, PT, R4, R2, RZ ;  /* 0x00000002040a7210 */ /* 0x004fc60007fde0ff */
[----:B------:R-:W-:Y:S01]  /*21a40*/  IMAD.X R13, R6, 0x1, R72, P4 ;  /* 0x00000001060d7824 */ /* 0x000fe200020e0648 */
[----:B---3--:R-:W-:Y:S01]  /*21a50*/  IADD3 R8, P5, PT, R4, R68, RZ ;  /* 0x0000004404087210 */ /* 0x008fe20007fbe0ff */
[----:B------:R-:W-:Y:S01]  /*21a60*/  IMAD.X R11, R6, 0x1, R71, P6 ;  /* 0x00000001060b7824 */ /* 0x000fe200030e0647 */
[C---:B------:R-:W-:Y:S01]  /*21a70*/  IADD3 R44, P4, PT, R4.reuse, R70, RZ ;  /* 0x00000046042c7210 */ /* 0x040fe20007f9e0ff */
[----:B------:R-:W-:Y:S02]  /*21a80*/  VIADD R5, R4, UR30 ;  /* 0x0000001e04057c36 */ /* 0x000fe40008000000 */
[C---:B------:R-:W-:Y:S01]  /*21a90*/  IMAD.X R9, R6.reuse, 0x1, R3, P5 ;  /* 0x0000000106097824 */ /* 0x040fe200028e0603 */
[----:B------:R-:W-:Y:S01]  /*21aa0*/  STL.64 [R1+0x308], R12 ;  /* 0x0003080c01007387 */ /* 0x000fe20000100a00 */
[----:B------:R-:W-:Y:S01]  /*21ab0*/  IMAD.X R45, R6, 0x1, R69, P4 ;  /* 0x00000001062d7824 */ /* 0x000fe200020e0645 */
[----:B------:R-:W-:Y:S02]  /*21ac0*/  SHF.R.S32.HI R7, RZ, 0x1f, R5 ;  /* 0x0000001fff077819 */ /* 0x000fe40000011405 */
[----:B------:R0:W-:Y:S04]  /*21ad0*/  STL.64 [R1+0x300], R10 ;  /* 0x0003000a01007387 */ /* 0x0001e80000100a00 */
[----:B------:R2:W-:Y:S01]  /*21ae0*/  STL.64 [R1+0x2f8], R8 ;  /* 0x0002f80801007387 */ /* 0x0005e20000100a00 */
[C---:B------:R-:W-:Y:S01]  /*21af0*/  VIADD R4, R5.reuse, UR30 ;  /* 0x0000001e05047c36 */ /* 0x040fe20008000000 */
[----:B0-----:R-:W-:-:S02]  /*21b00*/  IADD3 R10, P5, PT, R5, R0, RZ ;  /* 0x00000000050a7210 */ /* 0x001fc40007fbe0ff */
[----:B--2---:R-:W-:-:S03]  /*21b10*/  IADD3 R8, P4, PT, R5, R68, RZ ;  /* 0x0000004405087210 */ /* 0x004fc60007f9e0ff */
[C---:B------:R-:W-:Y:S02]  /*21b20*/  IMAD.X R11, R7.reuse, 0x1, R72, P5 ;  /* 0x00000001070b7824 */ /* 0x040fe400028e0648 */
[----:B------:R-:W-:Y:S01]  /*21b30*/  IMAD.X R9, R7, 0x1, R3, P4 ;  /* 0x0000000107097824 */ /* 0x000fe200020e0603 */
[----:B------:R-:W-:Y:S02]  /*21b40*/  IADD3 R12, P6, PT, R5, R2, RZ ;  /* 0x00000002050c7210 */ /* 0x000fe40007fde0ff */
[----:B------:R0:W-:Y:S01]  /*21b50*/  STL.64 [R1+0x2e8], R10 ;  /* 0x0002e80a01007387 */ /* 0x0001e20000100a00 */
[----:B------:R-:W-:-:S03]  /*21b60*/  SHF.R.S32.HI R6, RZ, 0x1f, R4 ;  /* 0x0000001fff067819 */ /* 0x000fc60000011404 */
[----:B------:R2:W-:Y:S01]  /*21b70*/  STL.64 [R1+0x2d8], R8 ;  /* 0x0002d80801007387 */ /* 0x0005e20000100a00 */
[----:B------:R-:W-:Y:S01]  /*21b80*/  IMAD.X R13, R7, 0x1, R71, P6 ;  /* 0x00000001070d7824 */ /* 0x000fe200030e0647 */
[----:B0-----:R-:W-:Y:S02]  /*21b90*/  IADD3 R10, P5, PT, R5, R70, RZ ;  /* 0x00000046050a7210 */ /* 0x001fe40007fbe0ff */
[----:B--2---:R-:W-:-:S03]  /*21ba0*/  IADD3 R8, P4, PT, R4, R0, RZ ;  /* 0x0000000004087210 */ /* 0x004fc60007f9e0ff */
[----:B------:R-:W-:Y:S01]  /*21bb0*/  IMAD.X R11, R7, 0x1, R69, P5 ;  /* 0x00000001070b7824 */ /* 0x000fe200028e0645 */
[----:B------:R0:W-:Y:S01]  /*21bc0*/  STL.64 [R1+0x2e0], R12 ;  /* 0x0002e00c01007387 */ /* 0x0001e20000100a00 */
[----:B------:R-:W-:-:S03]  /*21bd0*/  IMAD.X R9, R6, 0x1, R72, P4 ;  /* 0x0000000106097824 */ /* 0x000fc600020e0648 */
[----:B------:R2:W-:Y:S01]  /*21be0*/  STL.64 [R1+0x2d0], R10 ;  /* 0x0002d00a01007387 */ /* 0x0005e20000100a00 */
[----:B------:R-:W-:-:S03]  /*21bf0*/  VIADD R5, R4, UR30 ;  /* 0x0000001e04057c36 */ /* 0x000fc60008000000 */
[----:B------:R3:W-:Y:S01]  /*21c00*/  STL.64 [R1+0x2c8], R8 ;  /* 0x0002c80801007387 */ /* 0x0007e20000100a00 */
[C---:B0-----:R-:W-:Y:S02]  /*21c10*/  IADD3 R12, P6, PT, R4.reuse, R2, RZ ;  /* 0x00000002040c7210 */ /* 0x041fe40007fde0ff */
[----:B--2---:R-:W-:-:S03]  /*21c20*/  IADD3 R10, P5, PT, R4, R68, RZ ;  /* 0x00000044040a7210 */ /* 0x004fc60007fbe0ff */
[----:B------:R-:W-:Y:S01]  /*21c30*/  IMAD.X R13, R6, 0x1, R71, P6 ;  /* 0x00000001060d7824 */ /* 0x000fe200030e0647 */
[----:B---3--:R-:W-:Y:S01]  /*21c40*/  IADD3 R8, P4, PT, R4, R70, RZ ;  /* 0x0000004604087210 */ /* 0x008fe20007f9e0ff */
[----:B------:R-:W-:Y:S01]  /*21c50*/  IMAD.X R11, R6, 0x1, R3, P5 ;  /* 0x00000001060b7824 */ /* 0x000fe200028e0603 */
[----:B------:R-:W-:-:S03]  /*21c60*/  SHF.R.S32.HI R7, RZ, 0x1f, R5 ;  /* 0x0000001fff077819 */ /* 0x000fc60000011405 */
[----:B------:R-:W-:Y:S01]  /*21c70*/  IMAD.X R9, R6, 0x1, R69, P4 ;  /* 0x0000000106097824 */ /* 0x000fe200020e0645 */
[----:B------:R-:W-:Y:S01]  /*21c80*/  IADD3 R46, P5, PT, R5, R0, RZ ;  /* 0x00000000052e7210 */ /* 0x000fe20007fbe0ff */
[----:B------:R0:W-:Y:S04]  /*21c90*/  STL.64 [R1+0x2c0], R12 ;  /* 0x0002c00c01007387 */ /* 0x0001e80000100a00 */
[----:B------:R2:W-:Y:S01]  /*21ca0*/  STL.64 [R1+0x2b8], R10 ;  /* 0x0002b80a01007387 */ /* 0x0005e20000100a00 */
[----:B------:R-:W-:-:S03]  /*21cb0*/  IMAD.X R47, R7, 0x1, R72, P5 ;  /* 0x00000001072f7824 */ /* 0x000fc600028e0648 */
[----:B------:R3:W-:Y:S01]  /*21cc0*/  STL.64 [R1+0x2b0], R8 ;  /* 0x0002b00801007387 */ /* 0x0007e20000100a00 */
[C---:B0-----:R-:W-:Y:S02]  /*21cd0*/  IADD3 R12, P6, PT, R5.reuse, R2, RZ ;  /* 0x00000002050c7210 */ /* 0x041fe40007fde0ff */
[C---:B--2---:R-:W-:Y:S02]  /*21ce0*/  IADD3 R10, P5, PT, R5.reuse, R70, RZ ;  /* 0x00000046050a7210 */ /* 0x044fe40007fbe0ff */
[----:B---3--:R-:W-:Y:S01]  /*21cf0*/  IADD3 R8, P4, PT, R5, R68, RZ ;  /* 0x0000004405087210 */ /* 0x008fe20007f9e0ff */
[----:B------:R-:W-:Y:S02]  /*21d00*/  IMAD.X R13, R7, 0x1, R71, P6 ;  /* 0x00000001070d7824 */ /* 0x000fe400030e0647 */
[----:B------:R-:W-:Y:S02]  /*21d10*/  VIADD R4, R5, UR30 ;  /* 0x0000001e05047c36 */ /* 0x000fe40008000000 */
[----:B------:R-:W-:-:S02]  /*21d20*/  IMAD.X R9, R7, 0x1, R3, P4 ;  /* 0x0000000107097824 */ /* 0x000fc400020e0603 */
[----:B------:R-:W-:Y:S01]  /*21d30*/  IMAD.X R11, R7, 0x1, R69, P5 ;  /* 0x00000001070b7824 */ /* 0x000fe200028e0645 */
[----:B------:R-:W-:Y:S02]  /*21d40*/  SHF.R.S32.HI R6, RZ, 0x1f, R4 ;  /* 0x0000001fff067819 */ /* 0x000fe40000011404 */
[----:B------:R0:W-:Y:S04]  /*21d50*/  STL.64 [R1+0x298], R8 ;  /* 0x0002980801007387 */ /* 0x0001e80000100a00 */
[----:B------:R-:W-:Y:S04]  /*21d60*/  STL.64 [R1+0x2a0], R12 ;  /* 0x0002a00c01007387 */ /* 0x000fe80000100a00 */
[----:B------:R2:W-:Y:S01]  /*21d70*/  STL.64 [R1+0x290], R10 ;  /* 0x0002900a01007387 */ /* 0x0005e20000100a00 */
[C---:B0-----:R-:W-:Y:S01]  /*21d80*/  IADD3 R8, P4, PT, R4.reuse, R0, RZ ;  /* 0x0000000004087210 */ /* 0x041fe20007f9e0ff */
[C---:B------:R-:W-:Y:S01]  /*21d90*/  VIADD R5, R4.reuse, UR30 ;  /* 0x0000001e04057c36 */ /* 0x040fe20008000000 */
[----:B--2---:R-:W-:-:S03]  /*21da0*/  IADD3 R10, P5, PT, R4, R68, RZ ;  /* 0x00000044040a7210 */ /* 0x004fc60007fbe0ff */
[----:B------:R-:W-:Y:S01]  /*21db0*/  IMAD.X R9, R6, 0x1, R72, P4 ;  /* 0x0000000106097824 */ /* 0x000fe200020e0648 */
[----:B------:R-:W-:Y:S01]  /*21dc0*/  IADD3 R14, P6, PT, R4, R2, RZ ;  /* 0x00000002040e7210 */ /* 0x000fe20007fde0ff */
[----:B------:R-:W-:Y:S01]  /*21dd0*/  IMAD.X R11, R6, 0x1, R3, P5 ;  /* 0x00000001060b7824 */ /* 0x000fe200028e0603 */
[----:B------:R-:W-:Y:S02]  /*21de0*/  IADD3 R12, P4, PT, R4, R70, RZ ;  /* 0x00000046040c7210 */ /* 0x000fe40007f9e0ff */
[----:B------:R0:W-:Y:S01]  /*21df0*/  STL.64 [R1+0x288], R8 ;  /* 0x0002880801007387 */ /* 0x0001e20000100a00 */
[----:B------:R-:W-:-:S03]  /*21e00*/  IMAD.X R15, R6, 0x1, R71, P6 ;  /* 0x00000001060f7824 */ /* 0x000fc600030e0647 */
[----:B------:R2:W-:Y:S01]  /*21e10*/  STL.64 [R1+0x278], R10 ;  /* 0x0002780a01007387 */ /* 0x0005e20000100a00 */
[----:B------:R-:W-:Y:S01]  /*21e20*/  IMAD.X R13, R6, 0x1, R69, P4 ;  /* 0x00000001060d7824 */ /* 0x000fe200020e0645 */
[----:B0-----:R-:W-:Y:S02]  /*21e30*/  SHF.R.S32.HI R8, RZ, 0x1f, R5 ;  /* 0x0000001fff087819 */ /* 0x001fe40000011405 */
[C---:B--2---:R-:W-:Y:S01]  /*21e40*/  IADD3 R10, P5, PT, R5.reuse, R0, RZ ;  /* 0x00000000050a7210 */ /* 0x044fe20007fbe0ff */
[----:B------:R-:W-:Y:S04]  /*21e50*/  STL.64 [R1+0x280], R14 ;  /* 0x0002800e01007387 */ /* 0x000fe80000100a00 */
[----:B------:R-:W-:Y:S01]  /*21e60*/  IMAD.X R11, R8, 0x1, R72, P5 ;  /* 0x00000001080b7824 */ /* 0x000fe200028e0648 */
[----:B------:R0:W-:Y:S04]  /*21e70*/  STL.64 [R1+0x270], R12 ;  /* 0x0002700c01007387 */ /* 0x0001e80000100a00 */
[----:B------:R2:W-:Y:S01]  /*21e80*/  STL.64 [R1+0x268], R10 ;  /* 0x0002680a01007387 */ /* 0x0005e20000100a00 */
[C---:B------:R-:W-:Y:S01]  /*21e90*/  VIADD R4, R5.reuse, UR30 ;  /* 0x0000001e05047c36 */ /* 0x040fe20008000000 */
[----:B0-----:R-:W-:-:S02]  /*21ea0*/  IADD3 R12, P4, PT, R5, R68, RZ ;  /* 0x00000044050c7210 */ /* 0x001fc40007f9e0ff */
[----:B--2---:R-:W-:-:S03]  /*21eb0*/  IADD3 R10, P5, PT, R5, R70, RZ ;  /* 0x00000046050a7210 */ /* 0x004fc60007fbe0ff */
[C---:B------:R-:W-:Y:S01]  /*21ec0*/  IMAD.X R13, R8.reuse, 0x1, R3, P4 ;  /* 0x00000001080d7824 */ /* 0x040fe200020e0603 */
[----:B------:R-:W-:Y:S01]  /*21ed0*/  IADD3 R48, P6, PT, R5, R2, RZ ;  /* 0x0000000205307210 */ /* 0x000fe20007fde0ff */
[----:B------:R-:W-:-:S03]  /*21ee0*/  IMAD.X R11, R8, 0x1, R69, P5 ;  /* 0x00000001080b7824 */ /* 0x000fc600028e0645 */
[----:B------:R0:W-:Y:S01]  /*21ef0*/  STL.64 [R1+0x258], R12 ;  /* 0x0002580c01007387 */ /* 0x0001e20000100a00 */
[----:B------:R-:W-:Y:S01]  /*21f00*/  SHF.R.S32.HI R7, RZ, 0x1f, R4 ;  /* 0x0000001fff077819 */ /* 0x000fe20000011404 */
[----:B------:R-:W-:Y:S02]  /*21f10*/  IMAD.X R49, R8, 0x1, R71, P6 ;  /* 0x0000000108317824 */ /* 0x000fe400030e0647 */
[----:B------:R2:W-:Y:S01]  /*21f20*/  STL.64 [R1+0x250], R10 ;  /* 0x0002500a01007387 */ /* 0x0005e20000100a00 */
[C---:B------:R-:W-:Y:S02]  /*21f30*/  IADD3 R50, P5, PT, R4.reuse, R68, RZ ;  /* 0x0000004404327210 */ /* 0x040fe40007fbe0ff */
[C---:B0-----:R-:W-:Y:S02]  /*21f40*/  IADD3 R12, P4, PT, R4.reuse, R0, RZ ;  /* 0x00000000040c7210 */ /* 0x041fe40007f9e0ff */
[----:B--2---:R-:W-:-:S03]  /*21f50*/  IADD3 R10, P6, PT, R4, R2, RZ ;  /* 0x00000002040a7210 */ /* 0x004fc60007fde0ff */
[C---:B------:R-:W-:Y:S02]  /*21f60*/  IMAD.X R13, R7.reuse, 0x1, R72, P4 ;  /* 0x00000001070d7824 */ /* 0x040fe400020e0648 */
[C---:B------:R-:W-:Y:S02]  /*21f70*/  VIADD R6, R4.reuse, UR30 ;  /* 0x0000001e04067c36 */ /* 0x040fe40008000000 */
[C---:B------:R-:W-:Y:S01]  /*21f80*/  IMAD.X R11, R7.reuse, 0x1, R71, P6 ;  /* 0x00000001070b7824 */ /* 0x040fe200030e0647 */
[----:B------:R0:W-:Y:S01]  /*21f90*/  STL.64 [R1+0x248], R12 ;  /* 0x0002480c01007387 */ /* 0x0001e20000100a00 */
[----:B------:R-:W-:Y:S01]  /*21fa0*/  IMAD.X R51, R7, 0x1, R3, P5 ;  /* 0x0000000107337824 */ /* 0x000fe200028e0603 */
[----:B------:R-:W-:Y:S02]  /*21fb0*/  SHF.R.S32.HI R8, RZ, 0x1f, R6 ;  /* 0x0000001fff087819 */ /* 0x000fe40000011406 */
[----:B------:R2:W-:Y:S01]  /*21fc0*/  STL.64 [R1+0x240], R10 ;  /* 0x0002400a01007387 */ /* 0x0005e20000100a00 */
[----:B0-----:R-:W-:-:S02]  /*21fd0*/  IADD3 R12, P4, PT, R4, R70, RZ ;  /* 0x00000046040c7210 */ /* 0x001fc40007f9e0ff */
[----:B--2---:R-:W-:-:S03]  /*21fe0*/  IADD3 R10, P5, PT, R6, R0, RZ ;  /* 0x00000000060a7210 */ /* 0x004fc60007fbe0ff */
[----:B------:R-:W-:Y:S02]  /*21ff0*/  IMAD.X R13, R7, 0x1, R69, P4 ;  /* 0x00000001070d7824 */ /* 0x000fe400020e0645 */
[----:B------:R-:W-:-:S03]  /*22000*/  IMAD.X R11, R8, 0x1, R72, P5 ;  /* 0x00000001080b7824 */ /* 0x000fc600028e0648 */
[----:B------:R0:W-:Y:S01]  /*22010*/  STL.64 [R1+0x230], R12 ;  /* 0x0002300c01007387 */ /* 0x0001e20000100a00 */
[----:B------:R-:W-:-:S03]  /*22020*/  IADD3 R14, P6, PT, R6, R2, RZ ;  /* 0x00000002060e7210 */ /* 0x000fc60007fde0ff */
[----:B------:R2:W-:Y:S01]  /*22030*/  STL.64 [R1+0x228], R10 ;  /* 0x0002280a01007387 */ /* 0x0005e20000100a00 */
[C---:B------:R-:W-:Y:S01]  /*22040*/  VIADD R5, R6.reuse, UR30 ;  /* 0x0000001e06057c36 */ /* 0x040fe20008000000 */
[C---:B0-----:R-:W-:Y:S02]  /*22050*/  IADD3 R12, P4, PT, R6.reuse, R68, RZ ;  /* 0x00000044060c7210 */ /* 0x041fe40007f9e0ff */
[----:B--2---:R-:W-:-:S03]  /*22060*/  IADD3 R10, P5, PT, R6, R70, RZ ;  /* 0x00000046060a7210 */ /* 0x004fc60007fbe0ff */
[C---:B------:R-:W-:Y:S02]  /*22070*/  IMAD.X R13, R8.reuse, 0x1, R3, P4 ;  /* 0x00000001080d7824 */ /* 0x040fe400020e0603 */
[C---:B------:R-:W-:Y:S02]  /*22080*/  IMAD.X R15, R8.reuse, 0x1, R71, P6 ;  /* 0x00000001080f7824 */ /* 0x040fe400030e0647 */
[----:B------:R-:W-:Y:S01]  /*22090*/  IMAD.X R11, R8, 0x1, R69, P5 ;  /* 0x00000001080b7824 */ /* 0x000fe200028e0645 */
[----:B------:R0:W-:Y:S01]  /*220a0*/  STL.64 [R1+0x218], R12 ;  /* 0x0002180c01007387 */ /* 0x0001e20000100a00 */
[----:B------:R-:W-:-:S03]  /*220b0*/  SHF.R.S32.HI R7, RZ, 0x1f, R5 ;  /* 0x0000001fff077819 */ /* 0x000fc60000011405 */
[----:B------:R-:W-:Y:S04]  /*220c0*/  STL.64 [R1+0x220], R14 ;  /* 0x0002200e01007387 */ /* 0x000fe80000100a00 */
[----:B------:R2:W-:Y:S01]  /*220d0*/  STL.64 [R1+0x210], R10 ;  /* 0x0002100a01007387 */ /* 0x0005e20000100a00 */
[C---:B0-----:R-:W-:Y:S01]  /*220e0*/  IADD3 R12, P4, PT, R5.reuse, R0, RZ ;  /* 0x00000000050c7210 */ /* 0x041fe20007f9e0ff */
[C---:B------:R-:W-:Y:S01]  /*220f0*/  VIADD R4, R5.reuse, UR30 ;  /* 0x0000001e05047c36 */ /* 0x040fe20008000000 */
[C---:B------:R-:W-:Y:S02]  /*22100*/  IADD3 R52, P5, PT, R5.reuse, R68, RZ ;  /* 0x0000004405347210 */ /* 0x040fe40007fbe0ff */
        /* <DEDUP_REMOVED lines=9> */
[----:B------:R-:W-:Y:S02]  /*221a0*/  IMAD.X R13, R7, 0x1, R69, P4 ;  /* 0x00000001070d7824 */ /* 0x000fe400020e0645 */
[----:B------:R-:W-:-:S03]  /*221b0*/  IMAD.X R11, R8, 0x1, R72, P5 ;  /* 0x00000001080b7824 */ /* 0x000fc600028e0648 */
[----:B------:R-:W-:Y:S04]  /*221c0*/  STL.64 [R1+0x150], R12 ;  /* 0x0001500c01007387 */ /* 0x000fe80000100a00 */
[----:B------:R0:W-:Y:S01]  /*221d0*/  STL.64 [R1+0x148], R10 ;  /* 0x0001480a01007387 */ /* 0x0001e20000100a00 */
[C---:B------:R-:W-:Y:S01]  /*221e0*/  IADD3 R14, P6, PT, R4.reuse, R2, RZ ;  /* 0x00000002040e7210 */ /* 0x040fe20007fde0ff */
[C---:B------:R-:W-:Y:S01]  /*221f0*/  VIADD R6, R4.reuse, UR30 ;  /* 0x0000001e04067c36 */ /* 0x040fe20008000000 */
[----:B0-----:R-:W-:-:S05]  /*22200*/  IADD3 R10, P5, PT, R4, R70, RZ ;  /* 0x00000046040a7210 */ /* 0x001fca0007fbe0ff */
        /* <DEDUP_REMOVED lines=8> */
[----:B------:R-:W-:Y:S02]  /*22290*/  STL.64 [R1+0x138], R12 ;  /* 0x0001380c01007387 */ /* 0x000fe40000100a00 */
[----:B------:R-:W-:Y:S01]  /*222a0*/  IMAD.X R11, R7, 0x1, R72, P6 ;  /* 0x00000001070b7824 */ /* 0x000fe200030e0648 */
[----:B--2---:R-:W-:-:S04]  /*222b0*/  IADD3 R14, P5, PT, R6, R2, RZ ;  /* 0x00000002060e7210 */ /* 0x004fc80007fbe0ff */
[----:B------:R0:W-:Y:S01]  /*222c0*/  STL.64 [R1+0x128], R10 ;  /* 0x0001280a01007387 */ /* 0x0001e20000100a00 */
[C---:B------:R-:W-:Y:S02]  /*222d0*/  IMAD.X R15, R7.reuse, 0x1, R71, P5 ;  /* 0x00000001070f7824 */ /* 0x040fe400028e0647 */
[C---:B------:R-:W-:Y:S01]  /*222e0*/  VIADD R5, R6.reuse, UR30 ;  /* 0x0000001e06057c36 */ /* 0x040fe20008000000 */
[C---:B0-----:R-:W-:Y:S02]  /*222f0*/  IADD3 R10, P6, PT, R6.reuse, R70, RZ ;  /* 0x00000046060a7210 */ /* 0x041fe40007fde0ff */
[----:B------:R-:W-:Y:S03]  /*22300*/  STL.64 [R1+0x120], R14 ;  /* 0x0001200e01007387 */ /* 0x000fe60000100a00 */
[----:B------:R-:W-:Y:S01]  /*22310*/  IMAD.X R11, R7, 0x1, R69, P6 ;  /* 0x00000001070b7824 */ /* 0x000fe200030e0645 */
[----:B------:R-:W-:-:S02]  /*22320*/  IADD3 R12, P4, PT, R6, R68, RZ ;  /* 0x00000044060c7210 */ /* 0x000fc40007f9e0ff */
[----:B------:R-:W-:Y:S02]  /*22330*/  SHF.R.S32.HI R6, RZ, 0x1f, R5 ;  /* 0x0000001fff067819 */ /* 0x000fe40000011405 */
[----:B------:R0:W-:Y:S01]  /*22340*/  STL.64 [R1+0x110], R10 ;  /* 0x0001100a01007387 */ /* 0x0001e20000100a00 */
[----:B------:R-:W-:Y:S02]  /*22350*/  IMAD.X R13, R7, 0x1, R3, P4 ;  /* 0x00000001070d7824 */ /* 0x000fe400020e0603 */
[C---:B------:R-:W-:Y:S01]  /*22360*/  VIADD R4, R5.reuse, UR30 ;  /* 0x0000001e05047c36 */ /* 0x040fe20008000000 */
[C---:B0-----:R-:W-:Y:S02]  /*22370*/  IADD3 R10, P6, PT, R5.reuse, R0, RZ ;  /* 0x00000000050a7210 */ /* 0x041fe40007fde0ff */
[----:B------:R-:W-:Y:S03]  /*22380*/  STL.64 [R1+0x118], R12 ;  /* 0x0001180c01007387 */ /* 0x000fe60000100a00 */
[----:B------:R-:W-:Y:S01]  /*22390*/  IMAD.X R11, R6, 0x1, R72, P6 ;  /* 0x00000001060b7824 */ /* 0x000fe200030e0648 */
[----:B------:R-:W-:Y:S01]  /*223a0*/  IADD3 R22, P4, PT, R5, R68, RZ ;  /* 0x0000004405167210 */ /* 0x000fe20007f9e0ff */
[----:B------:R-:W-:-:S03]  /*223b0*/  VIADD R9, R4, UR30 ;  /* 0x0000001e04097c36 */ /* 0x000fc60008000000 */
[----:B------:R0:W-:Y:S01]  /*223c0*/  STL.64 [R1+0x108], R10 ;  /* 0x0001080a01007387 */ /* 0x0001e20000100a00 */
[----:B------:R-:W-:Y:S01]  /*223d0*/  VIADD R14, R9, UR30 ;  /* 0x0000001e090e7c36 */ /* 0x000fe20008000000 */
[C---:B------:R-:W-:Y:S01]  /*223e0*/  IADD3 R54, P5, PT, R5.reuse, R2, RZ ;  /* 0x0000000205367210 */ /* 0x040fe20007fbe0ff */
[----:B------:R-:W-:Y:S01]  /*223f0*/  IMAD.X R23, R6, 0x1, R3, P4 ;  /* 0x0000000106177824 */ /* 0x000fe200020e0603 */
[----:B0-----:R-:W-:-:S05]  /*22400*/  IADD3 R10, P6, PT, R5, R70, RZ ;  /* 0x00000046050a7210 */ /* 0x001fca0007fde0ff */
[----:B------:R-:W-:Y:S01]  /*22410*/  IMAD.X R11, R6, 0x1, R69, P6 ;  /* 0x00000001060b7824 */ /* 0x000fe200030e0645 */
[----:B------:R-:W-:Y:S01]  /*22420*/  SHF.R.S32.HI R5, RZ, 0x1f, R4 ;  /* 0x0000001fff057819 */ /* 0x000fe20000011404 */
[----:B------:R-:W-:Y:S01]  /*22430*/  VIADD R13, R14, UR30 ;  /* 0x0000001e0e0d7c36 */ /* 0x000fe20008000000 */
[----:B------:R-:W-:Y:S01]  /*22440*/  IADD3 R24, P6, PT, R4, R0, RZ ;  /* 0x0000000004187210 */ /* 0x000fe20007fde0ff */
[----:B------:R-:W-:Y:S01]  /*22450*/  IMAD.X R55, R6, 0x1, R71, P5 ;  /* 0x0000000106377824 */ /* 0x000fe200028e0647 */
[----:B------:R-:W-:Y:S01]  /*22460*/  STL.64 [R1+0xf0], R10 ;  /* 0x0000f00a01007387 */ /* 0x000fe20000100a00 */
[----:B------:R-:W-:-:S03]  /*22470*/  VIADD R12, R13, UR30 ;  /* 0x0000001e0d0c7c36 */ /* 0x000fc60008000000 */
[----:B------:R0:W-:Y:S01]  /*22480*/  STL.64 [R1+0xf8], R22 ;  /* 0x0000f81601007387 */ /* 0x0001e20000100a00 */
[----:B------:R-:W-:Y:S01]  /*22490*/  IMAD.X R25, R5, 0x1, R72, P6 ;  /* 0x0000000105197824 */ /* 0x000fe200030e0648 */
[C---:B------:R-:W-:Y:S02]  /*224a0*/  IADD3 R6, P6, PT, R4.reuse, R70, RZ ;  /* 0x0000004604067210 */ /* 0x040fe40007fde0ff */
[----:B0-----:R-:W-:Y:S01]  /*224b0*/  IADD3 R22, P5, PT, R4, R2, RZ ;  /* 0x0000000204167210 */ /* 0x001fe20007fbe0ff */
[----:B------:R-:W-:-:S04]  /*224c0*/  VIADD R11, R12, UR30 ;  /* 0x0000001e0c0b7c36 */ /* 0x000fc80008000000 */
[----:B------:R-:W-:Y:S01]  /*224d0*/  IMAD.X R23, R5, 0x1, R71, P5 ;  /* 0x0000000105177824 */ /* 0x000fe200028e0647 */
[----:B------:R-:W-:Y:S01]  /*224e0*/  STL.64 [R1+0xe8], R24 ;  /* 0x0000e81801007387 */ /* 0x000fe20000100a00 */
[----:B------:R-:W-:Y:S01]  /*224f0*/  IADD3 R56, P4, PT, R4, R68, RZ ;  /* 0x0000004404387210 */ /* 0x000fe20007f9e0ff */
[----:B------:R-:W-:Y:S01]  /*22500*/  VIADD R10, R11, UR30 ;  /* 0x0000001e0b0a7c36 */ /* 0x000fe20008000000 */
[----:B------:R-:W-:Y:S01]  /*22510*/  SHF.R.S32.HI R4, RZ, 0x1f, R9 ;  /* 0x0000001fff047819 */ /* 0x000fe20000011409 */
[----:B------:R-:W-:Y:S01]  /*22520*/  IMAD.X R7, R5, 0x1, R69, P6 ;  /* 0x0000000105077824 */ /* 0x000fe200030e0645 */
[----:B------:R0:W-:Y:S01]  /*22530*/  STL.64 [R1+0xe0], R22 ;  /* 0x0000e01601007387 */ /* 0x0001e20000100a00 */
[----:B------:R-:W-:Y:S01]  /*22540*/  IADD3 R28, P5, PT, R9, R2, RZ ;  /* 0x00000002091c7210 */ /* 0x000fe20007fbe0ff */
[----:B------:R-:W-:Y:S02]  /*22550*/  VIADD R8, R10, UR30 ;  /* 0x0000001e0a087c36 */ /* 0x000fe40008000000 */
[----:B------:R-:W-:Y:S01]  /*22560*/  IMAD.X R57, R5, 0x1, R3, P4 ;  /* 0x0000000105397824 */ /* 0x000fe200020e0603 */
[----:B------:R2:W-:Y:S01]  /*22570*/  STL.64 [R1+0xd0], R6 ;  /* 0x0000d00601007387 */ /* 0x0005e20000100a00 */
[----:B------:R-:W-:Y:S01]  /*22580*/  IMAD.X R29, R4, 0x1, R71, P5 ;  /* 0x00000001041d7824 */ /* 0x000fe200028e0647 */
[----:B0-----:R-:W-:-:S02]  /*22590*/  IADD3 R22, P6, PT, R9, R0, RZ ;  /* 0x0000000009167210 */ /* 0x001fc40007fde0ff */
[----:B------:R-:W-:-:S03]  /*225a0*/  IADD3 R24, P4, PT, R9, R68, RZ ;  /* 0x0000004409187210 */ /* 0x000fc60007f9e0ff */
[----:B------:R-:W-:Y:S02]  /*225b0*/  IMAD.X R23, R4, 0x1, R72, P6 ;  /* 0x0000000104177824 */ /* 0x000fe400030e0648 */
[----:B--2---:R-:W-:Y:S01]  /*225c0*/  VIADD R7, R8, UR30 ;  /* 0x0000001e08077c36 */ /* 0x004fe20008000000 */
[----:B------:R-:W-:Y:S01]  /*225d0*/  SHF.R.S32.HI R16, RZ, 0x1f, R14 ;  /* 0x0000001fff107819 */ /* 0x000fe2000001140e */
[----:B------:R-:W-:Y:S01]  /*225e0*/  IMAD.X R25, R4, 0x1, R3, P4 ;  /* 0x0000000104197824 */ /* 0x000fe200020e0603 */
[----:B------:R0:W-:Y:S01]  /*225f0*/  STL.64 [R1+0xc8], R22 ;  /* 0x0000c81601007387 */ /* 0x0001e20000100a00 */
[----:B------:R-:W-:-:S03]  /*22600*/  VIADD R6, R7, UR30 ;  /* 0x0000001e07067c36 */ /* 0x000fc60008000000 */
[----:B------:R2:W-:Y:S01]  /*22610*/  STL.64 [R1+0xc0], R28 ;  /* 0x0000c01c01007387 */ /* 0x0005e20000100a00 */
[----:B------:R-:W-:Y:S01]  /*22620*/  VIADD R5, R6, UR30 ;  /* 0x0000001e06057c36 */ /* 0x000fe20008000000 */
[----:B0-----:R-:W-:Y:S02]  /*22630*/  IADD3 R22, P6, PT, R9, R70, RZ ;  /* 0x0000004609167210 */ /* 0x001fe40007fde0ff */
[----:B--2---:R-:W-:-:S03]  /*22640*/  IADD3 R28, P5, PT, R14, R0, RZ ;  /* 0x000000000e1c7210 */ /* 0x004fc60007fbe0ff */
[----:B------:R-:W-:Y:S01]  /*22650*/  IMAD.X R23, R4, 0x1, R69, P6 ;  /* 0x0000000104177824 */ /* 0x000fe200030e0645 */
[----:B------:R0:W-:Y:S01]  /*22660*/  STL.64 [R1+0xb8], R24 ;  /* 0x0000b81801007387 */ /* 0x0001e20000100a00 */
[----:B------:R-:W-:Y:S02]  /*22670*/  VIADD R4, R5, UR30 ;  /* 0x0000001e05047c36 */ /* 0x000fe40008000000 */
[----:B------:R-:W-:Y:S01]  /*22680*/  IMAD.X R29, R16, 0x1, R72, P5 ;  /* 0x00000001101d7824 */ /* 0x000fe200028e0648 */
[----:B------:R2:W-:Y:S01]  /*22690*/  STL.64 [R1+0xb0], R22 ;  /* 0x0000b01601007387 */ /* 0x0005e20000100a00 */
[----:B------:R-:W-:Y:S01]  /*226a0*/  VIADD R9, R4, UR30 ;  /* 0x0000001e04097c36 */ /* 0x000fe20008000000 */
[C---:B0-----:R-:W-:Y:S02]  /*226b0*/  IADD3 R24, P6, PT, R14.reuse, R2, RZ ;  /* 0x000000020e187210 */ /* 0x041fe40007fde0ff */
[----:B------:R-:W-:Y:S01]  /*226c0*/  STL.64 [R1+0x98], R28 ;  /* 0x0000981c01007387 */ /* 0x000fe20000100a00 */
[----:B--2---:R-:W-:-:S02]  /*226d0*/  IADD3 R22, P4, PT, R14, R68, RZ ;  /* 0x000000440e167210 */ /* 0x004fc40007f9e0ff */
[----:B------:R-:W-:Y:S01]  /*226e0*/  IMAD.X R25, R16, 0x1, R71, P6 ;  /* 0x0000000110197824 */ /* 0x000fe200030e0647 */
[----:B------:R-:W2:Y:S01]  /*226f0*/  LDL.LU R62, [R1+0x560] ;  /* 0x00056000013e7983 */ /* 0x000ea20000300800 */
[----:B------:R-:W-:-:S03]  /*22700*/  IADD3 R58, P5, PT, R14, R70, RZ ;  /* 0x000000460e3a7210 */ /* 0x000fc60007fbe0ff */
[----:B------:R-:W2:Y:S01]  /*22710*/  LDL.LU R63, [R1+0x564] ;  /* 0x00056400013f7983 */ /* 0x000ea20000300800 */
[----:B------:R-:W-:Y:S01]  /*22720*/  IMAD.X R23, R16, 0x1, R3, P4 ;  /* 0x0000000110177824 */ /* 0x000fe200020e0603 */
[----:B------:R-:W-:Y:S02]  /*22730*/  SHF.R.S32.HI R14, RZ, 0x1f, R9 ;  /* 0x0000001fff0e7819 */ /* 0x000fe40000011409 */
[----:B------:R0:W-:Y:S04]  /*22740*/  STL.64 [R1+0x90], R24 ;  /* 0x0000901801007387 */ /* 0x0001e80000100a00 */
[----:B------:R3:W-:Y:S01]  /*22750*/  STL.64 [R1+0x88], R22 ;  /* 0x0000881601007387 */ /* 0x0007e20000100a00 */
[C---:B0-----:R-:W-:Y:S02]  /*22760*/  IADD3 R24, P6, PT, R9.reuse, R0, RZ ;  /* 0x0000000009187210 */ /* 0x041fe40007fde0ff */
[----:B---3--:R-:W-:-:S03]  /*22770*/  IADD3 R22, P4, PT, R9, R2, RZ ;  /* 0x0000000209167210 */ /* 0x008fc60007f9e0ff */
[--C-:B------:R-:W-:Y:S01]  /*22780*/  IMAD.X R25, R14, 0x1, R72.reuse, P6 ;  /* 0x000000010e197824 */ /* 0x100fe200030e0648 */
[----:B------:R-:W-:Y:S01]  /*22790*/  SHF.R.S32.HI R15, RZ, 0x1f, R13 ;  /* 0x0000001fff0f7819 */ /* 0x000fe2000001140d */
[----:B------:R-:W-:Y:S01]  /*227a0*/  IMAD.X R59, R16, 0x1, R69, P5 ;  /* 0x00000001103b7824 */ /* 0x000fe200028e0645 */
[----:B------:R-:W-:Y:S01]  /*227b0*/  IADD3 R28, P5, PT, R13, R0, RZ ;  /* 0x000000000d1c7210 */ /* 0x000fe20007fbe0ff */
[----:B------:R-:W-:Y:S01]  /*227c0*/  IMAD.X R23, R14, 0x1, R71, P4 ;  /* 0x000000010e177824 */ /* 0x000fe200020e0647 */
[----:B------:R0:W-:Y:S03]  /*227d0*/  STL.64 [R1+0xa8], R24 ;  /* 0x0000a81801007387 */ /* 0x0001e60000100a00 */
[----:B------:R-:W-:Y:S01]  /*227e0*/  IMAD.X R29, R15, 0x1, R72, P5 ;  /* 0x000000010f1d7824 */ /* 0x000fe200028e0648 */
[----:B------:R3:W-:Y:S01]  /*227f0*/  STL.64 [R1+0xa0], R22 ;  /* 0x0000a01601007387 */ /* 0x0007e20000100a00 */
[----:B0-----:R-:W-:-:S02]  /*22800*/  IADD3 R24, P6, PT, R13, R2, RZ ;  /* 0x000000020d187210 */ /* 0x001fc40007fde0ff */
[----:B---3--:R-:W-:-:S03]  /*22810*/  IADD3 R22, P4, PT, R13, R68, RZ ;  /* 0x000000440d167210 */ /* 0x008fc60007f9e0ff */
[C---:B------:R-:W-:Y:S01]  /*22820*/  IMAD.X R25, R15.reuse, 0x1, R71, P6 ;  /* 0x000000010f197824 */ /* 0x040fe200030e0647 */
[----:B------:R0:W-:Y:S01]  /*22830*/  STL.64 [R1+0x70], R28 ;  /* 0x0000701c01007387 */ /* 0x0001e20000100a00 */
[----:B------:R-:W-:-:S03]  /*22840*/  IMAD.X R23, R15, 0x1, R3, P4 ;  /* 0x000000010f177824 */ /* 0x000fc600020e0603 */
[----:B------:R3:W-:Y:S04]  /*22850*/  STL.64 [R1+0x68], R24 ;  /* 0x0000681801007387 */ /* 0x0007e80000100a00 */
[----:B------:R1:W-:Y:S01]  /*22860*/  STL.64 [R1+0x60], R22 ;  /* 0x0000601601007387 */ /* 0x0003e20000100a00 */
[----:B0-----:R-:W-:Y:S02]  /*22870*/  IADD3 R28, P5, PT, R13, R70, RZ ;  /* 0x000000460d1c7210 */ /* 0x001fe40007fbe0ff */
[C---:B---3--:R-:W-:Y:S02]  /*22880*/  IADD3 R24, P6, PT, R9.reuse, R68, RZ ;  /* 0x0000004409187210 */ /* 0x048fe40007fde0ff */
[----:B-1----:R-:W-:-:S03]  /*22890*/  IADD3 R22, P4, PT, R9, R70, RZ ;  /* 0x0000004609167210 */ /* 0x002fc60007f9e0ff */
[C---:B------:R-:W-:Y:S02]  /*228a0*/  IMAD.X R25, R14.reuse, 0x1, R3, P6 ;  /* 0x000000010e197824 */ /* 0x040fe400030e0603 */
[--C-:B------:R-:W-:Y:S01]  /*228b0*/  IMAD.X R29, R15, 0x1, R69.reuse, P5 ;  /* 0x000000010f1d7824 */ /* 0x100fe200028e0645 */
[----:B------:R-:W-:Y:S01]  /*228c0*/  SHF.R.S32.HI R13, RZ, 0x1f, R12 ;  /* 0x0000001fff0d7819 */ /* 0x000fe2000001140c */
[----:B------:R-:W-:Y:S01]  /*228d0*/  IMAD.X R23, R14, 0x1, R69, P4 ;  /* 0x000000010e177824 */ /* 0x000fe200020e0645 */
[----:B------:R0:W-:Y:S04]  /*228e0*/  STL.64 [R1+0x78], R24 ;  /* 0x0000781801007387 */ /* 0x0001e80000100a00 */
[----:B------:R-:W-:Y:S04]  /*228f0*/  STL.64 [R1+0x50], R28 ;  /* 0x0000501c01007387 */ /* 0x000fe80000100a00 */
[----:B------:R1:W-:Y:S01]  /*22900*/  STL.64 [R1+0x58], R22 ;  /* 0x0000581601007387 */ /* 0x0003e20000100a00 */
[----:B0-----:R-:W-:-:S05]  /*22910*/  IADD3 R24, P6, PT, R12, R0, RZ ;  /* 0x000000000c187210 */ /* 0x001fca0007fde0ff */
[----:B------:R-:W-:Y:S01]  /*22920*/  IMAD.X R25, R13, 0x1, R72, P6 ;  /* 0x000000010d197824 */ /* 0x000fe200030e0648 */
[C---:B------:R-:W-:Y:S02]  /*22930*/  IADD3 R14, P6, PT, R12.reuse, R68, RZ ;  /* 0x000000440c0e7210 */ /* 0x040fe40007fde0ff */
[----:B-1----:R-:W-:-:S03]  /*22940*/  IADD3 R22, P5, PT, R12, R2, RZ ;  /* 0x000000020c167210 */ /* 0x002fc60007fbe0ff */
[C---:B------:R-:W-:Y:S02]  /*22950*/  IMAD.X R15, R13.reuse, 0x1, R3, P6 ;  /* 0x000000010d0f7824 */ /* 0x040fe400030e0603 */
[----:B------:R-:W-:Y:S01]  /*22960*/  IMAD.X R23, R13, 0x1, R71, P5 ;  /* 0x000000010d177824 */ /* 0x000fe200028e0647 */
[----:B------:R-:W-:Y:S01]  /*22970*/  STL.64 [R1+0x48], R24 ;  /* 0x0000481801007387 */ /* 0x000fe20000100a00 */
[----:B------:R-:W-:-:S03]  /*22980*/  IADD3 R16, P5, PT, R12, R70, RZ ;  /* 0x000000460c107210 */ /* 0x000fc60007fbe0ff */
[----:B------:R-:W-:Y:S01]  /*22990*/  STL.64 [R1+0x40], R22 ;  /* 0x0000401601007387 */ /* 0x000fe20000100a00 */
[----:B------:R-:W-:-:S03]  /*229a0*/  SHF.R.S32.HI R9, RZ, 0x1f, R11 ;  /* 0x0000001fff097819 */ /* 0x000fc6000001140b */
[----:B------:R0:W-:Y:S01]  /*229b0*/  STL.64 [R1+0x38], R14 ;  /* 0x0000380e01007387 */ /* 0x0001e20000100a00 */
[----:B------:R-:W-:Y:S01]  /*229c0*/  ISETP.GE.AND P4, PT, R17, UR4, PT ;  /* 0x0000000411007c0c */ /* 0x000fe2000bf86270 */
[----:B------:R-:W-:Y:S01]  /*229d0*/  IMAD.X R17, R13, 0x1, R69, P5 ;  /* 0x000000010d117824 */ /* 0x000fe200028e0645 */
[C---:B------:R-:W-:Y:S01]  /*229e0*/  IADD3 R60, P5, PT, R11.reuse, R2, RZ ;  /* 0x000000020b3c7210 */ /* 0x040fe20007fbe0ff */
[----:B------:R-:W-:Y:S01]  /*229f0*/  IMAD.MOV.U32 R28, RZ, RZ, R20 ;  /* 0x000000ffff1c7224 */ /* 0x000fe200078e0014 */
[----:B------:R-:W1:Y:S01]  /*22a00*/  LDCU UR4, c[0x0][0x39c] ;  /* 0x00007380ff0477ac */ /* 0x000e620008000800 */
[----:B0-----:R-:W-:Y:S01]  /*22a10*/  IADD3 R14, P6, PT, R11, R0, RZ ;  /* 0x000000000b0e7210 */ /* 0x001fe20007fde0ff */
[----:B------:R-:W-:Y:S04]  /*22a20*/  STL.64 [R1+0x30], R16 ;  /* 0x0000301001007387 */ /* 0x000fe80000100a00 */
[----:B------:R-:W-:-:S02]  /*22a30*/  IMAD.X R15, R9, 0x1, R72, P6 ;  /* 0x00000001090f7824 */ /* 0x000fc400030e0648 */
[----:B------:R-:W-:-:S03]  /*22a40*/  IMAD.X R61, R9, 0x1, R71, P5 ;  /* 0x00000001093d7824 */ /* 0x000fc600028e0647 */
[----:B------:R0:W-:Y:S01]  /*22a50*/  STL.64 [R1+0x28], R14 ;  /* 0x0000280e01007387 */ /* 0x0001e20000100a00 */
[C---:B------:R-:W-:Y:S02]  /*22a60*/  IADD3 R12, P5, PT, R11.reuse, R70, RZ ;  /* 0x000000460b0c7210 */ /* 0x040fe40007fbe0ff */
[----:B0-----:R-:W-:-:S03]  /*22a70*/  IADD3 R14, P6, PT, R11, R68, RZ ;  /* 0x000000440b0e7210 */ /* 0x001fc60007fde0ff */
[C---:B------:R-:W-:Y:S02]  /*22a80*/  IMAD.X R13, R9.reuse, 0x1, R69, P5 ;  /* 0x00000001090d7824 */ /* 0x040fe400028e0645 */
[----:B------:R-:W-:-:S05]  /*22a90*/  IMAD.X R15, R9, 0x1, R3, P6 ;  /* 0x00000001090f7824 */ /* 0x000fca00030e0603 */
[----:B------:R0:W-:Y:S04]  /*22aa0*/  STL.64 [R1+0x18], R14 ;  /* 0x0000180e01007387 */ /* 0x0001e80000100a00 */
[----:B------:R-:W3:Y:S04]  /*22ab0*/  LDL.LU R36, [R1+0x660] ;  /* 0x0006600001247983 */ /* 0x000ee80000300800 */
[----:B------:R0:W-:Y:S04]  /*22ac0*/  STL.64 [R1+0x10], R12 ;  /* 0x0000100c01007387 */ /* 0x0001e80000100a00 */
[----:B------:R-:W3:Y:S04]  /*22ad0*/  LDL.LU.64 R30, [R1+0x648] ;  /* 0x00064800011e7983 */ /* 0x000ee80000300a00 */
[----:B------:R-:W3:Y:S04]  /*22ae0*/  LDL.LU.64 R38, [R1+0x640] ;  /* 0x0006400001267983 */ /* 0x000ee80000300a00 */
[----:B------:R-:W3:Y:S01]  /*22af0*/  LDL R37, [R1+0x70c] ;  /* 0x00070c0001257983 */ /* 0x000ee20000100800 */
[----:B------:R-:W-:-:S02]  /*22b00*/  SHF.R.S32.HI R11, RZ, 0x1f, R10 ;  /* 0x0000001fff0b7819 */ /* 0x000fc4000001140a */
[C---:B------:R-:W-:Y:S01]  /*22b10*/  IADD3 R64, P5, PT, R10.reuse, R2, RZ ;  /* 0x000000020a407210 */ /* 0x040fe20007fbe0ff */
[----:B------:R-:W-:Y:S01]  /*22b20*/  IMAD.MOV.U32 R33, RZ, RZ, R18 ;  /* 0x000000ffff217224 */ /* 0x000fe200078e0012 */
[----:B------:R-:W-:Y:S01]  /*22b30*/  SHF.R.S32.HI R9, RZ, 0x1f, R8 ;  /* 0x0000001fff097819 */ /* 0x000fe20000011408 */
[----:B------:R-:W-:Y:S01]  /*22b40*/  IMAD.MOV.U32 R29, RZ, RZ, R21 ;  /* 0x000000ffff1d7224 */ /* 0x000fe200078e0015 */
[----:B------:R-:W4:Y:S01]  /*22b50*/  LDL R41, [R1+0x708] ;  /* 0x0007080001297983 */ /* 0x000f220000100800 */
[----:B------:R-:W-:Y:S01]  /*22b60*/  IMAD.X R65, R11, 0x1, R71, P5 ;  /* 0x000000010b417824 */ /* 0x000fe200028e0647 */
[----:B------:R-:W-:-:S05]  /*22b70*/  IADD3 R90, P5, PT, R10, R70, RZ ;  /* 0x000000460a5a7210 */ /* 0x000fca0007fbe0ff */
[----:B------:R-:W-:Y:S01]  /*22b80*/  IMAD.X R91, R11, 0x1, R69, P5 ;  /* 0x000000010b5b7824 */ /* 0x000fe200028e0645 */
[----:B------:R-:W-:-:S05]  /*22b90*/  IADD3 R86, P5, PT, R8, R2, RZ ;  /* 0x0000000208567210 */ /* 0x000fca0007fbe0ff */
[----:B------:R-:W-:Y:S01]  /*22ba0*/  IMAD.X R87, R9, 0x1, R71, P5 ;  /* 0x0000000109577824 */ /* 0x000fe200028e0647 */
[----:B------:R-:W-:-:S05]  /*22bb0*/  IADD3 R82, P5, PT, R8, R70, RZ ;  /* 0x0000004608527210 */ /* 0x000fca0007fbe0ff */
[----:B------:R-:W-:Y:S01]  /*22bc0*/  IMAD.X R83, R9, 0x1, R69, P5 ;  /* 0x0000000109537824 */ /* 0x000fe200028e0645 */
[----:B------:R-:W-:Y:S02]  /*22bd0*/  IADD3 R78, P5, PT, R7, R2, RZ ;  /* 0x00000002074e7210 */ /* 0x000fe40007fbe0ff */
[----:B--2---:R-:W-:Y:S02]  /*22be0*/  F2FP.SATFINITE.E5M2.F32.PACK_AB_MERGE_C R73, R63, R62, RZ ;  /* 0x0000003e3f49723e */ /* 0x004fe400048060ff */
[----:B------:R-:W-:-:S05]  /*22bf0*/  IADD3 R62, P6, PT, R10, R0, RZ ;  /* 0x000000000a3e7210 */ /* 0x000fca0007fde0ff */
[----:B------:R-:W-:Y:S01]  /*22c00*/  IMAD.X R63, R11, 0x1, R72, P6 ;  /* 0x000000010b3f7824 */ /* 0x000fe200030e0648 */
[----:B------:R-:W-:-:S05]  /*22c10*/  IADD3 R92, P6, PT, R10, R68, RZ ;  /* 0x000000440a5c7210 */ /* 0x000fca0007fde0ff */
[----:B------:R-:W-:Y:S01]  /*22c20*/  IMAD.X R93, R11, 0x1, R3, P6 ;  /* 0x000000010b5d7824 */ /* 0x000fe200030e0603 */
[----:B------:R-:W-:-:S05]  /*22c30*/  IADD3 R88, P6, PT, R8, R0, RZ ;  /* 0x0000000008587210 */ /* 0x000fca0007fde0ff */
[----:B------:R-:W-:Y:S01]  /*22c40*/  IMAD.X R89, R9, 0x1, R72, P6 ;  /* 0x0000000109597824 */ /* 0x000fe200030e0648 */
[----:B------:R-:W-:Y:S02]  /*22c50*/  IADD3 R84, P6, PT, R8, R68, RZ ;  /* 0x0000004408547210 */ /* 0x000fe40007fde0ff */
[----:B------:R-:W-:-:S03]  /*22c60*/  SHF.R.S32.HI R8, RZ, 0x1f, R7 ;  /* 0x0000001fff087819 */ /* 0x000fc60000011407 */
[----:B------:R-:W-:Y:S01]  /*22c70*/  IMAD.X R85, R9, 0x1, R3, P6 ;  /* 0x0000000109557824 */ /* 0x000fe200030e0603 */
[C---:B------:R-:W-:Y:S01]  /*22c80*/  IADD3 R80, P6, PT, R7.reuse, R0, RZ ;  /* 0x0000000007507210 */ /* 0x040fe20007fde0ff */
[----:B------:R-:W-:Y:S01]  /*22c90*/  IMAD.X R79, R8, 0x1, R71, P5 ;  /* 0x00000001084f7824 */ /* 0x000fe200028e0647 */
[----:B------:R-:W-:-:S03]  /*22ca0*/  IADD3 R74, P5, PT, R7, R70, RZ ;  /* 0x00000046074a7210 */ /* 0x000fc60007fbe0ff */
[C---:B------:R-:W-:Y:S01]  /*22cb0*/  IMAD.X R81, R8.reuse, 0x1, R72, P6 ;  /* 0x0000000108517824 */ /* 0x040fe200030e0648 */
[----:B------:R-:W-:Y:S01]  /*22cc0*/  IADD3 R76, P6, PT, R7, R68, RZ ;  /* 0x00000044074c7210 */ /* 0x000fe20007fde0ff */
[----:B------:R-:W-:Y:S01]  /*22cd0*/  IMAD.X R75, R8, 0x1, R69, P5 ;  /* 0x00000001084b7824 */ /* 0x000fe200028e0645 */
[----:B------:R-:W-:-:S03]  /*22ce0*/  SHF.R.S32.HI R7, RZ, 0x1f, R6 ;  /* 0x0000001fff077819 */ /* 0x000fc60000011406 */
[----:B------:R-:W-:Y:S01]  /*22cf0*/  IMAD.X R77, R8, 0x1, R3, P6 ;  /* 0x00000001084d7824 */ /* 0x000fe200030e0603 */
[C---:B------:R-:W-:Y:S02]  /*22d00*/  IADD3 R24, P6, PT, R6.reuse, R0, RZ ;  /* 0x0000000006187210 */ /* 0x040fe40007fde0ff */
[----:B------:R-:W-:-:S03]  /*22d10*/  IADD3 R22, P5, PT, R6, R2, RZ ;  /* 0x0000000206167210 */ /* 0x000fc60007fbe0ff */
        /* <DEDUP_REMOVED lines=8> */
[----:B0-----:R-:W-:-:S03]  /*22da0*/  IADD3 R14, P5, PT, R5, R2, RZ ;  /* 0x00000002050e7210 */ /* 0x001fc60007fbe0ff */
        /* <DEDUP_REMOVED lines=10> */
[----:B------:R-:W-:Y:S01]  /*22e50*/  IADD3 R2, P6, PT, R4, R68, RZ ;  /* 0x0000004404027210 */ /* 0x000fe20007fde0ff */
[----:B------:R-:W-:Y:S01]  /*22e60*/  IMAD.X R7, R5, 0x1, R71, P5 ;  /* 0x0000000105077824 */ /* 0x000fe200028e0647 */
[----:B------:R-:W2:Y:S04]  /*22e70*/  LDL.LU R68, [R1+0x65c] ;  /* 0x00065c0001447983 */ /* 0x000ea80000300800 */
[----:B------:R-:W2:Y:S01]  /*22e80*/  LDL R71, [R1+0x710] ;  /* 0x0007100001477983 */ /* 0x000ea20000100800 */
[----:B------:R-:W-:-:S03]  /*22e90*/  PRMT R0, R33, 0x9910, RZ ;  /* 0x0000991021007816 */ /* 0x000fc600000000ff */
[----:B------:R-:W2:Y:S04]  /*22ea0*/  LDL.LU.64 R34, [R1+0x638] ;  /* 0x0006380001227983 */ /* 0x000ea80000300a00 */
[----:B------:R-:W2:Y:S01]  /*22eb0*/  LDL.LU.64 R32, [R1+0x630] ;  /* 0x0006300001207983 */ /* 0x000ea20000300a00 */
[----:B---3--:R-:W-:Y:S01]  /*22ec0*/  ISETP.LT.AND P3, PT, R37, UR6, !P3 ;  /* 0x0000000625007c0c */ /* 0x008fe2000df61270 */
[----:B------:R-:W-:Y:S01]  /*22ed0*/  IMAD.X R3, R5, 0x1, R3, P6 ;  /* 0x0000000105037824 */ /* 0x000fe200030e0603 */
[----:B------:R-:W-:Y:S01]  /*22ee0*/  IADD3 R4, P5, PT, R4, R70, RZ ;  /* 0x0000004604047210 */ /* 0x000fe20007fbe0ff */
[----:B------:R-:W0:Y:S10]  /*22ef0*/  LDCU UR6, c[0x0][0x39c] ;  /* 0x00007380ff0677ac */ /* 0x000e340008000800 */
[----:B------:R3:W-:Y:S04]  /*22f00*/  @P3 STG.E.U8 desc[UR22][R28.64], R26 ;  /* 0x0000001a1c003986 */ /* 0x0007e8000c101116 */
[----:B---3--:R-:W3:Y:S01]  /*22f10*/  LDL.LU.64 R28, [R1+0x838] ;  /* 0x00083800011c7983 */ /* 0x008ee20000300a00 */
[----:B------:R-:W-:Y:S01]  /*22f20*/  ISETP.LT.AND P6, PT, R67, UR9, !P2 ;  /* 0x0000000943007c0c */ /* 0x000fe2000d7c1270 */
[----:B------:R-:W0:Y:S01]  /*22f30*/  LDCU UR9, c[0x0][0x398] ;  /* 0x00007300ff0977ac */ /* 0x000e220008000800 */
[----:B------:R-:W-:Y:S01]  /*22f40*/  SHF.R.S32.HI R0, RZ, 0x8, R0 ;  /* 0x00000008ff007819 */ /* 0x000fe20000011400 */
[----:B------:R-:W-:Y:S01]  /*22f50*/  IMAD.X R5, R5, 0x1, R69, P5 ;  /* 0x0000000105057824 */ /* 0x000fe200028e0645 */
[----:B------:R-:W-:Y:S01]  /*22f60*/  PRMT R27, R36, 0x9910, RZ ;  /* 0x00009910241b7816 */ /* 0x000fe200000000ff */
[----:B------:R-:W3:Y:S01]  /*22f70*/  LDL.LU R70, [R1+0x360] ;  /* 0x0003600001467983 */ /* 0x000ee20000300800 */
[----:B----4-:R-:W-:Y:S01]  /*22f80*/  ISETP.LT.AND P3, PT, R41, UR12, !P2 ;  /* 0x0000000c29007c0c */ /* 0x010fe2000d761270 */
[----:B------:R-:W4:Y:S02]  /*22f90*/  LDCU UR12, c[0x0][0x398] ;  /* 0x00007300ff0c77ac */ /* 0x000f240008000800 */
[----:B------:R-:W4:Y:S04]  /*22fa0*/  LDL.LU R72, [R1+0x364] ;  /* 0x0003640001487983 */ /* 0x000f280000300800 */
[----:B------:R0:W-:Y:S01]  /*22fb0*/  @P6 STG.E.U8 desc[UR22][R30.64], R0 ;  /* 0x000000001e006986 */ /* 0x0001e2000c101116 */
[----:B------:R-:W-:Y:S01]  /*22fc0*/  ISETP.LT.AND P6, PT, R37, UR14, !P2 ;  /* 0x0000000e25007c0c */ /* 0x000fe2000d7c1270 */
[----:B------:R-:W1:Y:S02]  /*22fd0*/  LDCU UR14, c[0x0][0x398] ;  /* 0x00007300ff0e77ac */ /* 0x000e640008000800 */
[----:B------:R-:W4:Y:S04]  /*22fe0*/  LDL.LU R40, [R1+0x160] ;  /* 0x0001600001287983 */ /* 0x000f280000300800 */
[----:B------:R-:W4:Y:S01]  /*22ff0*/  LDL.LU R36, [R1+0x164] ;  /* 0x0001640001247983 */ /* 0x000f220000300800 */
[----:B0-----:R-:W-:Y:S01]  /*23000*/  IMAD.MOV.U32 R0, RZ, RZ, R27 ;  /* 0x000000ffff007224 */ /* 0x001fe200078e001b */
[----:B------:R-:W-:-:S02]  /*23010*/  PRMT R27, R26, 0x9910, RZ ;  /* 0x000099101a1b7816 */ /* 0x000fc400000000ff */
[----:B------:R-:W4:Y:S02]  /*23020*/  LDL.LU.64 R30, [R1+0x620] ;  /* 0x00062000011e7983 */ /* 0x000f240000300a00 */
[----:B------:R-:W-:Y:S02]  /*23030*/  SHF.R.S32.HI R0, RZ, 0x8, R0 ;  /* 0x00000008ff007819 */ /* 0x000fe40000011400 */
[----:B--2---:R-:W-:Y:S01]  /*23040*/  ISETP.LT.AND P5, PT, R71, UR10, !P2 ;  /* 0x0000000a47007c0c */ /* 0x004fe2000d7a1270 */
[----:B------:R-:W0:Y:S01]  /*23050*/  LDCU UR10, c[0x0][0x398] ;  /* 0x00007300ff0a77ac */ /* 0x000e220008000800 */
[----:B------:R-:W-:Y:S02]  /*23060*/  PRMT R68, R68, 0x9910, RZ ;  /* 0x0000991044447816 */ /* 0x000fe400000000ff */
[----:B------:R-:W-:Y:S01]  /*23070*/  ISETP.LT.AND P2, PT, R67, UR9, !P4 ;  /* 0x0000000943007c0c */ /* 0x000fe2000e741270 */
[----:B------:R-:W2:Y:S02]  /*23080*/  LDCU UR9, c[0x0][0x398] ;  /* 0x00007300ff0977ac */ /* 0x000ea40008000800 */
[----:B------:R-:W-:-:S02]  /*23090*/  IMAD.MOV.U32 R26, RZ, RZ, R68 ;  /* 0x000000ffff1a7224 */ /* 0x000fc400078e0044 */
[----:B------:R-:W2:Y:S04]  /*230a0*/  LDL.LU.64 R68, [R1+0x618] ;  /* 0x0006180001447983 */ /* 0x000ea80000300a00 */
[----:B------:R0:W-:Y:S01]  /*230b0*/  @P5 STG.E.U8 desc[UR22][R38.64], R0 ;  /* 0x0000000026005986 */ /* 0x0001e2000c101116 */
[----:B------:R-:W-:Y:S01]  /*230c0*/  SHF.R.S32.HI R26, RZ, 0x8, R26 ;  /* 0x00000008ff1a7819 */ /* 0x000fe2000001141a */
[----:B0-----:R-:W-:-:S04]  /*230d0*/  IMAD.MOV.U32 R0, RZ, RZ, R27 ;  /* 0x000000ffff007224 */ /* 0x001fc800078e001b */
[----:B------:R0:W-:Y:S01]  /*230e0*/  @P3 STG.E.U8 desc[UR22][R34.64], R26 ;  /* 0x0000001a22003986 */ /* 0x0001e2000c101116 */
[----:B------:R-:W-:-:S03]  /*230f0*/  SHF.R.S32.HI R0, RZ, 0x8, R0 ;  /* 0x00000008ff007819 */ /* 0x000fc60000011400 */
[----:B------:R-:W2:Y:S04]  /*23100*/  LDL.LU.64 R38, [R1+0x610] ;  /* 0x0006100001267983 */ /* 0x000ea80000300a00 */
[----:B------:R1:W-:Y:S04]  /*23110*/  @P6 STG.E.U8 desc[UR22][R32.64], R0 ;  /* 0x0000000020006986 */ /* 0x0003e8000c101116 */
[----:B0-----:R-:W2:Y:S04]  /*23120*/  LDL.LU.64 R34, [R1+0x608] ;  /* 0x0006080001227983 */ /* 0x001ea80000300a00 */
[----:B-1----:R-:W2:Y:S04]  /*23130*/  LDL.LU.64 R32, [R1+0x600] ;  /* 0x0006000001207983 */ /* 0x002ea80000300a00 */
[----:B---3--:R0:W-:Y:S04]  /*23140*/  @P2 STG.E.U8 desc[UR22][R28.64], R73 ;  /* 0x000000491c002986 */ /* 0x0081e8000c101116 */
[----:B0-----:R-:W3:Y:S01]  /*23150*/  LDL.LU.64 R28, [R1+0x830] ;  /* 0x00083000011c7983 */ /* 0x001ee20000300a00 */
[----:B------:R-:W-:Y:S01]  /*23160*/  VIADD R0, R66, 0x59 ;  /* 0x0000005942007836 */ /* 0x000fe20000000000 */
[----:B------:R-:W-:Y:S01]  /*23170*/  ISETP.LT.AND P6, PT, R71, UR10, !P4 ;  /* 0x0000000a47007c0c */ /* 0x000fe2000e7c1270 */
[----:B------:R-:W0:Y:S01]  /*23180*/  LDCU UR10, c[0x0][0x398] ;  /* 0x00007300ff0a77ac */ /* 0x000e220008000800 */
[----:B------:R-:W-:-:S02]  /*23190*/  ISETP.LT.AND P5, PT, R41, UR16, !P4 ;  /* 0x0000001029007c0c */ /* 0x000fc4000e7a1270 */
[----:B------:R-:W-:Y:S01]  /*231a0*/  ISETP.GE.AND P3, PT, R0, UR4, PT ;  /* 0x0000000400007c0c */ /* 0x000fe2000bf66270 */
[----:B------:R-:W1:Y:S01]  /*231b0*/  LDCU UR4, c[0x0][0x39c] ;  /* 0x00007380ff0477ac */ /* 0x000e620008000800 */
[----:B----4-:R-:W-:Y:S02]  /*231c0*/  ISETP.LT.AND P4, PT, R37, UR12, !P4 ;  /* 0x0000000c25007c0c */ /* 0x010fe4000e781270 */
[----:B------:R-:W-:Y:S02]  /*231d0*/  F2FP.SATFINITE.E5M2.F32.PACK_AB_MERGE_C R0, R72, R70, RZ ;  /* 0x000000464800723e */ /* 0x000fe400048060ff */
[----:B------:R-:W-:Y:S01]  /*231e0*/  F2FP.SATFINITE.E5M2.F32.PACK_AB_MERGE_C R27, R36, R40, RZ ;  /* 0x00000028241b723e */ /* 0x000fe200048060ff */
[----:B------:R-:W-:Y:S01]  /*231f0*/  VIADD R26, R66, 0x5a ;  /* 0x0000005a421a7836 */ /* 0x000fe20000000000 */
[----:B------:R-:W4:Y:S01]  /*23200*/  LDCU UR12, c[0x0][0x398] ;  /* 0x00007300ff0c77ac */ /* 0x000f220008000800 */
[----:B------:R1:W-:Y:S03]  /*23210*/  @P6 STG.E.U8 desc[UR22][R30.64], R0 ;  /* 0x000000001e006986 */ /* 0x0003e6000c101116 */
[----:B------:R-:W-:Y:S01]  /*23220*/  ISETP.GE.AND P2, PT, R26, UR6, PT ;  /* 0x000000061a007c0c */ /* 0x000fe2000bf46270 */
[----:B------:R-:W2:Y:S01]  /*23230*/  LDCU UR6, c[0x0][0x398] ;  /* 0x00007300ff0677ac */ /* 0x000ea20008000800 */
[----:B0-----:R-:W-:-:S02]  /*23240*/  ISETP.LT.AND P6, PT, R71, UR10, !P3 ;  /* 0x0000000a47007c0c */ /* 0x001fc4000dfc1270 */
[----:B------:R-:W-:Y:S01]  /*23250*/  PRMT R26, R73, 0x9910, RZ ;  /* 0x00009910491a7816 */ /* 0x000fe200000000ff */
[----:B------:R-:W0:Y:S01]  /*23260*/  LDCU UR10, c[0x0][0x398] ;  /* 0x00007300ff0a77ac */ /* 0x000e220008000800 */
[----:B-1----:R-:W4:Y:S02]  /*23270*/  LDL.LU.64 R30, [R1+0x828] ;  /* 0x00082800011e7983 */ /* 0x002f240000300a00 */
[----:B------:R-:W-:Y:S01]  /*23280*/  SHF.R.S32.HI R26, RZ, 0x8, R26 ;  /* 0x00000008ff1a7819 */ /* 0x000fe2000001141a */
[----:B------:R-:W1:Y:S01]  /*23290*/  LDCU UR16, c[0x0][0x398] ;  /* 0x00007300ff1077ac */ /* 0x000e620008000800 */
[----:B------:R-:W4:Y:S04]  /*232a0*/  LDL.LU.64 R72, [R1+0x558] ;  /* 0x0005580001487983 */ /* 0x000f280000300a00 */
[----:B--2---:R2:W-:Y:S01]  /*232b0*/  @P5 STG.E.U8 desc[UR22][R68.64], R27 ;  /* 0x0000001b44005986 */ /* 0x0045e2000c101116 */
[----:B------:R-:W-:Y:S01]  /*232c0*/  ISETP.LT.AND P5, PT, R67, UR9, !P3 ;  /* 0x0000000943007c0c */ /* 0x000fe2000dfa1270 */
[----:B------:R-:W0:Y:S01]  /*232d0*/  LDCU UR9, c[0x0][0x398] ;  /* 0x00007300ff0977ac */ /* 0x000e220008000800 */
[----:B---3--:R-:W-:-:S02]  /*232e0*/  F2FP.SATFINITE.E5M2.F32.PACK_AB_MERGE_C R28, R29, R28, RZ ;  /* 0x0000001c1d1c723e */ /* 0x008fc400048060ff */
[----:B------:R-:W-:Y:S01]  /*232f0*/  PRMT R29, R0, 0x9910, RZ ;  /* 0x00009910001d7816 */ /* 0x000fe200000000ff */
[----:B------:R-:W-:Y:S02]  /*23300*/  VIADD R0, R66, 0x5b ;  /* 0x0000005b42007836 */ /* 0x000fe40000000000 */
[----:B------:R-:W-:Y:S03]  /*23310*/  @P4 STG.E.U8 desc[UR22][R38.64], R28 ;  /* 0x0000001c26004986 */ /* 0x000fe6000c101116 */
[----:B------:R-:W-:-:S03]  /*23320*/  ISETP.GE.AND P4, PT, R0, UR4, PT ;  /* 0x0000000400007c0c */ /* 0x000fc6000bf86270 */
[----:B------:R3:W-:Y:S01]  /*23330*/  @P5 STG.E.U8 desc[UR22][R34.64], R26 ;  /* 0x0000001a22005986 */ /* 0x0007e2000c101116 */
[----:B------:R-:W-:Y:S01]  /*23340*/  SHF.R.S32.HI R0, RZ, 0x8, R29 ;  /* 0x00000008ff007819 */ /* 0x000fe2000001141d */
[----:B------:R-:W0:Y:S02]  /*23350*/  LDCU UR4, c[0x0][0x39c] ;  /* 0x00007380ff0477ac */ /* 0x000e240008000800 */
[----:B------:R-:W4:Y:S04]  /*23360*/  LDL.LU R29, [R1+0x570] ;  /* 0x00057000011d7983 */ /* 0x000f280000300800 */
[----:B--2---:R-:W2:Y:S04]  /*23370*/  LDL.LU R68, [R1+0x574] ;  /* 0x0005740001447983 */ /* 0x004ea80000300800 */
[----:B------:R-:W2:Y:S04]  /*23380*/  LDL.LU R69, [R1+0x368] ;  /* 0x0003680001457983 */ /* 0x000ea80000300800 */
[----:B------:R-:W2:Y:S04]  /*23390*/  LDL.LU R70, [R1+0x36c] ;  /* 0x00036c0001467983 */ /* 0x000ea80000300800 */
[----:B------:R-:W2:Y:S04]  /*233a0*/  LDL.LU R40, [R1+0x168] ;  /* 0x0001680001287983 */ /* 0x000ea80000300800 */
[----:B------:R-:W2:Y:S01]  /*233b0*/  LDL.LU R36, [R1+0x16c] ;  /* 0x00016c0001247983 */ /* 0x000ea20000300800 */
[----:B---3--:R-:W-:-:S03]  /*233c0*/  PRMT R26, R28, 0x9910, RZ ;  /* 0x000099101c1a7816 */ /* 0x008fc600000000ff */
[----:B------:R-:W3:Y:S04]  /*233d0*/  LDL.LU.64 R38, [R1+0x540] ;  /* 0x0005400001267983 */ /* 0x000ee80000300a00 */
[----:B------:R0:W-:Y:S04]  /*233e0*/  @P6 STG.E.U8 desc[UR22][R32.64], R0 ;  /* 0x0000000020006986 */ /* 0x0001e8000c101116 */
[----:B------:R-:W2:Y:S04]  /*233f0*/  LDL.LU.64 R34, [R1+0x538] ;  /* 0x0005380001227983 */ /* 0x000ea80000300a00 */
[----:B0-----:R-:W2:Y:S01]  /*23400*/  LDL.LU.64 R32, [R1+0x530] ;  /* 0x0005300001207983 */ /* 0x001ea20000300a00 */
[----:B------:R-:W-:-:S03]  /*23410*/  PRMT R0, R27, 0x9910, RZ ;  /* 0x000099101b007816 */ /* 0x000fc600000000ff */
[----:B------:R-:W2:Y:S04]  /*23420*/  LDL.LU R27, [R1+0x56c] ;  /* 0x00056c00011b7983 */ /* 0x000ea80000300800 */
[----:B------:R-:W2:Y:S01]  /*23430*/  LDL.LU R28, [R1+0x568] ;  /* 0x00056800011c7983 */ /* 0x000ea20000300800 */
[----:B------:R-:W-:Y:S01]  /*23440*/  ISETP.LT.AND P5, PT, R41, UR6, !P3 ;  /* 0x0000000629007c0c */ /* 0x000fe2000dfa1270 */
[----:B------:R-:W0:Y:S01]  /*23450*/  LDCU UR6, c[0x0][0x398] ;  /* 0x00007300ff0677ac */ /* 0x000e220008000800 */
[----:B------:R-:W-:Y:S02]  /*23460*/  ISETP.LT.AND P6, PT, R37, UR9, !P3 ;  /* 0x0000000925007c0c */ /* 0x000fe4000dfc1270 */
[----:B------:R-:W-:Y:S01]  /*23470*/  SHF.R.S32.HI R0, RZ, 0x8, R0 ;  /* 0x00000008ff007819 */ /* 0x000fe20000011400 */
[----:B------:R-:W0:Y:S01]  /*23480*/  LDCU UR9, c[0x0][0x398] ;  /* 0x00007300ff0977ac */ /* 0x000e220008000800 */
[----:B------:R-:W-:-:S07]  /*23490*/  SHF.R.S32.HI R26, RZ, 0x8, R26 ;  /* 0x00000008ff1a7819 */ /* 0x000fce000001141a */
[----:B----4-:R4:W-:Y:S04]  /*234a0*/  @P5 STG.E.U8 desc[UR22][R72.64], R0 ;  /* 0x0000000048005986 */ /* 0x0109e8000c101116 */
[----:B------:R0:W-:Y:S04]  /*234b0*/  @P6 STG.E.U8 desc[UR22][R30.64], R26 ;  /* 0x0000001a1e006986 */ /* 0x0001e8000c101116 */
[----:B----4-:R-:W4:Y:S04]  /*234c0*/  LDL.LU.64 R72, [R1+0x528] ;  /* 0x0005280001487983 */ /* 0x010f280000300a00 */
[----:B0-----:R-:W3:Y:S01]  /*234d0*/  LDL.LU.64 R30, [R1+0x820] ;  /* 0x00082000011e7983 */ /* 0x001ee20000300a00 */
[----:B--2---:R-:W-:-:S03]  /*234e0*/  F2FP.SATFINITE.E5M2.F32.PACK_AB_MERGE_C R28, R27, R28, RZ ;  /* 0x0000001c1b1c723e */ /* 0x004fc600048060ff */
[----:B------:R-:W2:Y:S01]  /*234f0*/  LDL.LU.64 R26, [R1+0x548] ;  /* 0x00054800011a7983 */ /* 0x000ea20000300a00 */
[----:B------:R-:W-:Y:S01]  /*23500*/  ISETP.LT.AND P3, PT, R67, UR10, !P2 ;  /* 0x0000000a43007c0c */ /* 0x000fe2000d761270 */
[----:B------:R-:W0:Y:S01]  /*23510*/  LDCU UR10, c[0x0][0x398] ;  /* 0x00007300ff0a77ac */ /* 0x000e220008000800 */
[----:B------:R-:W-:Y:S02]  /*23520*/  ISETP.LT.AND P6, PT, R71, UR12, !P2 ;  /* 0x0000000c47007c0c */ /* 0x000fe4000d7c1270 */
[----:B------:R-:W-:Y:S01]  /*23530*/  F2FP.SATFINITE.E5M2.F32.PACK_AB_MERGE_C R29, R68, R29, RZ ;  /* 0x0000001d441d723e */ /* 0x000fe200048060ff */
[----:B------:R-:W0:Y:S01]  /*23540*/  LDCU UR12, c[0x0][0x398] ;  /* 0x00007300ff0c77ac */ /* 0x000e220008000800 */
[----:B---3--:R-:W-:-:S07]  /*23550*/  F2FP.SATFINITE.E5M2.F32.PACK_AB_MERGE_C R30, R31, R30, RZ ;  /* 0x0000001e1f1e723e */ /* 0x008fce00048060ff */
[----:B--2---:R2:W-:Y:S01]  /*23560*/  @P3 STG.E.U8 desc[UR22][R26.64], R28 ;  /* 0x0000001c1a003986 */ /* 0x0045e2000c101116 */
[----:B------:R-:W-:Y:S01]  /*23570*/  ISETP.LT.AND P3, PT, R41, UR6, !P2 ;  /* 0x0000000629007c0c */ /* 0x000fe2000d761270 */
[----:B------:R-:W-:Y:S01]  /*23580*/  VIADD R0, R66, 0x5c ;  /* 0x0000005c42007836 */ /* 0x000fe20000000000 */
[----:B------:R-:W-:Y:S01]  /*23590*/  ISETP.LT.AND P2, PT, R37, UR9, !P2 ;  /* 0x0000000925007c0c */ /* 0x000fe2000d741270 */
[----:B------:R-:W3:Y:S01]  /*235a0*/  LDCU UR9, c[0x0][0x398] ;  /* 0x00007300ff0977ac */ /* 0x000ee20008000800 */
[----:B--2---:R-:W-:Y:S01]  /*235b0*/  F2FP.SATFINITE.E5M2.F32.PACK_AB_MERGE_C R27, R70, R69, RZ ;  /* 0x00000045461b723e */ /* 0x004fe200048060ff */
[----:B------:R-:W2:Y:S01]  /*235c0*/  LDCU UR6, c[0x0][0x39c] ;  /* 0x00007380ff0677ac */ /* 0x000ea20008000800 */
[----:B------:R-:W2:Y:S01]  /*235d0*/  LDL.LU.64 R68, [R1+0x520] ;  /* 0x0005200001447983 */ /* 0x000ea20000300a00 */
[----:B------:R-:W-:-:S03]  /*235e0*/  F2FP.SATFINITE.E5M2.F32.PACK_AB_MERGE_C R26, R36, R40, RZ ;  /* 0x00000028241a723e */ /* 0x000fc600048060ff */
[----:B------:R0:W-:Y:S04]  /*235f0*/  @P6 STG.E.U8 desc[UR22][R38.64], R27 ;  /* 0x0000001b26006986 */ /* 0x0001e8000c101116 */
[----:B------:R1:W-:Y:S04]  /*23600*/  @P3 STG.E.U8 desc[UR22][R34.64], R26 ;  /* 0x0000001a22003986 */ /* 0x0003e8000c101116 */
[----:B------:R3:W-:Y:S04]  /*23610*/  @P2 STG.E.U8 desc[UR22][R32.64], R30 ;  /* 0x0000001e20002986 */ /* 0x0007e8000c101116 */
[----:B0-----:R-:W2:Y:S04]  /*23620*/  LDL.LU.64 R38, [R1+0x518] ;  /* 0x0005180001267983 */ /* 0x001ea80000300a00 */
[----:B-1----:R-:W2:Y:S04]  /*23630*/  LDL.LU.64 R34, [R1+0x510] ;  /* 0x0005100001227983 */ /* 0x002ea80000300a00 */
[----:B---3--:R-:W3:Y:S01]  /*23640*/  LDL.LU.64 R32, [R1+0x818] ;  /* 0x0008180001207983 */ /* 0x008ee20000300a00 */
[----:B------:R-:W-:Y:S01]  /*23650*/  ISETP.LT.AND P6, PT, R67, UR10, !P4 ;  /* 0x0000000a43007c0c */ /* 0x000fe2000e7c1270 */
[----:B------:R-:W0:Y:S01]  /*23660*/  LDCU UR10, c[0x0][0x398] ;  /* 0x00007300ff0a77ac */ /* 0x000e220008000800 */
[----:B------:R-:W-:-:S02]  /*23670*/  ISETP.GE.AND P5, PT, R0, UR4, PT ;  /* 0x0000000400007c0c */ /* 0x000fc4000bfa6270 */
[----:B------:R-:W-:Y:S01]  /*23680*/  PRMT R0, R28, 0x9910, RZ ;  /* 0x000099101c007816 */ /* 0x000fe200000000ff */
[----:B------:R-:W1:Y:S01]  /*23690*/  LDCU UR4, c[0x0][0x39c] ;  /* 0x00007380ff0477ac */ /* 0x000e620008000800 */
[----:B------:R-:W-:Y:S01]  /*236a0*/  PRMT R27, R27, 0x9910, RZ ;  /* 0x000099101b1b7816 */ /* 0x000fe200000000ff */
[----:B------:R-:W3:Y:S01]  /*236b0*/  LDL.LU R28, [R1+0x370] ;  /* 0x00037000011c7983 */ /* 0x000ee20000300800 */
[----:B------:R-:W-:Y:S02]  /*236c0*/  SHF.R.S32.HI R0, RZ, 0x8, R0 ;  /* 0x00000008ff007819 */ /* 0x000fe40000011400 */
[----:B------:R-:W-:Y:S01]  /*236d0*/  ISETP.LT.AND P2, PT, R71, UR12, !P4 ;  /* 0x0000000c47007c0c */ /* 0x000fe2000e741270 */
[----:B------:R-:W3:Y:S01]  /*236e0*/  LDL.LU R70, [R1+0x374] ;  /* 0x0003740001467983 */ /* 0x000ee20000300800 */
[----:B------:R-:W-:Y:S01]  /*236f0*/  PRMT R30, R30, 0x9910, RZ ;  /* 0x000099101e1e7816 */ /* 0x000fe200000000ff */
[----:B------:R-:W0:Y:S02]  /*23700*/  LDCU UR12, c[0x0][0x398] ;  /* 0x00007300ff0c77ac */ /* 0x000e240008000800 */
[----:B----4-:R4:W-:Y:S01]  /*23710*/  @P6 STG.E.U8 desc[UR22][R72.64], R0 ;  /* 0x0000000048006986 */ /* 0x0109e2000c101116 */
[----:B------:R-:W-:Y:S01]  /*23720*/  ISETP.LT.AND P3, PT, R41, UR9, !P4 ;  /* 0x0000000929007c0c */ /* 0x000fe2000e761270 */
[----:B------:R-:W0:Y:S01]  /*23730*/  LDCU UR9, c[0x0][0x398] ;  /* 0x00007300ff0977ac */ /* 0x000e220008000800 */
[----:B------:R-:W-:Y:S01]  /*23740*/  ISETP.LT.AND P4, PT, R37, UR14, !P4 ;  /* 0x0000000e25007c0c */ /* 0x000fe2000e781270 */
[----:B------:R-:W3:Y:S01]  /*23750*/  LDL.LU R40, [R1+0x170] ;  /* 0x0001700001287983 */ /* 0x000ee20000300800 */
[----:B----4-:R-:W-:Y:S01]  /*23760*/  IMAD.MOV.U32 R0, RZ, RZ, R27 ;  /* 0x000000ffff007224 */ /* 0x010fe200078e001b */
[----:B------:R-:W-:-:S02]  /*23770*/  PRMT R26, R26, 0x9910, RZ ;  /* 0x000099101a1a7816 */ /* 0x000fc400000000ff */
[----:B------:R-:W4:Y:S01]  /*23780*/  LDL.LU R36, [R1+0x174] ;  /* 0x0001740001247983 */ /* 0x000f220000300800 */
[----:B------:R-:W-:Y:S01]  /*23790*/  ISETP.LT.AND P6, PT, R41, UR16, !P5 ;  /* 0x0000001029007c0c */ /* 0x000fe2000efc1270 */
[----:B------:R-:W0:Y:S01]  /*237a0*/  LDCU UR14, c[0x0][0x398] ;  /* 0x00007300ff0e77ac */ /* 0x000e220008000800 */
[----:B------:R-:W-:Y:S01]  /*237b0*/  SHF.R.S32.HI R0, RZ, 0x8, R0 ;  /* 0x00000008ff007819 */ /* 0x000fe20000011400 */
[----:B------:R-:W4:Y:S01]  /*237c0*/  LDL.LU.64 R72, [R1+0x4f8] ;  /* 0x0004f80001487983 */ /* 0x000f220000300a00 */
[----:B------:R-:W-:Y:S01]  /*237d0*/  SHF.R.S32.HI R26, RZ, 0x8, R26 ;  /* 0x00000008ff1a7819 */ /* 0x000fe2000001141a */
[----:B------:R-:W0:Y:S02]  /*237e0*/  LDCU UR16, c[0x0][0x398] ;  /* 0x00007300ff1077ac */ /* 0x000e240008000800 */
[----:B--2---:R2:W-:Y:S01]  /*237f0*/  @P2 STG.E.U8 desc[UR22][R68.64], R0 ;  /* 0x0000000044002986 */ /* 0x0045e2000c101116 */
[----:B0-----:R-:W-:Y:S01]  /*23800*/  ISETP.LT.AND P2, PT, R67, UR10, !P5 ;  /* 0x0000000a43007c0c */ /* 0x001fe2000ef41270 */
[----:B------:R-:W0:Y:S01]  /*23810*/  LDCU UR10, c[0x0][0x398] ;  /* 0x00007300ff0a77ac */ /* 0x000e220008000800 */
[----:B--2---:R-:W-:-:S02]  /*23820*/  IMAD.MOV.U32 R0, RZ, RZ, R30 ;  /* 0x000000ffff007224 */ /* 0x004fc400078e001e */
[----:B------:R-:W2:Y:S03]  /*23830*/  LDL.LU.64 R30, [R1+0x500] ;  /* 0x00050000011e7983 */ /* 0x000ea60000300a00 */
[----:B------:R-:W-:Y:S01]  /*23840*/  SHF.R.S32.HI R0, RZ, 0x8, R0 ;  /* 0x00000008ff007819 */ /* 0x000fe20000011400 */
[----:B------:R-:W-:Y:S04]  /*23850*/  @P3 STG.E.U8 desc[UR22][R38.64], R26 ;  /* 0x0000001a26003986 */ /* 0x000fe8000c101116 */
[----:B------:R0:W-:Y:S04]  /*23860*/  @P4 STG.E.U8 desc[UR22][R34.64], R0 ;  /* 0x0000000022004986 */ /* 0x0001e8000c101116 */
[----:B---3--:R3:W-:Y:S04]  /*23870*/  @P2 STG.E.U8 desc[UR22][R32.64], R29 ;  /* 0x0000001d20002986 */ /* 0x0087e8000c101116 */
[----:B0-----:R-:W2:Y:S04]  /*23880*/  LDL.LU.64 R34, [R1+0x4f0] ;  /* 0x0004f00001227983 */ /* 0x001ea80000300a00 */
[----:B------:R-:W2:Y:S04]  /*23890*/  LDL.LU.64 R68, [R1+0x4e8] ;  /* 0x0004e80001447983 */ /* 0x000ea80000300a00 */
[----:B------:R-:W2:Y:S04]  /*238a0*/  LDL.LU.64 R38, [R1+0x4e0] ;  /* 0x0004e00001267983 */ /* 0x000ea80000300a00 */
[----:B---3--:R-:W3:Y:S01]  /*238b0*/  LDL.LU.64 R32, [R1+0x810] ;  /* 0x0008100001207983 */ /* 0x008ee20000300a00 */
[----:B------:R-:W-:Y:S01]  /*238c0*/  ISETP.LT.AND P4, PT, R71, UR12, !P5 ;  /* 0x0000000c47007c0c */ /* 0x000fe2000ef81270 */
[----:B------:R-:W-:Y:S01]  /*238d0*/  VIADD R0, R66, 0x5d ;  /* 0x0000005d42007836 */ /* 0x000fe20000000000 */
[----:B------:R-:W0:Y:S04]  /*238e0*/  LDCU UR12, c[0x0][0x398] ;  /* 0x00007300ff0c77ac */ /* 0x000e280008000800 */
[----:B-1----:R-:W-:Y:S01]  /*238f0*/  ISETP.GE.AND P3, PT, R0, UR4, PT ;  /* 0x0000000400007c0c */ /* 0x002fe2000bf66270 */
[----:B------:R-:W1:Y:S01]  /*23900*/  LDCU UR4, c[0x0][0x39c] ;  /* 0x00007380ff0477ac */ /* 0x000e620008000800 */
[----:B------:R-:W-:-:S02]  /*23910*/  F2FP.SATFINITE.E5M2.F32.PACK_AB_MERGE_C R0, R70, R28, RZ ;  /* 0x0000001c4600723e */ /* 0x000fc400048060ff */
[----:B----4-:R-:W-:Y:S02]  /*23920*/  F2FP.SATFINITE.E5M2.F32.PACK_AB_MERGE_C R27, R36, R40, RZ ;  /* 0x00000028241b723e */ /* 0x010fe400048060ff */
[----:B------:R-:W-:Y:S01]  /*23930*/  PRMT R28, R0, 0x9910, RZ ;  /* 0x00009910001c7816 */ /* 0x000fe200000000ff */
[----:B------:R-:W4:Y:S04]  /*23940*/  LDL.LU R36, [R1+0x578] ;  /* 0x0005780001247983 */ /* 0x000f280000300800 */
[----:B--2---:R2:W-:Y:S01]  /*23950*/  @P4 STG.E.U8 desc[UR22][R30.64], R0 ;  /* 0x000000001e004986 */ /* 0x0045e2000c101116 */
[----:B------:R-:W-:Y:S01]  /*23960*/  ISETP.LT.AND P4, PT, R37, UR9, !P5 ;  /* 0x0000000925007c0c */ /* 0x000fe2000ef81270 */
[C---:B------:R-:W-:Y:S01]  /*23970*/  VIADD R26, R66.reuse, 0x5e ;  /* 0x0000005e421a7836 */ /* 0x040fe20000000000 */
[----:B------:R-:W0:Y:S01]  /*23980*/  LDCU UR9, c[0x0][0x398] ;  /* 0x00007300ff0977ac */ /* 0x000e220008000800 */
[----:B------:R-:W-:Y:S01]  /*23990*/  @P6 STG.E.U8 desc[UR22][R72.64], R27 ;  /* 0x0000001b48006986 */ /* 0x000fe2000c101116 */
[----:B--2---:R-:W-:-:S03]  /*239a0*/  VIADD R0, R66, 0x5f ;  /* 0x0000005f42007836 */ /* 0x004fc60000000000 */
[----:B------:R-:W2:Y:S01]  /*239b0*/  LDL.LU.64 R30, [R1+0x4d8] ;  /* 0x0004d800011e7983 */ /* 0x000ea20000300a00 */
[----:B---3--:R-:W-:-:S05]  /*239c0*/  F2FP.SATFINITE.E5M2.F32.PACK_AB_MERGE_C R32, R33, R32, RZ ;  /* 0x000000202120723e */ /* 0x008fca00048060ff */
[----:B------:R3:W-:Y:S01]  /*239d0*/  @P4 STG.E.U8 desc[UR22][R34.64], R32 ;  /* 0x0000002022004986 */ /* 0x0007e2000c101116 */
[----:B-1----:R-:W-:Y:S01]  /*239e0*/  ISETP.GE.AND P4, PT, R0, UR4, PT ;  /* 0x0000000400007c0c */ /* 0x002fe2000bf86270 */
[----:B------:R-:W1:Y:S01]  /*239f0*/  LDCU UR4, c[0x0][0x39c] ;  /* 0x00007380ff0477ac */ /* 0x000e620008000800 */
[----:B------:R-:W-:Y:S01]  /*23a00*/  SHF.R.S32.HI R0, RZ, 0x8, R28 ;  /* 0x00000008ff007819 */ /* 0x000fe2000001141c */
[----:B---3--:R-:W3:Y:S04]  /*23a10*/  LDL.LU.64 R34, [R1+0x4d0] ;  /* 0x0004d00001227983 */ /* 0x008ee80000300a00 */
[----:B------:R-:W4:Y:S01]  /*23a20*/  LDL.LU R28, [R1+0x57c] ;  /* 0x00057c00011c7983 */ /* 0x000f220000300800 */
[----:B------:R-:W-:Y:S01]  /*23a30*/  ISETP.GE.AND P2, PT, R26, UR6, PT ;  /* 0x000000061a007c0c */ /* 0x000fe2000bf46270 */
[----:B------:R-:W1:Y:S01]  /*23a40*/  LDCU UR6, c[0x0][0x398] ;  /* 0x00007300ff0677ac */ /* 0x000e620008000800 */
[----:B------:R-:W-:-:S02]  /*23a50*/  ISETP.LT.AND P5, PT, R67, UR10, !P3 ;  /* 0x0000000a43007c0c */ /* 0x000fc4000dfa1270 */
[----:B0-----:R-:W-:Y:S01]  /*23a60*/  ISETP.LT.AND P6, PT, R71, UR12, !P3 ;  /* 0x0000000c47007c0c */ /* 0x001fe2000dfc1270 */
[----:B------:R-:W0:Y:S01]  /*23a70*/  LDCU UR10, c[0x0][0x398] ;  /* 0x00007300ff0a77ac */ /* 0x000e220008000800 */
[----:B------:R-:W-:Y:S02]  /*23a80*/  PRMT R26, R29, 0x9910, RZ ;  /* 0x000099101d1a7816 */ /* 0x000fe400000000ff */
[----:B------:R-:W4:Y:S01]  /*23a90*/  LDL.LU R29, [R1+0x584] ;  /* 0x00058400011d7983 */ /* 0x000f220000300800 */
[----:B------:R-:W0:Y:S01]  /*23aa0*/  LDCU UR12, c[0x0][0x398] ;  /* 0x00007300ff0c77ac */ /* 0x000e220008000800 */
[----:B------:R-:W-:Y:S02]  /*23ab0*/  SHF.R.S32.HI R26, RZ, 0x8, R26 ;  /* 0x00000008ff1a7819 */ /* 0x000fe4000001141a */
[----:B------:R-:W4:Y:S04]  /*23ac0*/  LDL.LU R73, [R1+0x378] ;  /* 0x0003780001497983 */ /* 0x000f280000300800 */
[----:B------:R0:W-:Y:S01]  /*23ad0*/  @P5 STG.E.U8 desc[UR22][R68.64], R26 ;  /* 0x0000001a44005986 */ /* 0x0001e2000c101116 */
[----:B-1----:R-:W-:-:S03]  /*23ae0*/  ISETP.LT.AND P5, PT, R41, UR6, !P3 ;  /* 0x0000000629007c0c */ /* 0x002fc6000dfa1270 */
[----:B------:R1:W-:Y:S01]  /*23af0*/  @P6 STG.E.U8 desc[UR22][R38.64], R0 ;  /* 0x0000000026006986 */ /* 0x0003e2000c101116 */
[----:B------:R-:W-:Y:S01]  /*23b00*/  ISETP.LT.AND P6, PT, R37, UR9, !P3 ;  /* 0x0000000925007c0c */ /* 0x000fe2000dfc1270 */
[----:B------:R-:W2:Y:S02]  /*23b10*/  LDCU UR6, c[0x0][0x398] ;  /* 0x00007300ff0677ac */ /* 0x000ea40008000800 */
[----:B------:R-:W4:Y:S01]  /*23b20*/  LDL.LU R70, [R1+0x37c] ;  /* 0x00037c0001467983 */ /* 0x000f220000300800 */
[----:B------:R-:W2:Y:S01]  /*23b30*/  LDCU UR9, c[0x0][0x398] ;  /* 0x00007300ff0977ac */ /* 0x000ea20008000800 */
[----:B0-----:R-:W-:Y:S02]  /*23b40*/  PRMT R26, R32, 0x9910, RZ ;  /* 0x00009910201a7816 */ /* 0x001fe400000000ff */
[----:B------:R-:W4:Y:S01]  /*23b50*/  LDL.LU R72, [R1+0x178] ;  /* 0x0001780001487983 */ /* 0x000f220000300800 */
[----:B-1----:R-:W-:-:S03]  /*23b60*/  PRMT R0, R27, 0x9910, RZ ;  /* 0x000099101b007816 */ /* 0x002fc600000000ff */
[----:B------:R-:W4:Y:S01]  /*23b70*/  LDL.LU R40, [R1+0x17c] ;  /* 0x00017c0001287983 */ /* 0x000f220000300800 */
[----:B------:R-:W-:Y:S02]  /*23b80*/  SHF.R.S32.HI R26, RZ, 0x8, R26 ;  /* 0x00000008ff1a7819 */ /* 0x000fe4000001141a */
[----:B------:R-:W-:Y:S01]  /*23b90*/  SHF.R.S32.HI R0, RZ, 0x8, R0 ;  /* 0x00000008ff007819 */ /* 0x000fe20000011400 */
[----:B------:R-:W4:Y:S04]  /*23ba0*/  LDL.LU.64 R68, [R1+0x4c0] ;  /* 0x0004c00001447983 */ /* 0x000f280000300a00 */
[----:B------:R-:W4:Y:S04]  /*23bb0*/  LDL.LU.64 R38, [R1+0x4b8] ;  /* 0x0004b80001267983 */ /* 0x000f280000300a00 */
[----:B------:R-:W4:Y:S04]  /*23bc0*/  LDL.LU R27, [R1+0x580] ;  /* 0x00058000011b7983 */ /* 0x000f280000300800 */
[----:B------:R-:W4:Y:S04]  /*23bd0*/  LDL.LU.64 R32, [R1+0x4b0] ;  /* 0x0004b00001207983 */ /* 0x000f280000300a00 */
[----:B--2---:R0:W-:Y:S04]  /*23be0*/  @P5 STG.E.U8 desc[UR22][R30.64], R0 ;  /* 0x000000001e005986 */ /* 0x0041e8000c101116 */
[----:B---3--:R1:W-:Y:S01]  /*23bf0*/  @P6 STG.E.U8 desc[UR22][R34.64], R26 ;  /* 0x0000001a22006986 */ /* 0x0083e2000c101116 */
[----:B----4-:R-:W-:-:S03]  /*23c00*/  F2FP.SATFINITE.E5M2.F32.PACK_AB_MERGE_C R28, R28, R36, RZ ;  /* 0x000000241c1c723e */ /* 0x010fc600048060ff */
[----:B------:R-:W2:Y:S04]  /*23c10*/  LDL.LU R36, [R1+0x808] ;  /* 0x0008080001247983 */ /* 0x000ea80000300800 */
[----:B0-----:R-:W3:Y:S04]  /*23c20*/  LDL.LU.64 R30, [R1+0x4a8] ;  /* 0x0004a800011e7983 */ /* 0x001ee80000300a00 */
[----:B-1----:R-:W4:Y:S01]  /*23c30*/  LDL.LU.64 R34, [R1+0x800] ;  /* 0x0008000001227983 */ /* 0x002f220000300a00 */
[----:B------:R-:W-:Y:S01]  /*23c40*/  ISETP.LT.AND P3, PT, R67, UR10, !P2 ;  /* 0x0000000a43007c0c */ /* 0x000fe2000d761270 */
[----:B------:R-:W0:Y:S01]  /*23c50*/  LDCU UR10, c[0x0][0x398] ;  /* 0x00007300ff0a77ac */ /* 0x000e220008000800 */
[----:B------:R-:W-:Y:S01]  /*23c60*/  ISETP.LT.AND P6, PT, R71, UR12, !P2 ;  /* 0x0000000c47007c0c */ /* 0x000fe2000d7c1270 */
[----:B------:R-:W1:Y:S10]  /*23c70*/  LDCU UR12, c[0x0][0x398] ;  /* 0x00007300ff0c77ac */ /* 0x000e740008000800 */
[----:B----4-:R4:W-:Y:S04]  /*23c80*/  @P3 STG.E.U8 desc[UR22][R34.64], R28 ;  /* 0x0000001c22003986 */ /* 0x0109e8000c101116 */
[----:B----4-:R-:W4:Y:S01]  /*23c90*/  LDL.LU.64 R34, [R1+0x7f8] ;  /* 0x0007f80001227983 */ /* 0x010f220000300a00 */
[----:B------:R-:W-:-:S02]  /*23ca0*/  ISETP.LT.AND P3, PT, R41, UR6, !P2 ;  /* 0x0000000629007c0c */ /* 0x000fc4000d761270 */
[----:B------:R-:W-:Y:S01]  /*23cb0*/  F2FP.SATFINITE.E5M2.F32.PACK_AB_MERGE_C R29, R29, R27, RZ ;  /* 0x0000001b1d1d723e */ /* 0x000fe200048060ff */
[----:B------:R-:W-:Y:S01]  /*23cc0*/  VIADD R0, R66, 0x60 ;  /* 0x0000006042007836 */ /* 0x000fe20000000000 */
[----:B------:R-:W-:Y:S01]  /*23cd0*/  ISETP.LT.AND P2, PT, R37, UR9, !P2 ;  /* 0x0000000925007c0c */ /* 0x000fe2000d741270 */
[----:B------:R-:W1:Y:S01]  /*23ce0*/  LDCU UR9, c[0x0][0x398] ;  /* 0x00007300ff0977ac */ /* 0x000e620008000800 */
[----:B------:R-:W-:Y:S02]  /*23cf0*/  F2FP.SATFINITE.E5M2.F32.PACK_AB_MERGE_C R27, R70, R73, RZ ;  /* 0x00000049461b723e */ /* 0x000fe400048060ff */
[----:B------:R-:W-:Y:S01]  /*23d00*/  F2FP.SATFINITE.E5M2.F32.PACK_AB_MERGE_C R26, R40, R72, RZ ;  /* 0x00000048281a723e */ /* 0x000fe200048060ff */
[----:B------:R-:W1:Y:S01]  /*23d10*/  LDCU UR6, c[0x0][0x39c] ;  /* 0x00007380ff0677ac */ /* 0x000e620008000800 */
[----:B------:R-:W2:Y:S01]  /*23d20*/  LDL.LU.64 R72, [R1+0x4a0] ;  /* 0x0004a00001487983 */ /* 0x000ea20000300a00 */
[----:B------:R-:W-:-:S03]  /*23d30*/  ISETP.GE.AND P5, PT, R0, UR4, PT ;  /* 0x0000000400007c0c */ /* 0x000fc6000bfa6270 */
[----:B------:R3:W-:Y:S01]  /*23d40*/  @P6 STG.E.U8 desc[UR22][R68.64], R27 ;  /* 0x0000001b44006986 */ /* 0x0007e2000c101116 */
[----:B------:R-:W-:Y:S01]  /*23d50*/  PRMT R0, R28, 0x9910, RZ ;  /* 0x000099101c007816 */ /* 0x000fe200000000ff */
[----:B------:R-:W2:Y:S02]  /*23d60*/  LDCU UR4, c[0x0][0x39c] ;  /* 0x00007380ff0477ac */ /* 0x000ea40008000800 */
[----:B------:R1:W-:Y:S01]  /*23d70*/  @P3 STG.E.U8 desc[UR22][R38.64], R26 ;  /* 0x0000001a26003986 */ /* 0x0003e2000c101116 */
[----:B0-----:R-:W-:Y:S01]  /*23d80*/  ISETP.LT.AND P6, PT, R67, UR10, !P4 ;  /* 0x0000000a43007c0c */ /* 0x001fe2000e7c1270 */
[----:B------:R-:W0:Y:S02]  /*23d90*/  LDCU UR10, c[0x0][0x398] ;  /* 0x00007300ff0a77ac */ /* 0x000e240008000800 */
[----:B---3--:R-:W3:Y:S04]  /*23da0*/  LDL.LU.64 R68, [R1+0x498] ;  /* 0x0004980001447983 */ /* 0x008ee80000300a00 */
[----:B-1----:R-:W2:Y:S01]  /*23db0*/  LDL.LU.64 R38, [R1+0x490] ;  /* 0x0004900001267983 */ /* 0x002ea20000300a00 */
[----:B------:R-:W-:Y:S01]  /*23dc0*/  ISETP.LT.AND P3, PT, R41, UR9, !P4 ;  /* 0x0000000929007c0c */ /* 0x000fe2000e761270 */
[----:B------:R-:W1:Y:S02]  /*23dd0*/  LDCU UR9, c[0x0][0x398] ;  /* 0x00007300ff0977ac */ /* 0x000e640008000800 */
[----:B------:R-:W2:Y:S01]  /*23de0*/  LDL.LU R28, [R1+0x380] ;  /* 0x00038000011c7983 */ /* 0x000ea20000300800 */
[----:B----4-:R-:W-:-:S03]  /*23df0*/  F2FP.SATFINITE.E5M2.F32.PACK_AB_MERGE_C R34, R35, R34, RZ ;  /* 0x000000222322723e */ /* 0x010fc600048060ff */
[----:B------:R-:W4:Y:S04]  /*23e00*/  LDL.LU R35, [R1+0x384] ;  /* 0x0003840001237983 */ /* 0x000f280000300800 */
[----:B------:R0:W-:Y:S01]  /*23e10*/  @P2 STG.E.U8 desc[UR22][R32.64], R34 ;  /* 0x0000002220002986 */ /* 0x0001e2000c101116 */
[----:B------:R-:W-:Y:S01]  /*23e20*/  ISETP.LT.AND P2, PT, R71, UR12, !P4 ;  /* 0x0000000c47007c0c */ /* 0x000fe2000e741270 */
[----:B------:R-:W1:Y:S02]  /*23e30*/  LDCU UR12, c[0x0][0x398] ;  /* 0x00007300ff0c77ac */ /* 0x000e640008000800 */
[----:B------:R-:W4:Y:S01]  /*23e40*/  LDL.LU R70, [R1+0x180] ;  /* 0x0001800001467983 */ /* 0x000f220000300800 */
[----:B------:R-:W-:Y:S01]  /*23e50*/  ISETP.LT.AND P4, PT, R37, UR14, !P4 ;  /* 0x0000000e25007c0c */ /* 0x000fe2000e781270 */
[----:B------:R-:W1:Y:S02]  /*23e60*/  LDCU UR14, c[0x0][0x398] ;  /* 0x00007300ff0e77ac */ /* 0x000e640008000800 */
[----:B------:R-:W4:Y:S04]  /*23e70*/  LDL.LU R40, [R1+0x184] ;  /* 0x0001840001287983 */ /* 0x000f280000300800 */
[----:B0-----:R-:W4:Y:S04]  /*23e80*/  LDL.LU.64 R32, [R1+0x480] ;  /* 0x0004800001207983 */ /* 0x001f280000300a00 */
[----:B------:R-:W4:Y:S01]  /*23e90*/  LDL.LU R37, [R1+0x7f0] ;  /* 0x0007f00001257983 */ /* 0x000f220000300800 */
[----:B------:R-:W-:-:S02]  /*23ea0*/  SHF.R.S32.HI R0, RZ, 0x8, R0 ;  /* 0x00000008ff007819 */ /* 0x000fc40000011400 */
[----:B------:R-:W-:-:S03]  /*23eb0*/  PRMT R27, R27, 0x9910, RZ ;  /* 0x000099101b1b7816 */ /* 0x000fc600000000ff */
[----:B------:R0:W-:Y:S01]  /*23ec0*/  @P6 STG.E.U8 desc[UR22][R30.64], R0 ;  /* 0x000000001e006986 */ /* 0x0001e2000c101116 */
[----:B------:R-:W-:Y:S01]  /*23ed0*/  PRMT R34, R34, 0x9910, RZ ;  /* 0x0000991022227816 */ /* 0x000fe200000000ff */
[----:B0-----:R-:W-:Y:S01]  /*23ee0*/  IMAD.MOV.U32 R0, RZ, RZ, R27 ;  /* 0x000000ffff007224 */ /* 0x001fe200078e001b */
[----:B------:R-:W-:Y:S01]  /*23ef0*/  PRMT R26, R26, 0x9910, RZ ;  /* 0x000099101a1a7816 */ /* 0x000fe200000000ff */
[----:B------:R-:W4:Y:S03]  /*23f00*/  LDL.LU.64 R30, [R1+0x478] ;  /* 0x00047800011e7983 */ /* 0x000f260000300a00 */
[----:B------:R-:W-:-:S05]  /*23f10*/  SHF.R.S32.HI R0, RZ, 0x8, R0 ;  /* 0x00000008ff007819 */ /* 0x000fca0000011400 */
[----:B--2---:R0:W-:Y:S01]  /*23f20*/  @P2 STG.E.U8 desc[UR22][R72.64], R0 ;  /* 0x0000000048002986 */ /* 0x0041e2000c101116 */
[----:B------:R-:W-:Y:S01]  /*23f30*/  ISETP.LT.AND P2, PT, R67, UR10, !P5 ;  /* 0x0000000a43007c0c */ /* 0x000fe2000ef41270 */
[----:B------:R-:W2:Y:S01]  /*23f40*/  LDCU UR10, c[0x0][0x398] ;  /* 0x00007300ff0a77ac */ /* 0x000ea20008000800 */
[----:B------:R-:W-:Y:S01]  /*23f50*/  SHF.R.S32.HI R26, RZ, 0x8, R26 ;  /* 0x00000008ff1a7819 */ /* 0x000fe2000001141a */
[----:B0-----:R-:W-:Y:S02]  /*23f60*/  IMAD.MOV.U32 R0, RZ, RZ, R34 ;  /* 0x000000ffff007224 */ /* 0x001fe400078e0022 */
[----:B------:R-:W2:Y:S03]  /*23f70*/  LDL.LU R34, [R1+0x70c] ;  /* 0x00070c0001227983 */ /* 0x000ea60000300800 */
[----:B------:R-:W-:Y:S01]  /*23f80*/  SHF.R.S32.HI R0, RZ, 0x8, R0 ;  /* 0x00000008ff007819 */ /* 0x000fe20000011400 */
[----:B---3--:R-:W-:Y:S04]  /*23f90*/  @P3 STG.E.U8 desc[UR22][R68.64], R26 ;  /* 0x0000001a44003986 */ /* 0x008fe8000c101116 */
[----:B------:R0:W-:Y:S04]  /*23fa0*/  @P4 STG.E.U8 desc[UR22][R38.64], R0 ;  /* 0x0000000026004986 */ /* 0x0001e8000c101116 */
[----:B0-----:R-:W3:Y:S04]  /*23fb0*/  LDL.LU.64 R38, [R1+0x470] ;  /* 0x0004700001267983 */ /* 0x001ee80000300a00 */
[----:B------:R-:W3:Y:S04]  /*23fc0*/  LDL.LU.64 R72, [R1+0x468] ;  /* 0x0004680001487983 */ /* 0x000ee80000300a00 */
[----:B------:R-:W3:Y:S04]  /*23fd0*/  LDL.LU.64 R68, [R1+0x460] ;  /* 0x0004600001447983 */ /* 0x000ee80000300a00 */
[----:B----4-:R0:W-:Y:S04]  /*23fe0*/  @P2 STG.E.U8 desc[UR22][R36.64], R29 ;  /* 0x0000001d24002986 */ /* 0x0101e8000c101116 */
[----:B0-----:R-:W4:Y:S01]  /*23ff0*/  LDL.LU.64 R36, [R1+0x7e8] ;  /* 0x0007e80001247983 */ /* 0x001f220000300a00 */
[----:B-1----:R-:W-:Y:S01]  /*24000*/  ISETP.LT.AND P4, PT, R71, UR12, !P5 ;  /* 0x0000000c47007c0c */ /* 0x002fe2000ef81270 */
[----:B------:R-:W-:Y:S01]  /*24010*/  VIADD R0, R66, 0x61 ;  /* 0x0000006142007836 */ /* 0x000fe20000000000 */
[----:B------:R-:W-:Y:S01]  /*24020*/  ISETP.LT.AND P6, PT, R41, UR16, !P5 ;  /* 0x0000001029007c0c */ /* 0x000fe2000efc1270 */
[----:B------:R-:W0:Y:S03]  /*24030*/  LDCU UR12, c[0x0][0x398] ;  /* 0x00007300ff0c77ac */ /* 0x000e260008000800 */
[----:B------:R-:W-:Y:S01]  /*24040*/  ISETP.GE.AND P3, PT, R0, UR4, PT ;  /* 0x0000000400007c0c */ /* 0x000fe2000bf66270 */
[----:B------:R-:W1:Y:S01]  /*24050*/  LDCU UR4, c[0x0][0x39c] ;  /* 0x00007380ff0477ac */ /* 0x000e620008000800 */
[----:B------:R-:W-:-:S02]  /*24060*/  F2FP.SATFINITE.E5M2.F32.PACK_AB_MERGE_C R0, R35, R28, RZ ;  /* 0x0000001c2300723e */ /* 0x000fc400048060ff */
[----:B------:R-:W-:Y:S01]  /*24070*/  F2FP.SATFINITE.E5M2.F32.PACK_AB_MERGE_C R27, R40, R70, RZ ;  /* 0x00000046281b723e */ /* 0x000fe200048060ff */
[----:B------:R-:W-:Y:S01]  /*24080*/  VIADD R26, R66, 0x62 ;  /* 0x00000062421a7836 */ /* 0x000fe20000000000 */
[----:B------:R-:W-:Y:S01]  /*24090*/  PRMT R28, R0, 0x9910, RZ ;  /* 0x00009910001c7816 */ /* 0x000fe200000000ff */
[----:B------:R0:W-:Y:S01]  /*240a0*/  @P4 STG.E.U8 desc[UR22][R32.64], R0 ;  /* 0x0000000020004986 */ /* 0x0001e2000c101116 */
[----:B------:R-:W1:Y:S03]  /*240b0*/  LDCU UR16, c[0x0][0x398] ;  /* 0x00007300ff1077ac */ /* 0x000e660008000800 */
[----:B------:R-:W-:Y:S04]  /*240c0*/  @P6 STG.E.U8 desc[UR22][R30.64], R27 ;  /* 0x0000001b1e006986 */ /* 0x000fe8000c101116 */
[----:B------:R-:W3:Y:S01]  /*240d0*/  LDL.LU R40, [R1+0x588] ;  /* 0x0005880001287983 */ /* 0x000ee20000300800 */
[----:B0-----:R-:W-:-:S03]  /*240e0*/  VIADD R0, R66, 0x63 ;  /* 0x0000006342007836 */ /* 0x001fc60000000000 */
[----:B------:R-:W3:Y:S01]  /*240f0*/  LDL.LU.64 R32, [R1+0x458] ;  /* 0x0004580001207983 */ /* 0x000ee20000300a00 */
[----:B--2---:R-:W-:Y:S01]  /*24100*/  ISETP.LT.AND P4, PT, R34, UR9, !P5 ;  /* 0x0000000922007c0c */ /* 0x004fe2000ef81270 */
[----:B------:R-:W0:Y:S01]  /*24110*/  LDCU UR9, c[0x0][0x398] ;  /* 0x00007300ff0977ac */ /* 0x000e220008000800 */
[----:B----4-:R-:W-:-:S11]  /*24120*/  F2FP.SATFINITE.E5M2.F32.PACK_AB_MERGE_C R36, R37, R36, RZ ;  /* 0x000000242524723e */ /* 0x010fd600048060ff */
[----:B---3--:R2:W-:Y:S01]  /*24130*/  @P4 STG.E.U8 desc[UR22][R38.64], R36 ;  /* 0x0000002426004986 */ /* 0x0085e2000c101116 */
[----:B-1----:R-:W-:Y:S01]  /*24140*/  ISETP.GE.AND P4, PT, R0, UR4, PT ;  /* 0x0000000400007c0c */ /* 0x002fe2000bf86270 */
[----:B------:R-:W1:Y:S01]  /*24150*/  LDCU UR4, c[0x0][0x39c] ;  /* 0x00007380ff0477ac */ /* 0x000e620008000800 */
[----:B------:R-:W-:Y:S01]  /*24160*/  SHF.R.S32.HI R0, RZ, 0x8, R28 ;  /* 0x00000008ff007819 */ /* 0x000fe2000001141c */
[----:B--2---:R-:W2:Y:S04]  /*24170*/  LDL.LU.64 R38, [R1+0x450] ;  /* 0x0004500001267983 */ /* 0x004ea80000300a00 */
[----:B------:R-:W3:Y:S01]  /*24180*/  LDL.LU R28, [R1+0x58c] ;  /* 0x00058c00011c7983 */ /* 0x000ee20000300800 */
[----:B------:R-:W-:Y:S01]  /*24190*/  ISETP.GE.AND P2, PT, R26, UR6, PT ;  /* 0x000000061a007c0c */ /* 0x000fe2000bf46270 */
[----:B------:R-:W4:Y:S01]  /*241a0*/  LDCU UR6, c[0x0][0x398] ;  /* 0x00007300ff0677ac */ /* 0x000f220008000800 */
[----:B------:R-:W-:-:S02]  /*241b0*/  ISETP.LT.AND P5, PT, R67, UR10, !P3 ;  /* 0x0000000a43007c0c */ /* 0x000fc4000dfa1270 */
[----:B------:R-:W-:Y:S01]  /*241c0*/  ISETP.LT.AND P6, PT, R71, UR12, !P3 ;  /* 0x0000000c47007c0c */ /* 0x000fe2000dfc1270 */
[----:B------:R-:W0:Y:S01]  /*241d0*/  LDCU UR10, c[0x0][0x398] ;  /* 0x00007300ff0a77ac */ /* 0x000e220008000800 */
[----:B------:R-:W-:Y:S02]  /*241e0*/  PRMT R26, R29, 0x9910, RZ ;  /* 0x000099101d1a7816 */ /* 0x000fe400000000ff */
[----:B------:R-:W3:Y:S01]  /*241f0*/  LDL.LU R29, [R1+0x594] ;  /* 0x00059400011d7983 */ /* 0x000ee20000300800 */
[----:B------:R-:W1:Y:S01]  /*24200*/  LDCU UR12, c[0x0][0x398] ;  /* 0x00007300ff0c77ac */ /* 0x000e620008000800 */
[----:B------:R-:W-:Y:S02]  /*24210*/  SHF.R.S32.HI R26, RZ, 0x8, R26 ;  /* 0x00000008ff1a7819 */ /* 0x000fe4000001141a */
[----:B------:R-:W3:Y:S04]  /*24220*/  LDL.LU R35, [R1+0x388] ;  /* 0x0003880001237983 */ /* 0x000ee80000300800 */
[----:B------:R1:W-:Y:S01]  /*24230*/  @P5 STG.E.U8 desc[UR22][R72.64], R26 ;  /* 0x0000001a48005986 */ /* 0x0003e2000c101116 */
[----:B----4-:R-:W-:-:S03]  /*24240*/  ISETP.LT.AND P5, PT, R41, UR6, !P3 ;  /* 0x0000000629007c0c */ /* 0x010fc6000dfa1270 */
[----:B------:R4:W-:Y:S01]  /*24250*/  @P6 STG.E.U8 desc[UR22][R68.64], R0 ;  /* 0x0000000044006986 */ /* 0x0009e2000c101116 */
[----:B0-----:R-:W-:Y:S01]  /*24260*/  ISETP.LT.AND P6, PT, R34, UR9, !P3 ;  /* 0x0000000922007c0c */ /* 0x001fe2000dfc1270 */
[----:B------:R-:W0:Y:S02]  /*24270*/  LDCU UR6, c[0x0][0x398] ;  /* 0x00007300ff0677ac */ /* 0x000e240008000800 */
[----:B------:R-:W3:Y:S01]  /*24280*/  LDL.LU R30, [R1+0x38c] ;  /* 0x00038c00011e7983 */ /* 0x000ee20000300800 */
[----:B------:R-:W0:Y:S01]  /*24290*/  LDCU UR9, c[0x0][0x398] ;  /* 0x00007300ff0977ac */ /* 0x000e220008000800 */
[----:B-1----:R-:W-:Y:S02]  /*242a0*/  PRMT R26, R36, 0x9910, RZ ;  /* 0x00009910241a7816 */ /* 0x002fe400000000ff */
[----:B------:R-:W3:Y:S01]  /*242b0*/  LDL.LU R31, [R1+0x188] ;  /* 0x00018800011f7983 */ /* 0x000ee20000300800 */
[----:B----4-:R-:W-:-:S03]  /*242c0*/  PRMT R0, R27, 0x9910, RZ ;  /* 0x000099101b007816 */ /* 0x010fc600000000ff */
[----:B------:R-:W4:Y:S01]  /*242d0*/  LDL.LU R70, [R1+0x18c] ;  /* 0x00018c0001467983 */ /* 0x000f220000300800 */
[----:B------:R-:W-:Y:S02]  /*242e0*/  SHF.R.S32.HI R26, RZ, 0x8, R26 ;  /* 0x00000008ff1a7819 */ /* 0x000fe4000001141a */
[----:B------:R-:W-:Y:S01]  /*242f0*/  SHF.R.S32.HI R0, RZ, 0x8, R0 ;  /* 0x00000008ff007819 */ /* 0x000fe20000011400 */
[----:B------:R-:W4:Y:S04]  /*24300*/  LDL.LU.64 R72, [R1+0x440] ;  /* 0x0004400001487983 */ /* 0x000f280000300a00 */
[----:B------:R-:W4:Y:S04]  /*24310*/  LDL.LU.64 R68, [R1+0x438] ;  /* 0x0004380001447983 */ /* 0x000f280000300a00 */
[----:B------:R-:W4:Y:S04]  /*24320*/  LDL.LU R27, [R1+0x590] ;  /* 0x00059000011b7983 */ /* 0x000f280000300800 */
[----:B------:R-:W4:Y:S04]  /*24330*/  LDL.LU.64 R36, [R1+0x430] ;  /* 0x0004300001247983 */ /* 0x000f280000300a00 */
[----:B------:R1:W-:Y:S04]  /*24340*/  @P5 STG.E.U8 desc[UR22][R32.64], R0 ;  /* 0x0000000020005986 */ /* 0x0003e8000c101116 */
[----:B--2---:R2:W-:Y:S01]  /*24350*/  @P6 STG.E.U8 desc[UR22][R38.64], R26 ;  /* 0x0000001a26006986 */ /* 0x0045e2000c101116 */
[----:B---3--:R-:W-:-:S03]  /*24360*/  F2FP.SATFINITE.E5M2.F32.PACK_AB_MERGE_C R28, R28, R40, RZ ;  /* 0x000000281c1c723e */ /* 0x008fc600048060ff */
[----:B------:R-:W3:Y:S04]  /*24370*/  LDL.LU R40, [R1+0x7e0] ;  /* 0x0007e00001287983 */ /* 0x000ee80000300800 */
[----:B-1----:R-:W3:Y:S04]  /*24380*/  LDL.LU.64 R32, [R1+0x428] ;  /* 0x0004280001207983 */ /* 0x002ee80000300a00 */
[----:B--2---:R-:W2:Y:S01]  /*24390*/  LDL.LU.64 R38, [R1+0x7d8] ;  /* 0x0007d80001267983 */ /* 0x004ea20000300a00 */
[----:B------:R-:W-:Y:S01]  /*243a0*/  ISETP.LT.AND P3, PT, R67, UR10, !P2 ;  /* 0x0000000a43007c0c */ /* 0x000fe2000d761270 */
[----:B------:R-:W1:-:S12]  /*243b0*/  LDCU UR10, c[0x0][0x398] ;  /* 0x00007300ff0a77ac */ /* 0x000e580008000800 */
[----:B--2---:R2:W-:Y:S04]  /*243c0*/  @P3 STG.E.U8 desc[UR22][R38.64], R28 ;  /* 0x0000001c26003986 */ /* 0x0045e8000c101116 */
[----:B--2---:R-:W2:Y:S01]  /*243d0*/  LDL.LU.64 R38, [R1+0x7d0] ;  /* 0x0007d00001267983 */ /* 0x004ea20000300a00 */
[----:B0-----:R-:W-:Y:S02]  /*243e0*/  ISETP.LT.AND P3, PT, R41, UR6, !P2 ;  /* 0x0000000629007c0c */ /* 0x001fe4000d761270 */
[----:B----4-:R-:W-:Y:S01]  /*243f0*/  F2FP.SATFINITE.E5M2.F32.PACK_AB_MERGE_C R29, R29, R27, RZ ;  /* 0x0000001b1d1d723e */ /* 0x010fe200048060ff */
[----:B------:R-:W4:Y:S01]  /*24400*/  LDL.LU R41, [R1+0x7c8] ;  /* 0x0007c80001297983 */ /* 0x000f220000300800 */
[----:B------:R-:W-:Y:S01]  /*24410*/  F2FP.SATFINITE.E5M2.F32.PACK_AB_MERGE_C R27, R30, R35, RZ ;  /* 0x000000231e1b723e */ /* 0x000fe200048060ff */
[----:B------:R-:W-:Y:S01]  /*24420*/  VIADD R0, R66, 0x64 ;  /* 0x0000006442007836 */ /* 0x000fe20000000000 */
[----:B------:R-:W-:Y:S01]  /*24430*/  F2FP.SATFINITE.E5M2.F32.PACK_AB_MERGE_C R26, R70, R31, RZ ;  /* 0x0000001f461a723e */ /* 0x000fe200048060ff */
[----:B------:R-:W0:Y:S01]  /*24440*/  LDCU UR6, c[0x0][0x39c] ;  /* 0x00007380ff0677ac */ /* 0x000e220008000800 */
[----:B------:R-:W-:Y:S01]  /*24450*/  ISETP.LT.AND P6, PT, R71, UR12, !P2 ;  /* 0x0000000c47007c0c */ /* 0x000fe2000d7c1270 */
[----:B------:R-:W3:Y:S01]  /*24460*/  LDL.LU.64 R30, [R1+0x420] ;  /* 0x00042000011e7983 */ /* 0x000ee20000300a00 */
[----:B------:R-:W0:Y:S11]  /*24470*/  LDCU UR12, c[0x0][0x398] ;  /* 0x00007300ff0c77ac */ /* 0x000e360008000800 */
[----:B------:R0:W-:Y:S04]  /*24480*/  @P6 STG.E.U8 desc[UR22][R72.64], R27 ;  /* 0x0000001b48006986 */ /* 0x0001e8000c101116 */
[----:B------:R0:W-:Y:S01]  /*24490*/  @P3 STG.E.U8 desc[UR22][R68.64], R26 ;  /* 0x0000001a44003986 */ /* 0x0001e2000c101116 */
[----:B--2---:R-:W-:-:S03]  /*244a0*/  F2FP.SATFINITE.E5M2.F32.PACK_AB_MERGE_C R38, R39, R38, RZ ;  /* 0x000000262726723e */ /* 0x004fc600048060ff */
[----:B------:R-:W2:Y:S04]  /*244b0*/  LDL.LU R39, [R1+0x708] ;  /* 0x0007080001277983 */ /* 0x000ea80000300800 */
[----:B0-----:R-:W4:Y:S04]  /*244c0*/  LDL.LU.64 R72, [R1+0x418] ;  /* 0x0004180001487983 */ /* 0x001f280000300a00 */
[----:B------:R-:W4:Y:S01]  /*244d0*/  LDL.LU.64 R68, [R1+0x410] ;  /* 0x0004100001447983 */ /* 0x000f220000300a00 */
[----:B------:R-:W-:Y:S01]  /*244e0*/  ISETP.LT.AND P2, PT, R34, UR9, !P2 ;  /* 0x0000000922007c0c */ /* 0x000fe2000d741270 */
[----:B------:R-:W2:Y:S01]  /*244f0*/  LDCU UR9, c[0x0][0x398] ;  /* 0x00007300ff0977ac */ /* 0x000ea20008000800 */
[----:B-1----:R-:W-:-:S02]  /*24500*/  ISETP.LT.AND P6, PT, R67, UR10, !P4 ;  /* 0x0000000a43007c0c */ /* 0x002fc4000e7c1270 */
[----:B------:R-:W-:Y:S01]  /*24510*/  ISETP.GE.AND P5, PT, R0, UR4, PT ;  /* 0x0000000400007c0c */ /* 0x000fe2000bfa6270 */
[----:B------:R-:W0:Y:S01]  /*24520*/  LDCU UR10, c[0x0][0x398] ;  /* 0x00007300ff0a77ac */ /* 0x000e220008000800 */
[----:B------:R-:W-:Y:S02]  /*24530*/  PRMT R0, R28, 0x9910, RZ ;  /* 0x000099101c007816 */ /* 0x000fe400000000ff */
[----:B------:R-:W-:Y:S01]  /*24540*/  PRMT R27, R27, 0x9910, RZ ;  /* 0x000099101b1b7816 */ /* 0x000fe200000000ff */
[----:B------:R-:W4:Y:S01]  /*24550*/  LDL.LU R28, [R1+0x394] ;  /* 0x00039400011c7983 */ /* 0x000f220000300800 */
[----:B------:R-:W-:Y:S01]  /*24560*/  SHF.R.S32.HI R0, RZ, 0x8, R0 ;  /* 0x00000008ff007819 */ /* 0x000fe20000011400 */
[----:B------:R-:W1:Y:S02]  /*24570*/  LDCU UR4, c[0x0][0x39c] ;  /* 0x00007380ff0477ac */ /* 0x000e640008000800 */
[----:B------:R-:W-:Y:S01]  /*24580*/  @P2 STG.E.U8 desc[UR22][R36.64], R38 ;  /* 0x0000002624002986 */ /* 0x000fe2000c101116 */
[----:B------:R-:W-:Y:S01]  /*24590*/  ISETP.LT.AND P2, PT, R71, UR12, !P4 ;  /* 0x0000000c47007c0c */ /* 0x000fe2000e741270 */
[----:B------:R-:W0:Y:S02]  /*245a0*/  LDCU UR12, c[0x0][0x398] ;  /* 0x00007300ff0c77ac */ /* 0x000e240008000800 */
[----:B---3--:R3:W-:Y:S01]  /*245b0*/  @P6 STG.E.U8 desc[UR22][R32.64], R0 ;  /* 0x0000000020006986 */ /* 0x0087e2000c101116 */
[----:B------:R-:W-:-:S03]  /*245c0*/  PRMT R26, R26, 0x9910, RZ ;  /* 0x000099101a1a7816 */ /* 0x000fc600000000ff */
[----:B------:R-:W4:Y:S01]  /*245d0*/  LDL.LU R35, [R1+0x190] ;  /* 0x0001900001237983 */ /* 0x000f220000300800 */
[----:B---3--:R-:W-:Y:S01]  /*245e0*/  IMAD.MOV.U32 R0, RZ, RZ, R27 ;  /* 0x000000ffff007224 */ /* 0x008fe200078e001b */
[----:B------:R-:W-:Y:S02]  /*245f0*/  PRMT R38, R38, 0x9910, RZ ;  /* 0x0000991026267816 */ /* 0x000fe400000000ff */
[----:B------:R-:W3:Y:S02]  /*24600*/  LDL.LU R70, [R1+0x194] ;  /* 0x0001940001467983 */ /* 0x000ee40000300800 */
[----:B------:R-:W-:Y:S02]  /*24610*/  SHF.R.S32.HI R0, RZ, 0x8, R0 ;  /* 0x00000008ff007819 */ /* 0x000fe40000011400 */
[----:B------:R-:W3:Y:S04]  /*24620*/  LDL.LU.64 R36, [R1+0x400] ;  /* 0x0004000001247983 */ /* 0x000ee80000300a00 */
[----:B------:R1:W-:Y:S01]  /*24630*/  @P2 STG.E.U8 desc[UR22][R30.64], R0 ;  /* 0x000000001e002986 */ /* 0x0003e2000c101116 */
[----:B0-----:R-:W-:Y:S01]  /*24640*/  ISETP.LT.AND P2, PT, R67, UR10, !P5 ;  /* 0x0000000a43007c0c */ /* 0x001fe2000ef41270 */
[----:B------:R-:W0:Y:S01]  /*24650*/  LDCU UR10, c[0x0][0x398] ;  /* 0x00007300ff0a77ac */ /* 0x000e220008000800 */
[----:B------:R-:W-:Y:S01]  /*24660*/  SHF.R.S32.HI R26, RZ, 0x8, R26 ;  /* 0x00000008ff1a7819 */ /* 0x000fe2000001141a */
[----:B------:R-:W3:Y:S04]  /*24670*/  LDL.LU.64 R32, [R1+0x358] ;  /* 0x0003580001207983 */ /* 0x000ee80000300a00 */
[----:B------:R-:W3:Y:S01]  /*24680*/  LDL.LU R27, [R1+0x390] ;  /* 0x00039000011b7983 */ /* 0x000ee20000300800 */
[----:B-1----:R-:W-:-:S03]  /*24690*/  IMAD.MOV.U32 R0, RZ, RZ, R38 ;  /* 0x000000ffff007224 */ /* 0x002fc600078e0026 */
[----:B------:R-:W3:Y:S02]  /*246a0*/  LDL.LU.64 R30, [R1+0x350] ;  /* 0x00035000011e7983 */ /* 0x000ee40000300a00 */
[----:B------:R-:W-:Y:S02]  /*246b0*/  SHF.R.S32.HI R0, RZ, 0x8, R0 ;  /* 0x00000008ff007819 */ /* 0x000fe40000011400 */
[C---:B--2---:R-:W-:Y:S01]  /*246c0*/  ISETP.LT.AND P3, PT, R39.reuse, UR9, !P4 ;  /* 0x0000000927007c0c */ /* 0x044fe2000e761270 */
[----:B------:R-:W1:Y:S01]  /*246d0*/  LDCU UR9, c[0x0][0x398] ;  /* 0x00007300ff0977ac */ /* 0x000e620008000800 */
[----:B------:R-:W-:Y:S02]  /*246e0*/  ISETP.LT.AND P4, PT, R34, UR14, !P4 ;  /* 0x0000000e22007c0c */ /* 0x000fe4000e781270 */
[----:B------:R-:W-:Y:S01]  /*246f0*/  ISETP.LT.AND P6, PT, R39, UR16, !P5 ;  /* 0x0000001027007c0c */ /* 0x000fe2000efc1270 */
[----:B------:R-:W2:Y:S01]  /*24700*/  LDCU UR14, c[0x0][0x398] ;  /* 0x00007300ff0e77ac */ /* 0x000ea20008000800 */
[----:B------:R-:W0:Y:S07]  /*24710*/  LDCU UR16, c[0x0][0x398] ;  /* 0x00007300ff1077ac */ /* 0x000e2e0008000800 */
[----:B----4-:R4:W-:Y:S04]  /*24720*/  @P3 STG.E.U8 desc[UR22][R72.64], R26 ;  /* 0x0000001a48003986 */ /* 0x0109e8000c101116 */
[----:B------:R0:W-:Y:S04]  /*24730*/  @P4 STG.E.U8 desc[UR22][R68.64], R0 ;  /* 0x0000000044004986 */ /* 0x0001e8000c101116 */
[----:B------:R1:W-:Y:S04]  /*24740*/  @P2 STG.E.U8 desc[UR22][R40.64], R29 ;  /* 0x0000001d28002986 */ /* 0x0003e8000c101116 */
[----:B----4-:R-:W4:Y:S04]  /*24750*/  LDL.LU.64 R72, [R1+0x348] ;  /* 0x0003480001487983 */ /* 0x010f280000300a00 */
[----:B0-----:R-:W2:Y:S04]  /*24760*/  LDL.LU.64 R68, [R1+0x340] ;  /* 0x0003400001447983 */ /* 0x001ea80000300a00 */
[----:B-1----:R-:W2:Y:S01]  /*24770*/  LDL.LU.64 R40, [R1+0x7c0] ;  /* 0x0007c00001287983 */ /* 0x002ea20000300a00 */
[----:B------:R-:W-:Y:S01]  /*24780*/  ISETP.LT.AND P4, PT, R71, UR12, !P5 ;  /* 0x0000000c47007c0c */ /* 0x000fe2000ef81270 */
[----:B------:R-:W0:Y:S01]  /*24790*/  LDCU UR12, c[0x0][0x398] ;  /* 0x00007300ff0c77ac */ /* 0x000e220008000800 */
[----:B------:R-:W-:-:S02]  /*247a0*/  VIADD R0, R66, 0x65 ;  /* 0x0000006542007836 */ /* 0x000fc40000000000 */
[----:B------:R-:W-:-:S03]  /*247b0*/  VIADD R26, R66, 0x66 ;  /* 0x00000066421a7836 */ /* 0x000fc60000000000 */
[----:B------:R-:W-:Y:S01]  /*247c0*/  ISETP.GE.AND P3, PT, R0, UR4, PT ;  /* 0x0000000400007c0c */ /* 0x000fe2000bf66270 */
[----:B------:R-:W1:Y:S01]  /*247d0*/  LDCU UR4, c[0x0][0x39c] ;  /* 0x00007380ff0477ac */ /* 0x000e620008000800 */
[----:B------:R-:W-:Y:S02]  /*247e0*/  ISETP.GE.AND P2, PT, R26, UR6, PT ;  /* 0x000000061a007c0c */ /* 0x000fe4000bf46270 */
[----:B------:R-:W-:Y:S01]  /*247f0*/  PRMT R26, R29, 0x9910, RZ ;  /* 0x000099101d1a7816 */ /* 0x000fe200000000ff */
[----:B------:R-:W0:Y:S01]  /*24800*/  LDCU UR6, c[0x0][0x398] ;  /* 0x00007300ff0677ac */ /* 0x000e220008000800 */
[----:B------:R-:W4:Y:S01]  /*24810*/  LDL.LU R29, [R1+0x598] ;  /* 0x00059800011d7983 */ /* 0x000f220000300800 */
[----:B---3--:R-:W-:Y:S02]  /*24820*/  F2FP.SATFINITE.E5M2.F32.PACK_AB_MERGE_C R0, R28, R27, RZ ;  /* 0x0000001b1c00723e */ /* 0x008fe400048060ff */
[----:B------:R-:W-:-:S03]  /*24830*/  F2FP.SATFINITE.E5M2.F32.PACK_AB_MERGE_C R27, R70, R35, RZ ;  /* 0x00000023461b723e */ /* 0x000fc600048060ff */
[----:B------:R3:W-:Y:S04]  /*24840*/  @P4 STG.E.U8 desc[UR22][R36.64], R0 ;  /* 0x0000000024004986 */ /* 0x0007e8000c101116 */
[----:B------:R-:W-:Y:S01]  /*24850*/  @P6 STG.E.U8 desc[UR22][R32.64], R27 ;  /* 0x0000001b20006986 */ /* 0x000fe2000c101116 */
[----:B0-----:R-:W-:Y:S01]  /*24860*/  ISETP.LT.AND P6, PT, R71, UR12, !P3 ;  /* 0x0000000c47007c0c */ /* 0x001fe2000dfc1270 */
[----:B------:R-:W0:Y:S01]  /*24870*/  LDCU UR12, c[0x0][0x398] ;  /* 0x00007300ff0c77ac */ /* 0x000e220008000800 */
[----:B--2---:R-:W-:Y:S02]  /*24880*/  F2FP.SATFINITE.E5M2.F32.PACK_AB_MERGE_C R40, R41, R40, RZ ;  /* 0x000000282928723e */ /* 0x004fe400048060ff */
[----:B------:R-:W2:Y:S04]  /*24890*/  LDL.LU R41, [R1+0x59c] ;  /* 0x00059c0001297983 */ /* 0x000ea80000300800 */
[----:B------:R-:W2:Y:S01]  /*248a0*/  LDL.LU.64 R70, [R1+0x338] ;  /* 0x0003380001467983 */ /* 0x000ea20000300a00 */
[----:B------:R-:W-:Y:S01]  /*248b0*/  ISETP.LT.AND P4, PT, R34, UR9, !P5 ;  /* 0x0000000922007c0c */ /* 0x000fe2000ef81270 */
[----:B------:R-:W0:Y:S01]  /*248c0*/  LDCU UR9, c[0x0][0x398] ;  /* 0x00007300ff0977ac */ /* 0x000e220008000800 */
[----:B------:R-:W-:Y:S01]  /*248d0*/  ISETP.LT.AND P5, PT, R67, UR10, !P3 ;  /* 0x0000000a43007c0c */ /* 0x000fe2000dfa1270 */
[----:B------:R-:W2:Y:S01]  /*248e0*/  LDL.LU R38, [R1+0x5a0] ;  /* 0x0005a00001267983 */ /* 0x000ea20000300800 */
[----:B------:R-:W-:Y:S01]  /*248f0*/  PRMT R28, R0, 0x9910, RZ ;  /* 0x00009910001c7816 */ /* 0x000fe200000000ff */
[----:B---3--:R-:W-:Y:S01]  /*24900*/  VIADD R0, R66, 0x67 ;  /* 0x0000006742007836 */ /* 0x008fe20000000000 */
[----:B------:R-:W-:Y:S01]  /*24910*/  SHF.R.S32.HI R26, RZ, 0x8, R26 ;  /* 0x00000008ff1a7819 */ /* 0x000fe2000001141a */
[----:B------:R-:W3:Y:S01]  /*24920*/  LDL.LU R36, [R1+0x5a4] ;  /* 0x0005a40001247983 */ /* 0x000ee20000300800 */
[----:B------:R-:W2:Y:S03]  /*24930*/  LDCU UR10, c[0x0][0x398] ;  /* 0x00007300ff0a77ac */ /* 0x000ea60008000800 */
[----:B------:R-:W3:Y:S04]  /*24940*/  LDL.LU R37, [R1+0x398] ;  /* 0x0003980001257983 */ /* 0x000ee80000300800 */
[----:B------:R-:W-:Y:S01]  /*24950*/  @P4 STG.E.U8 desc[UR22][R30.64], R40 ;  /* 0x000000281e004986 */ /* 0x000fe2000c101116 */
[----:B-1----:R-:W-:Y:S01]  /*24960*/  ISETP.GE.AND P4, PT, R0, UR4, PT ;  /* 0x0000000400007c0c */ /* 0x002fe2000bf86270 */
[----:B------:R-:W1:Y:S01]  /*24970*/  LDCU UR4, c[0x0][0x39c] ;  /* 0x00007380ff0477ac */ /* 0x000e620008000800 */
[----:B------:R-:W-:Y:S01]  /*24980*/  SHF.R.S32.HI R0, RZ, 0x8, R28 ;  /* 0x00000008ff007819 */ /* 0x000fe2000001141c */
[----:B----4-:R4:W-:Y:S01]  /*24990*/  @P5 STG.E.U8 desc[UR22][R72.64], R26 ;  /* 0x0000001a48005986 */ /* 0x0109e2000c101116 */
[----:B------:R-:W-:Y:S01]  /*249a0*/  ISETP.LT.AND P5, PT, R39, UR6, !P3 ;  /* 0x0000000627007c0c */ /* 0x000fe2000dfa1270 */
[----:B------:R-:W1:Y:S02]  /*249b0*/  LDCU UR6, c[0x0][0x398] ;  /* 0x00007300ff0677ac */ /* 0x000e640008000800 */
[----:B------:R1:W-:Y:S01]  /*249c0*/  @P6 STG.E.U8 desc[UR22][R68.64], R0 ;  /* 0x0000000044006986 */ /* 0x0003e2000c101116 */
[----:B0-----:R-:W-:Y:S01]  /*249d0*/  ISETP.LT.AND P6, PT, R34, UR9, !P3 ;  /* 0x0000000922007c0c */ /* 0x001fe2000dfc1270 */
[----:B------:R-:W0:Y:S02]  /*249e0*/  LDCU UR9, c[0x0][0x398] ;  /* 0x00007300ff0977ac */ /* 0x000e240008000800 */
[----:B------:R-:W3:Y:S01]  /*249f0*/  LDL.LU R35, [R1+0x39c] ;  /* 0x00039c0001237983 */ /* 0x000ee20000300800 */
[----:B----4-:R-:W-:-:S03]  /*24a00*/  PRMT R26, R40, 0x9910, RZ ;  /* 0x00009910281a7816 */ /* 0x010fc600000000ff */
[----:B------:R-:W4:Y:S01]  /*24a10*/  LDL.LU R73, [R1+0x198] ;  /* 0x0001980001497983 */ /* 0x000f220000300800 */
[----:B-1----:R-:W-:-:S03]  /*24a20*/  PRMT R0, R27, 0x9910, RZ ;  /* 0x000099101b007816 */ /* 0x002fc600000000ff */
[----:B------:R-:W4:Y:S01]  /*24a30*/  LDL.LU R72, [R1+0x19c] ;  /* 0x00019c0001487983 */ /* 0x000f220000300800 */
[----:B------:R-:W-:Y:S02]  /*24a40*/  SHF.R.S32.HI R26, RZ, 0x8, R26 ;  /* 0x00000008ff1a7819 */ /* 0x000fe4000001141a */
[----:B------:R-:W-:Y:S01]  /*24a50*/  SHF.R.S32.HI R0, RZ, 0x8, R0 ;  /* 0x00000008ff007819 */ /* 0x000fe20000011400 */
[----:B------:R-:W3:Y:S04]  /*24a60*/  LDL.LU.64 R32, [R1+0x320] ;  /* 0x0003200001207983 */ /* 0x000ee80000300a00 */
[----:B------:R-:W3:Y:S04]  /*24a70*/  LDL.LU.64 R68, [R1+0x318] ;  /* 0x0003180001447983 */ /* 0x000ee80000300a00 */
[----:B------:R-:W3:Y:S04]  /*24a80*/  LDL.LU.64 R30, [R1+0x310] ;  /* 0x00031000011e7983 */ /* 0x000ee80000300a00 */
[----:B------:R-:W3:Y:S04]  /*24a90*/  LDL.LU R40, [R1+0x710] ;  /* 0x0007100001287983 */ /* 0x000ee80000300800 */
[----:B--2---:R1:W-:Y:S04]  /*24aa0*/  @P5 STG.E.U8 desc[UR22][R70.64], R0 ;  /* 0x0000000046005986 */ /* 0x0043e8000c101116 */
[----:B------:R2:W-:Y:S04]  /*24ab0*/  @P6 STG.E.U8 desc[UR22][R42.64], R26 ;  /* 0x0000001a2a006986 */ /* 0x0005e8000c101116 */
[----:B-1----:R-:W4:Y:S04]  /*24ac0*/  LDL.LU.64 R70, [R1+0x308] ;  /* 0x0003080001467983 */ /* 0x002f280000300a00 */
[----:B--2---:R-:W2:Y:S04]  /*24ad0*/  LDL.LU.64 R42, [R1+0x7b8] ;  /* 0x0007b800012a7983 */ /* 0x004ea80000300a00 */
[----:B------:R-:W2:Y:S01]  /*24ae0*/  LDL.LU.64 R26, [R1+0x328] ;  /* 0x00032800011a7983 */ /* 0x000ea20000300a00 */
[----:B------:R-:W-:Y:S01]  /*24af0*/  ISETP.LT.AND P3, PT, R67, UR10, !P2 ;  /* 0x0000000a43007c0c */ /* 0x000fe2000d761270 */
[----:B------:R-:W1:Y:S01]  /*24b00*/  LDCU UR10, c[0x0][0x398] ;  /* 0x00007300ff0a77ac */ /* 0x000e620008000800 */
[----:B------:R-:W-:-:S02]  /*24b10*/  F2FP.SATFINITE.E5M2.F32.PACK_AB_MERGE_C R28, R41, R29, RZ ;  /* 0x0000001d291c723e */ /* 0x000fc400048060ff */
[----:B---3--:R-:W-:Y:S01]  /*24b20*/  ISETP.LT.AND P6, PT, R40, UR12, !P2 ;  /* 0x0000000c28007c0c */ /* 0x008fe2000d7c1270 */
[----:B------:R-:W3:Y:S08]  /*24b30*/  LDCU UR12, c[0x0][0x398] ;  /* 0x00007300ff0c77ac */ /* 0x000ef00008000800 */
[----:B--2---:R4:W-:Y:S01]  /*24b40*/  @P3 STG.E.U8 desc[UR22][R26.64], R28 ;  /* 0x0000001c1a003986 */ /* 0x0049e2000c101116 */
[----:B------:R-:W-:Y:S01]  /*24b50*/  ISETP.LT.AND P3, PT, R39, UR6, !P2 ;  /* 0x0000000627007c0c */ /* 0x000fe2000d761270 */
[----:B------:R-:W-:Y:S01]  /*24b60*/  VIADD R0, R66, 0x68 ;  /* 0x0000006842007836 */ /* 0x000fe20000000000 */
[----:B----4-:R-:W-:Y:S01]  /*24b70*/  F2FP.SATFINITE.E5M2.F32.PACK_AB_MERGE_C R26, R72, R73, RZ ;  /* 0x00000049481a723e */ /* 0x010fe200048060ff */
[----:B------:R-:W2:Y:S01]  /*24b80*/  LDCU UR6, c[0x0][0x39c] ;  /* 0x00007380ff0677ac */ /* 0x000ea20008000800 */
[----:B------:R-:W4:Y:S01]  /*24b90*/  LDL.LU.64 R72, [R1+0x300] ;  /* 0x0003000001487983 */ /* 0x000f220000300a00 */
[----:B------:R-:W-:-:S05]  /*24ba0*/  F2FP.SATFINITE.E5M2.F32.PACK_AB_MERGE_C R27, R35, R37, RZ ;  /* 0x00000025231b723e */ /* 0x000fca00048060ff */
[----:B------:R-:W-:Y:S04]  /*24bb0*/  @P6 STG.E.U8 desc[UR22][R32.64], R27 ;  /* 0x0000001b20006986 */ /* 0x000fe8000c101116 */
[----:B------:R0:W-:Y:S04]  /*24bc0*/  @P3 STG.E.U8 desc[UR22][R68.64], R26 ;  /* 0x0000001a44003986 */ /* 0x0001e8000c101116 */
[----:B0-----:R-:W2:Y:S01]  /*24bd0*/  LDL.LU.64 R68, [R1+0x2f8] ;  /* 0x0002f80001447983 */ /* 0x001ea20000300a00 */
[----:B------:R-:W-:Y:S01]  /*24be0*/  ISETP.LT.AND P2, PT, R34, UR9, !P2 ;  /* 0x0000000922007c0c */ /* 0x000fe2000d741270 */
[----:B------:R-:W0:Y:S01]  /*24bf0*/  LDCU UR9, c[0x0][0x398] ;  /* 0x00007300ff0977ac */ /* 0x000e220008000800 */
[----:B-1----:R-:W-:-:S02]  /*24c00*/  ISETP.LT.AND P6, PT, R67, UR10, !P4 ;  /* 0x0000000a43007c0c */ /* 0x002fc4000e7c1270 */
[----:B------:R-:W-:Y:S01]  /*24c10*/  ISETP.GE.AND P5, PT, R0, UR4, PT ;  /* 0x0000000400007c0c */ /* 0x000fe2000bfa6270 */
[----:B------:R-:W1:Y:S01]  /*24c20*/  LDCU UR4, c[0x0][0x39c] ;  /* 0x00007380ff0477ac */ /* 0x000e620008000800 */
[----:B------:R-:W-:Y:S02]  /*24c30*/  PRMT R0, R28, 0x9910, RZ ;  /* 0x000099101c007816 */ /* 0x000fe400000000ff */
[----:B------:R-:W-:Y:S01]  /*24c40*/  F2FP.SATFINITE.E5M2.F32.PACK_AB_MERGE_C R42, R43, R42, RZ ;  /* 0x0000002a2b2a723e */ /* 0x000fe200048060ff */
[----:B------:R-:W1:Y:S01]  /*24c50*/  LDCU UR10, c[0x0][0x398] ;  /* 0x00007300ff0a77ac */ /* 0x000e620008000800 */
[----:B------:R-:W-:Y:S02]  /*24c60*/  SHF.R.S32.HI R0, RZ, 0x8, R0 ;  /* 0x00000008ff007819 */ /* 0x000fe40000011400 */
[----:B------:R-:W-:Y:S01]  /*24c70*/  PRMT R27, R27, 0x9910, RZ ;  /* 0x000099101b1b7816 */ /* 0x000fe200000000ff */
[----:B------:R-:W-:Y:S01]  /*24c80*/  @P2 STG.E.U8 desc[UR22][R30.64], R42 ;  /* 0x0000002a1e002986 */ /* 0x000fe2000c101116 */
[----:B---3--:R-:W-:Y:S01]  /*24c90*/  ISETP.LT.AND P3, PT, R40, UR12, !P4 ;  /* 0x0000000c28007c0c */ /* 0x008fe2000e761270 */
[----:B------:R-:W3:Y:S02]  /*24ca0*/  LDCU UR12, c[0x0][0x398] ;  /* 0x00007300ff0c77ac */ /* 0x000ee40008000800 */
[----:B------:R1:W-:Y:S01]  /*24cb0*/  @P6 STG.E.U8 desc[UR22][R70.64], R0 ;  /* 0x0000000046006986 */ /* 0x0003e2000c101116 */
[----:B------:R-:W-:Y:S01]  /*24cc0*/  ISETP.LT.AND P6, PT, R34, UR14, !P4 ;  /* 0x0000000e22007c0c */ /* 0x000fe2000e7c1270 */
[----:B------:R-:W2:Y:S01]  /*24cd0*/  LDCU UR14, c[0x0][0x398] ;  /* 0x00007300ff0e77ac */ /* 0x000ea20008000800 */
[----:B0-----:R-:W-:-:S02]  /*24ce0*/  ISETP.LT.AND P2, PT, R39, UR9, !P4 ;  /* 0x0000000927007c0c */ /* 0x001fc4000e741270 */
[----:B------:R-:W-:Y:S01]  /*24cf0*/  PRMT R26, R26, 0x9910, RZ ;  /* 0x000099101a1a7816 */ /* 0x000fe200000000ff */
[----:B------:R-:W0:Y:S01]  /*24d00*/  LDCU UR9, c[0x0][0x398] ;  /* 0x00007300ff0977ac */ /* 0x000e220008000800 */
[----:B-1----:R-:W-:Y:S01]  /*24d10*/  IMAD.MOV.U32 R0, RZ, RZ, R27 ;  /* 0x000000ffff007224 */ /* 0x002fe200078e001b */
[----:B------:R-:W-:Y:S01]  /*24d20*/  PRMT R42, R42, 0x9910, RZ ;  /* 0x000099102a2a7816 */ /* 0x000fe200000000ff */
[----:B------:R-:W3:Y:S03]  /*24d30*/  LDL.LU R70, [R1+0x3a0] ;  /* 0x0003a00001467983 */ /* 0x000ee60000300800 */
[----:B------:R-:W-:Y:S01]  /*24d40*/  SHF.R.S32.HI R0, RZ, 0x8, R0 ;  /* 0x00000008ff007819 */ /* 0x000fe20000011400 */
[----:B------:R-:W3:Y:S01]  /*24d50*/  LDL.LU R71, [R1+0x3a4] ;  /* 0x0003a40001477983 */ /* 0x000ee20000300800 */
[----:B------:R-:W-:-:S03]  /*24d60*/  SHF.R.S32.HI R26, RZ, 0x8, R26 ;  /* 0x00000008ff1a7819 */ /* 0x000fc6000001141a */
[----:B------:R-:W3:Y:S04]  /*24d70*/  LDL.LU R37, [R1+0x1a0] ;  /* 0x0001a00001257983 */ /* 0x000ee80000300800 */
[----:B------:R-:W3:Y:S04]  /*24d80*/  LDL.LU R35, [R1+0x1a4] ;  /* 0x0001a40001237983 */ /* 0x000ee80000300800 */
[----:B------:R-:W3:Y:S04]  /*24d90*/  LDL.LU.64 R32, [R1+0x2e0] ;  /* 0x0002e00001207983 */ /* 0x000ee80000300a00 */
[----:B------:R-:W3:Y:S04]  /*24da0*/  LDL.LU.64 R30, [R1+0x2d8] ;  /* 0x0002d800011e7983 */ /* 0x000ee80000300a00 */
[----:B----4-:R1:W-:Y:S02]  /*24db0*/  @P3 STG.E.U8 desc[UR22][R72.64], R0 ;  /* 0x0000000048003986 */ /* 0x0103e4000c101116 */
[----:B-1----:R-:W-:-:S02]  /*24dc0*/  IMAD.MOV.U32 R0, RZ, RZ, R42 ;  /* 0x000000ffff007224 */ /* 0x002fc400078e002a */
[----:B------:R-:W4:Y:S03]  /*24dd0*/  LDL.LU.64 R42, [R1+0x2e8] ;  /* 0x0002e800012a7983 */ /* 0x000f260000300a00 */
[----:B------:R-:W-:Y:S01]  /*24de0*/  SHF.R.S32.HI R0, RZ, 0x8, R0 ;  /* 0x00000008ff007819 */ /* 0x000fe20000011400 */
[----:B--2---:R-:W-:Y:S04]  /*24df0*/  @P2 STG.E.U8 desc[UR22][R68.64], R26 ;  /* 0x0000001a44002986 */ /* 0x004fe8000c101116 */
[----:B------:R1:W-:Y:S04]  /*24e00*/  @P6 STG.E.U8 desc[UR22][R44.64], R0 ;  /* 0x000000002c006986 */ /* 0x0003e8000c101116 */
[----:B-1----:R-:W2:Y:S04]  /*24e10*/  LDL.LU.64 R44, [R1+0x7b0] ;  /* 0x0007b000012c7983 */ /* 0x002ea80000300a00 */
[----:B------:R-:W2:Y:S01]  /*24e20*/  LDL.LU.64 R68, [R1+0x2d0] ;  /* 0x0002d00001447983 */ /* 0x000ea20000300a00 */
[----:B------:R-:W-:Y:S01]  /*24e30*/  VIADD R0, R66, 0x69 ;  /* 0x0000006942007836 */ /* 0x000fe20000000000 */
[----:B------:R-:W-:Y:S01]  /*24e40*/  ISETP.LT.AND P4, PT, R67, UR10, !P5 ;  /* 0x0000000a43007c0c */ /* 0x000fe2000ef81270 */
[----:B------:R-:W1:Y:S01]  /*24e50*/  LDCU UR10, c[0x0][0x398] ;  /* 0x00007300ff0a77ac */ /* 0x000e620008000800 */
[----:B------:R-:W2:Y:S01]  /*24e60*/  LDL.LU.64 R72, [R1+0x2c8] ;  /* 0x0002c80001487983 */ /* 0x000ea20000300a00 */
[----:B---3--:R-:W-:-:S02]  /*24e70*/  ISETP.LT.AND P6, PT, R40, UR12, !P5 ;  /* 0x0000000c28007c0c */ /* 0x008fc4000efc1270 */
[----:B------:R-:W-:Y:S01]  /*24e80*/  ISETP.GE.AND P3, PT, R0, UR4, PT ;  /* 0x0000000400007c0c */ /* 0x000fe2000bf66270 */
[----:B------:R-:W3:Y:S01]  /*24e90*/  LDCU UR12, c[0x0][0x398] ;  /* 0x00007300ff0c77ac */ /* 0x000ee20008000800 */
[----:B------:R-:W-:Y:S02]  /*24ea0*/  ISETP.LT.AND P2, PT, R39, UR16, !P5 ;  /* 0x0000001027007c0c */ /* 0x000fe4000ef41270 */
[----:B0-----:R-:W-:Y:S01]  /*24eb0*/  ISETP.LT.AND P5, PT, R34, UR9, !P5 ;  /* 0x0000000922007c0c */ /* 0x001fe2000efa1270 */
[----:B------:R-:W0:Y:S01]  /*24ec0*/  LDCU UR4, c[0x0][0x39c] ;  /* 0x00007380ff0477ac */ /* 0x000e220008000800 */
[----:B------:R-:W-:Y:S02]  /*24ed0*/  F2FP.SATFINITE.E5M2.F32.PACK_AB_MERGE_C R0, R71, R70, RZ ;  /* 0x000000464700723e */ /* 0x000fe400048060ff */
[----:B------:R-:W-:Y:S01]  /*24ee0*/  F2FP.SATFINITE.E5M2.F32.PACK_AB_MERGE_C R29, R36, R38, RZ ;  /* 0x00000026241d723e */ /* 0x000fe200048060ff */
[----:B------:R-:W3:Y:S01]  /*24ef0*/  LDL.LU.64 R70, [R1+0x2c0] ;  /* 0x0002c00001467983 */ /* 0x000ee20000300a00 */
[----:B------:R-:W-:Y:S01]  /*24f00*/  F2FP.SATFINITE.E5M2.F32.PACK_AB_MERGE_C R27, R35, R37, RZ ;  /* 0x00000025231b723e */ /* 0x000fe200048060ff */
[----:B------:R-:W-:Y:S01]  /*24f10*/  VIADD R26, R66, 0x6a ;  /* 0x0000006a421a7836 */ /* 0x000fe20000000000 */
[----:B------:R-:W0:Y:S01]  /*24f20*/  LDCU UR9, c[0x0][0x398] ;  /* 0x00007300ff0977ac */ /* 0x000e220008000800 */
[----:B------:R-:W0:Y:S01]  /*24f30*/  LDCU UR16, c[0x0][0x398] ;  /* 0x00007300ff1077ac */ /* 0x000e220008000800 */
[----:B----4-:R4:W-:Y:S04]  /*24f40*/  @P4 STG.E.U8 desc[UR22][R42.64], R29 ;  /* 0x0000001d2a004986 */ /* 0x0109e8000c101116 */
[----:B------:R-:W-:Y:S04]  /*24f50*/  @P6 STG.E.U8 desc[UR22][R32.64], R0 ;  /* 0x0000000020006986 */ /* 0x000fe8000c101116 */
[----:B------:R-:W-:Y:S01]  /*24f60*/  @P2 STG.E.U8 desc[UR22][R30.64], R27 ;  /* 0x0000001b1e002986 */ /* 0x000fe2000c101116 */
[----:B--2---:R-:W-:-:S03]  /*24f70*/  F2FP.SATFINITE.E5M2.F32.PACK_AB_MERGE_C R44, R45, R44, RZ ;  /* 0x0000002c2d2c723e */ /* 0x004fc600048060ff */
[----:B------:R-:W2:Y:S04]  /*24f80*/  LDL.LU R45, [R1+0x5a8] ;  /* 0x0005a800012d7983 */ /* 0x000ea80000300800 */
[----:B------:R-:W2:Y:S04]  /*24f90*/  LDL.LU R41, [R1+0x5ac] ;  /* 0x0005ac0001297983 */ /* 0x000ea80000300800 */
[----:B----4-:R-:W4:Y:S04]  /*24fa0*/  LDL.LU.64 R42, [R1+0x2b8] ;  /* 0x0002b800012a7983 */ /* 0x010f280000300a00 */
[----:B------:R0:W-:Y:S04]  /*24fb0*/  @P5 STG.E.U8 desc[UR22][R68.64], R44 ;  /* 0x0000002c44005986 */ /* 0x0001e8000c101116 */
[----:B0-----:R-:W4:Y:S01]  /*24fc0*/  LDL.LU.64 R68, [R1+0x2b0] ;  /* 0x0002b00001447983 */ /* 0x001f220000300a00 */
[----:B------:R-:W-:Y:S01]  /*24fd0*/  ISETP.GE.AND P4, PT, R26, UR6, PT ;  /* 0x000000061a007c0c */ /* 0x000fe2000bf86270 */
[----:B------:R-:W0:Y:S01]  /*24fe0*/  LDCU UR6, c[0x0][0x398] ;  /* 0x00007300ff0677ac */ /* 0x000e220008000800 */
[----:B-1----:R-:W-:Y:S01]  /*24ff0*/  ISETP.LT.AND P2, PT, R67, UR10, !P3 ;  /* 0x0000000a43007c0c */ /* 0x002fe2000df41270 */
[----:B------:R-:W4:Y:S01]  /*25000*/  LDL.LU R38, [R1+0x3a8] ;  /* 0x0003a80001267983 */ /* 0x000f220000300800 */
[----:B------:R-:W1:Y:S01]  /*25010*/  LDCU UR10, c[0x0][0x398] ;  /* 0x00007300ff0a77ac */ /* 0x000e620008000800 */
[----:B---3--:R-:W-:-:S02]  /*25020*/  ISETP.LT.AND P6, PT, R40, UR12, !P3 ;  /* 0x0000000c28007c0c */ /* 0x008fc4000dfc1270 */
[----:B------:R-:W3:Y:S01]  /*25030*/  LDL.LU R36, [R1+0x3ac] ;  /* 0x0003ac0001247983 */ /* 0x000ee20000300800 */
[----:B------:R-:W-:Y:S01]  /*25040*/  PRMT R28, R0, 0x9910, RZ ;  /* 0x00009910001c7816 */ /* 0x000fe200000000ff */
[----:B------:R-:W-:Y:S01]  /*25050*/  VIADD R0, R66, 0x6b ;  /* 0x0000006b42007836 */ /* 0x000fe20000000000 */
[----:B------:R-:W-:Y:S01]  /*25060*/  PRMT R26, R29, 0x9910, RZ ;  /* 0x000099101d1a7816 */ /* 0x000fe200000000ff */
[----:B------:R-:W3:Y:S01]  /*25070*/  LDL.LU R37, [R1+0x1a8] ;  /* 0x0001a80001257983 */ /* 0x000ee20000300800 */
[----:B------:R-:W2:Y:S02]  /*25080*/  LDCU UR12, c[0x0][0x398] ;  /* 0x00007300ff0c77ac */ /* 0x000ea40008000800 */
[----:B------:R-:W-:Y:S01]  /*25090*/  SHF.R.S32.HI R26, RZ, 0x8, R26 ;  /* 0x00000008ff1a7819 */ /* 0x000fe2000001141a */
[----:B------:R-:W3:Y:S01]  /*250a0*/  LDL.LU R35, [R1+0x1ac] ;  /* 0x0001ac0001237983 */ /* 0x000ee20000300800 */
[----:B------:R-:W-:Y:S01]  /*250b0*/  ISETP.GE.AND P5, PT, R0, UR4, PT ;  /* 0x0000000400007c0c */ /* 0x000fe2000bfa6270 */
[----:B------:R-:W2:Y:S01]  /*250c0*/  LDCU UR4, c[0x0][0x39c] ;  /* 0x00007380ff0477ac */ /* 0x000ea20008000800 */
[----:B------:R-:W-:Y:S01]  /*250d0*/  SHF.R.S32.HI R0, RZ, 0x8, R28 ;  /* 0x00000008ff007819 */ /* 0x000fe2000001141c */
[----:B------:R1:W-:Y:S04]  /*250e0*/  @P2 STG.E.U8 desc[UR22][R72.64], R26 ;  /* 0x0000001a48002986 */ /* 0x0003e8000c101116 */
[----:B------:R1:W-:Y:S01]  /*250f0*/  @P6 STG.E.U8 desc[UR22][R70.64], R0 ;  /* 0x0000000046006986 */ /* 0x0003e2000c101116 */
[----:B0-----:R-:W-:Y:S01]  /*25100*/  ISETP.LT.AND P6, PT, R39, UR6, !P3 ;  /* 0x0000000627007c0c */ /* 0x001fe2000dfc1270 */
[----:B------:R-:W0:Y:S01]  /*25110*/  LDCU UR6, c[0x0][0x39c] ;  /* 0x00007380ff0677ac */ /* 0x000e220008000800 */
[----:B------:R-:W-:Y:S01]  /*25120*/  ISETP.LT.AND P3, PT, R34, UR9, !P3 ;  /* 0x0000000922007c0c */ /* 0x000fe2000df61270 */
[----:B------:R-:W3:Y:S01]  /*25130*/  LDL.LU.64 R32, [R1+0x2a0] ;  /* 0x0002a00001207983 */ /* 0x000ee20000300a00 */
[----:B-1----:R-:W-:Y:S01]  /*25140*/  ISETP.LT.AND P2, PT, R67, UR10, !P4 ;  /* 0x0000000a43007c0c */ /* 0x002fe2000e741270 */
[----:B------:R-:W1:Y:S01]  /*25150*/  LDCU UR9, c[0x0][0x398] ;  /* 0x00007300ff0977ac */ /* 0x000e620008000800 */
[----:B------:R-:W-:Y:S01]  /*25160*/  PRMT R26, R27, 0x9910, RZ ;  /* 0x000099101b1a7816 */ /* 0x000fe200000000ff */
[----:B------:R-:W3:Y:S01]  /*25170*/  LDL.LU.64 R30, [R1+0x298] ;  /* 0x00029800011e7983 */ /* 0x000ee20000300a00 */
[----:B------:R-:W0:Y:S01]  /*25180*/  LDCU UR10, c[0x0][0x398] ;  /* 0x00007300ff0a77ac */ /* 0x000e220008000800 */
[----:B------:R-:W-:-:S02]  /*25190*/  PRMT R0, R44, 0x9910, RZ ;  /* 0x000099102c007816 */ /* 0x000fc400000000ff */
[----:B------:R-:W3:Y:S01]  /*251a0*/  LDL.LU R73, [R1+0x5b0] ;  /* 0x0005b00001497983 */ /* 0x000ee20000300800 */
[----:B------:R-:W-:Y:S02]  /*251b0*/  SHF.R.S32.HI R26, RZ, 0x8, R26 ;  /* 0x00000008ff1a7819 */ /* 0x000fe4000001141a */
[----:B------:R-:W-:Y:S01]  /*251c0*/  SHF.R.S32.HI R0, RZ, 0x8, R0 ;  /* 0x00000008ff007819 */ /* 0x000fe20000011400 */
[----:B------:R-:W3:Y:S04]  /*251d0*/  LDL.LU R72, [R1+0x5b4] ;  /* 0x0005b40001487983 */ /* 0x000ee80000300800 */
[----:B------:R-:W3:Y:S01]  /*251e0*/  LDL.LU.64 R70, [R1+0x290] ;  /* 0x0002900001467983 */ /* 0x000ee20000300a00 */
[----:B--2---:R-:W-:-:S03]  /*251f0*/  F2FP.SATFINITE.E5M2.F32.PACK_AB_MERGE_C R28, R41, R45, RZ ;  /* 0x0000002d291c723e */ /* 0x004fc600048060ff */
[----:B----4-:R-:W-:Y:S04]  /*25200*/  @P6 STG.E.U8 desc[UR22][R42.64], R26 ;  /* 0x0000001a2a006986 */ /* 0x010fe8000c101116 */
[----:B------:R2:W-:Y:S04]  /*25210*/  @P3 STG.E.U8 desc[UR22][R68.64], R0 ;  /* 0x0000000044003986 */ /* 0x0005e8000c101116 */
[----:B------:R4:W-:Y:S04]  /*25220*/  @P2 STG.E.U8 desc[UR22][R46.64], R28 ;  /* 0x0000001c2e002986 */ /* 0x0009e8000c101116 */
[----:B--2---:R-:W2:Y:S04]  /*25230*/  LDL.LU.64 R68, [R1+0x288] ;  /* 0x0002880001447983 */ /* 0x004ea80000300a00 */
[----:B----4-:R-:W4:Y:S01]  /*25240*/  LDL.LU.64 R46, [R1+0x7a8] ;  /* 0x0007a800012e7983 */ /* 0x010f220000300a00 */
[----:B------:R-:W-:Y:S01]  /*25250*/  ISETP.LT.AND P6, PT, R40, UR12, !P4 ;  /* 0x0000000c28007c0c */ /* 0x000fe2000e7c1270 */
[----:B------:R-:W-:Y:S01]  /*25260*/  VIADD R0, R66, 0x6c ;  /* 0x0000006c42007836 */ /* 0x000fe20000000000 */
[----:B------:R-:W-:Y:S01]  /*25270*/  ISETP.LT.AND P3, PT, R39, UR14, !P4 ;  /* 0x0000000e27007c0c */ /* 0x000fe2000e761270 */
[----:B------:R-:W2:Y:S01]  /*25280*/  LDL.LU.64 R42, [R1+0x280] ;  /* 0x00028000012a7983 */ /* 0x000ea20000300a00 */
[----:B---3--:R-:W-:Y:S01]  /*25290*/  F2FP.SATFINITE.E5M2.F32.PACK_AB_MERGE_C R27, R36, R38, RZ ;  /* 0x00000026241b723e */ /* 0x008fe200048060ff */
[----:B------:R-:W3:Y:S01]  /*252a0*/  LDCU UR12, c[0x0][0x398] ;  /* 0x00007300ff0c77ac */ /* 0x000ee20008000800 */
[----:B------:R-:W-:-:S02]  /*252b0*/  F2FP.SATFINITE.E5M2.F32.PACK_AB_MERGE_C R26, R35, R37, RZ ;  /* 0x00000025231a723e */ /* 0x000fc400048060ff */
[----:B------:R-:W-:Y:S01]  /*252c0*/  ISETP.GE.AND P2, PT, R0, UR4, PT ;  /* 0x0000000400007c0c */ /* 0x000fe2000bf46270 */
[----:B------:R-:W-:Y:S01]  /*252d0*/  VIADD R0, R66, 0x6d ;  /* 0x0000006d42007836 */ /* 0x000fe20000000000 */
[----:B-1----:R-:W-:Y:S01]  /*252e0*/  ISETP.LT.AND P4, PT, R34, UR9, !P4 ;  /* 0x0000000922007c0c */ /* 0x002fe2000e781270 */
[----:B------:R-:W1:Y:S02]  /*252f0*/  LDCU UR9, c[0x0][0x398] ;  /* 0x00007300ff0977ac */ /* 0x000e640008000800 */
[----:B------:R-:W-:Y:S01]  /*25300*/  @P6 STG.E.U8 desc[UR22][R32.64], R27 ;  /* 0x0000001b20006986 */ /* 0x000fe2000c101116 */
[----:B------:R-:W1:Y:S03]  /*25310*/  LDCU UR14, c[0x0][0x398] ;  /* 0x00007300ff0e77ac */ /* 0x000e660008000800 */
[----:B------:R3:W-:Y:S01]  /*25320*/  @P3 STG.E.U8 desc[UR22][R30.64], R26 ;  /* 0x0000001a1e003986 */ /* 0x0007e2000c101116 */
[----:B0-----:R-:W-:Y:S01]  /*25330*/  ISETP.GE.AND P6, PT, R0, UR6, PT ;  /* 0x0000000600007c0c */ /* 0x001fe2000bfc6270 */
[----:B------:R-:W0:Y:S01]  /*25340*/  LDCU UR6, c[0x0][0x398] ;  /* 0x00007300ff0677ac */ /* 0x000e220008000800 */
[----:B------:R-:W-:Y:S01]  /*25350*/  PRMT R0, R28, 0x9910, RZ ;  /* 0x000099101c007816 */ /* 0x000fe200000000ff */
[----:B------:R-:W0:Y:S01]  /*25360*/  LDCU UR4, c[0x0][0x39c] ;  /* 0x00007380ff0477ac */ /* 0x000e220008000800 */
[----:B---3--:R-:W3:Y:S01]  /*25370*/  LDL.LU.64 R30, [R1+0x278] ;  /* 0x00027800011e7983 */ /* 0x008ee20000300a00 */
[----:B------:R-:W-:-:S03]  /*25380*/  F2FP.SATFINITE.E5M2.F32.PACK_AB_MERGE_C R28, R72, R73, RZ ;  /* 0x00000049481c723e */ /* 0x000fc600048060ff */
[----:B------:R-:W3:Y:S04]  /*25390*/  LDL.LU.64 R72, [R1+0x270] ;  /* 0x0002700001487983 */ /* 0x000ee80000300a00 */
[----:B------:R-:W3:Y:S04]  /*253a0*/  LDL.LU R37, [R1+0x3b0] ;  /* 0x0003b00001257983 */ /* 0x000ee80000300800 */
[----:B------:R-:W3:Y:S01]  /*253b0*/  LDL.LU R35, [R1+0x3b4] ;  /* 0x0003b40001237983 */ /* 0x000ee20000300800 */
[----:B----4-:R-:W-:-:S05]  /*253c0*/  F2FP.SATFINITE.E5M2.F32.PACK_AB_MERGE_C R46, R47, R46, RZ ;  /* 0x0000002e2f2e723e */ /* 0x010fca00048060ff */
[----:B------:R4:W-:Y:S04]  /*253d0*/  @P4 STG.E.U8 desc[UR22][R70.64], R46 ;  /* 0x0000002e46004986 */ /* 0x0009e8000c101116 */
[----:B----4-:R-:W4:Y:S01]  /*253e0*/  LDL.LU.64 R70, [R1+0x268] ;  /* 0x0002680001467983 */ /* 0x010f220000300a00 */
[----:B------:R-:W-:Y:S01]  /*253f0*/  ISETP.LT.AND P3, PT, R67, UR10, !P5 ;  /* 0x0000000a43007c0c */ /* 0x000fe2000ef61270 */
[----:B------:R-:W0:Y:S01]  /*25400*/  LDCU UR10, c[0x0][0x398] ;  /* 0x00007300ff0a77ac */ /* 0x000e220008000800 */
[----:B------:R-:W-:Y:S01]  /*25410*/  SHF.R.S32.HI R0, RZ, 0x8, R0 ;  /* 0x00000008ff007819 */ /* 0x000fe20000011400 */
[----:B------:R-:W4:Y:S01]  /*25420*/  LDL.LU R32, [R1+0x1b0] ;  /* 0x0001b00001207983 */ /* 0x000f220000300800 */
[----:B------:R-:W-:Y:S01]  /*25430*/  ISETP.LT.AND P4, PT, R40, UR12, !P5 ;  /* 0x0000000c28007c0c */ /* 0x000fe2000ef81270 */
[----:B------:R-:W0:Y:S01]  /*25440*/  LDCU UR12, c[0x0][0x398] ;  /* 0x00007300ff0c77ac */ /* 0x000e220008000800 */
[----:B------:R-:W-:Y:S01]  /*25450*/  PRMT R27, R27, 0x9910, RZ ;  /* 0x000099101b1b7816 */ /* 0x000fe200000000ff */
[----:B------:R-:W4:Y:S01]  /*25460*/  LDL.LU R33, [R1+0x1b4] ;  /* 0x0001b40001217983 */ /* 0x000f220000300800 */
[----:B------:R-:W-:-:S05]  /*25470*/  PRMT R26, R26, 0x9910, RZ ;  /* 0x000099101a1a7816 */ /* 0x000fca00000000ff */
[----:B--2---:R2:W-:Y:S01]  /*25480*/  @P3 STG.E.U8 desc[UR22][R68.64], R0 ;  /* 0x0000000044003986 */ /* 0x0045e2000c101116 */
[----:B-1----:R-:W-:Y:S01]  /*25490*/  ISETP.LT.AND P3, PT, R39, UR9, !P5 ;  /* 0x0000000927007c0c */ /* 0x002fe2000ef61270 */
[----:B------:R-:W1:Y:S01]  /*254a0*/  LDCU UR9, c[0x0][0x398] ;  /* 0x00007300ff0977ac */ /* 0x000e620008000800 */
[----:B------:R-:W-:Y:S01]  /*254b0*/  SHF.R.S32.HI R26, RZ, 0x8, R26 ;  /* 0x00000008ff1a7819 */ /* 0x000fe2000001141a */
[----:B--2---:R-:W-:Y:S01]  /*254c0*/  IMAD.MOV.U32 R0, RZ, RZ, R27 ;  /* 0x000000ffff007224 */ /* 0x004fe200078e001b */
[----:B------:R-:W-:Y:S01]  /*254d0*/  PRMT R46, R46, 0x9910, RZ ;  /* 0x000099102e2e7816 */ /* 0x000fe200000000ff */
[----:B------:R-:W2:Y:S03]  /*254e0*/  LDL.LU.64 R68, [R1+0x258] ;  /* 0x0002580001447983 */ /* 0x000ea60000300a00 */
[----:B------:R-:W-:Y:S02]  /*254f0*/  SHF.R.S32.HI R0, RZ, 0x8, R0 ;  /* 0x00000008ff007819 */ /* 0x000fe40000011400 */
[----:B0-----:R-:W-:Y:S01]  /*25500*/  ISETP.LT.AND P5, PT, R34, UR6, !P5 ;  /* 0x0000000622007c0c */ /* 0x001fe2000efa1270 */
[----:B------:R-:W0:Y:S02]  /*25510*/  LDCU UR6, c[0x0][0x39c] ;  /* 0x00007380ff0677ac */ /* 0x000e240008000800 */
[----:B------:R1:W-:Y:S01]  /*25520*/  @P4 STG.E.U8 desc[UR22][R42.64], R0 ;  /* 0x000000002a004986 */ /* 0x0003e2000c101116 */
[----:B------:R-:W-:Y:S01]  /*25530*/  ISETP.LT.AND P4, PT, R67, UR10, !P2 ;  /* 0x0000000a43007c0c */ /* 0x000fe2000d781270 */
[----:B------:R-:W0:Y:S02]  /*25540*/  LDCU UR10, c[0x0][0x398] ;  /* 0x00007300ff0a77ac */ /* 0x000e240008000800 */
[----:B---3--:R3:W-:Y:S01]  /*25550*/  @P3 STG.E.U8 desc[UR22][R30.64], R26 ;  /* 0x0000001a1e003986 */ /* 0x0087e2000c101116 */
[----:B------:R-:W-:Y:S01]  /*25560*/  ISETP.LT.AND P3, PT, R40, UR12, !P2 ;  /* 0x0000000c28007c0c */ /* 0x000fe2000d761270 */
[----:B------:R-:W0:Y:S01]  /*25570*/  LDCU UR12, c[0x0][0x398] ;  /* 0x00007300ff0c77ac */ /* 0x000e220008000800 */
[----:B-1----:R-:W-:Y:S01]  /*25580*/  IMAD.MOV.U32 R0, RZ, RZ, R46 ;  /* 0x000000ffff007224 */ /* 0x002fe200078e002e */
[----:B---3--:R-:W-:Y:S01]  /*25590*/  F2FP.SATFINITE.E5M2.F32.PACK_AB_MERGE_C R26, R35, R37, RZ ;  /* 0x00000025231a723e */ /* 0x008fe200048060ff */
[----:B------:R-:W3:Y:S03]  /*255a0*/  LDL.LU.64 R30, [R1+0x250] ;  /* 0x00025000011e7983 */ /* 0x000ee60000300a00 */
[----:B------:R-:W-:-:S05]  /*255b0*/  SHF.R.S32.HI R0, RZ, 0x8, R0 ;  /* 0x00000008ff007819 */ /* 0x000fca0000011400 */
[----:B------:R1:W-:Y:S04]  /*255c0*/  @P5 STG.E.U8 desc[UR22][R72.64], R0 ;  /* 0x0000000048005986 */ /* 0x0003e8000c101116 */
[----:B-1----:R-:W3:Y:S04]  /*255d0*/  LDL.LU.64 R72, [R1+0x248] ;  /* 0x0002480001487983 */ /* 0x002ee80000300a00 */
[----:B----4-:R1:W-:Y:S04]  /*255e0*/  @P4 STG.E.U8 desc[UR22][R70.64], R28 ;  /* 0x0000001c46004986 */ /* 0x0103e8000c101116 */
[----:B------:R4:W-:Y:S04]  /*255f0*/  @P3 STG.E.U8 desc[UR22][R48.64], R26 ;  /* 0x0000001a30003986 */ /* 0x0009e8000c101116 */
[----:B-1----:R-:W3:Y:S04]  /*25600*/  LDL.LU.64 R70, [R1+0x240] ;  /* 0x0002400001467983 */ /* 0x002ee80000300a00 */
[----:B----4-:R-:W4:Y:S01]  /*25610*/  LDL.LU.64 R48, [R1+0x7a0] ;  /* 0x0007a00001307983 */ /* 0x010f220000300a00 */
[----:B------:R-:W-:-:S02]  /*25620*/  ISETP.LT.AND P5, PT, R39, UR14, !P2 ;  /* 0x0000000e27007c0c */ /* 0x000fc4000d7a1270 */
[----:B------:R-:W-:Y:S01]  /*25630*/  F2FP.SATFINITE.E5M2.F32.PACK_AB_MERGE_C R27, R33, R32, RZ ;  /* 0x00000020211b723e */ /* 0x000fe200048060ff */
[----:B------:R-:W-:Y:S01]  /*25640*/  VIADD R0, R66, 0x6e ;  /* 0x0000006e42007836 */ /* 0x000fe20000000000 */
[----:B------:R-:W-:Y:S01]  /*25650*/  ISETP.LT.AND P2, PT, R34, UR9, !P2 ;  /* 0x0000000922007c0c */ /* 0x000fe2000d741270 */
[----:B------:R-:W1:Y:S03]  /*25660*/  LDCU UR14, c[0x0][0x398] ;  /* 0x00007300ff0e77ac */ /* 0x000e660008000800 */
[----:B------:R-:W-:Y:S01]  /*25670*/  ISETP.GE.AND P4, PT, R0, UR4, PT ;  /* 0x0000000400007c0c */ /* 0x000fe2000bf86270 */
[----:B------:R-:W1:Y:S04]  /*25680*/  LDCU UR9, c[0x0][0x398] ;  /* 0x00007300ff0977ac */ /* 0x000e680008000800 */
[----:B--2---:R2:W-:Y:S01]  /*25690*/  @P5 STG.E.U8 desc[UR22][R68.64], R27 ;  /* 0x0000001b44005986 */ /* 0x0045e2000c101116 */
[----:B------:R-:W-:Y:S01]  /*256a0*/  PRMT R0, R28, 0x9910, RZ ;  /* 0x000099101c007816 */ /* 0x000fe200000000ff */
[----:B------:R-:W1:Y:S01]  /*256b0*/  LDCU UR4, c[0x0][0x39c] ;  /* 0x00007380ff0477ac */ /* 0x000e620008000800 */
[----:B------:R-:W-:-:S02]  /*256c0*/  PRMT R28, R26, 0x9910, RZ ;  /* 0x000099101a1c7816 */ /* 0x000fc400000000ff */
[----:B0-----:R-:W-:Y:S01]  /*256d0*/  ISETP.LT.AND P3, PT, R67, UR10, !P6 ;  /* 0x0000000a43007c0c */ /* 0x001fe2000f761270 */
[----:B------:R-:W0:Y:S01]  /*256e0*/  LDCU UR10, c[0x0][0x398] ;  /* 0x00007300ff0a77ac */ /* 0x000e220008000800 */
[----:B--2---:R-:W2:Y:S04]  /*256f0*/  LDL.LU R68, [R1+0x5b8] ;  /* 0x0005b80001447983 */ /* 0x004ea80000300800 */
[----:B------:R-:W2:Y:S01]  /*25700*/  LDL.LU R69, [R1+0x5bc] ;  /* 0x0005bc0001457983 */ /* 0x000ea20000300800 */
[----:B------:R-:W-:Y:S01]  /*25710*/  ISETP.LT.AND P5, PT, R40, UR12, !P6 ;  /* 0x0000000c28007c0c */ /* 0x000fe2000f7a1270 */
[----:B------:R-:W0:Y:S01]  /*25720*/  LDCU UR12, c[0x0][0x398] ;  /* 0x00007300ff0c77ac */ /* 0x000e220008000800 */
[----:B------:R-:W-:Y:S01]  /*25730*/  SHF.R.S32.HI R26, RZ, 0x8, R0 ;  /* 0x00000008ff1a7819 */ /* 0x000fe20000011400 */
[----:B------:R-:W-:Y:S01]  /*25740*/  IMAD.MOV.U32 R0, RZ, RZ, R28 ;  /* 0x000000ffff007224 */ /* 0x000fe200078e001c */
[----:B------:R-:W2:Y:S04]  /*25750*/  LDL.LU.64 R44, [R1+0x230] ;  /* 0x00023000012c7983 */ /* 0x000ea80000300a00 */
[----:B------:R-:W2:Y:S01]  /*25760*/  LDL.LU.64 R42, [R1+0x228] ;  /* 0x00022800012a7983 */ /* 0x000ea20000300a00 */
[----:B------:R-:W-:-:S03]  /*25770*/  SHF.R.S32.HI R0, RZ, 0x8, R0 ;  /* 0x00000008ff007819 */ /* 0x000fc60000011400 */
[----:B------:R-:W2:Y:S04]  /*25780*/  LDL.LU R37, [R1+0x3b8] ;  /* 0x0003b80001257983 */ /* 0x000ea80000300800 */
[----:B------:R-:W2:Y:S04]  /*25790*/  LDL.LU R35, [R1+0x3bc] ;  /* 0x0003bc0001237983 */ /* 0x000ea80000300800 */
[----:B------:R-:W2:Y:S04]  /*257a0*/  LDL.LU R32, [R1+0x1b8] ;  /* 0x0001b80001207983 */ /* 0x000ea80000300800 */
[----:B------:R-:W2:Y:S01]  /*257b0*/  LDL.LU R33, [R1+0x1bc] ;  /* 0x0001bc0001217983 */ /* 0x000ea20000300800 */
[----:B----4-:R-:W-:-:S05]  /*257c0*/  F2FP.SATFINITE.E5M2.F32.PACK_AB_MERGE_C R48, R49, R48, RZ ;  /* 0x000000303130723e */ /* 0x010fca00048060ff */
[----:B---3--:R-:W-:Y:S04]  /*257d0*/  @P2 STG.E.U8 desc[UR22][R30.64], R48 ;  /* 0x000000301e002986 */ /* 0x008fe8000c101116 */
[----:B------:R-:W-:Y:S04]  /*257e0*/  @P3 STG.E.U8 desc[UR22][R72.64], R26 ;  /* 0x0000001a48003986 */ /* 0x000fe8000c101116 */
[----:B------:R3:W-:Y:S04]  /*257f0*/  @P5 STG.E.U8 desc[UR22][R70.64], R0 ;  /* 0x0000000046005986 */ /* 0x0007e8000c101116 */
[----:B---3--:R-:W3:Y:S01]  /*25800*/  LDL.LU.64 R70, [R1+0x220] ;  /* 0x0002200001467983 */ /* 0x008ee20000300a00 */
[----:B-1----:R-:W-:-:S02]  /*25810*/  ISETP.LT.AND P3, PT, R39, UR14, !P6 ;  /* 0x0000000e27007c0c */ /* 0x002fc4000f761270 */
[----:B------:R-:W-:Y:S01]  /*25820*/  PRMT R26, R27, 0x9910, RZ ;  /* 0x000099101b1a7816 */ /* 0x000fe200000000ff */
[----:B------:R-:W4:Y:S01]  /*25830*/  LDL.LU.64 R30, [R1+0x218] ;  /* 0x00021800011e7983 */ /* 0x000f220000300a00 */
[----:B0-----:R-:W-:Y:S01]  /*25840*/  ISETP.LT.AND P2, PT, R67, UR10, !P4 ;  /* 0x0000000a43007c0c */ /* 0x001fe2000e741270 */
[----:B------:R-:W-:Y:S01]  /*25850*/  VIADD R0, R66, 0x6f ;  /* 0x0000006f42007836 */ /* 0x000fe20000000000 */
[----:B------:R-:W-:Y:S01]  /*25860*/  SHF.R.S32.HI R26, RZ, 0x8, R26 ;  /* 0x00000008ff1a7819 */ /* 0x000fe2000001141a */
[----:B------:R-:W4:Y:S01]  /*25870*/  LDL.LU.64 R72, [R1+0x210] ;  /* 0x0002100001487983 */ /* 0x000f220000300a00 */
[----:B--2---:R-:W-:Y:S01]  /*25880*/  F2FP.SATFINITE.E5M2.F32.PACK_AB_MERGE_C R27, R69, R68, RZ ;  /* 0x00000044451b723e */ /* 0x004fe200048060ff */
[----:B------:R-:W0:Y:S02]  /*25890*/  LDCU UR14, c[0x0][0x398] ;  /* 0x00007300ff0e77ac */ /* 0x000e240008000800 */
[----:B------:R-:W2:Y:S01]  /*258a0*/  LDL.LU.64 R68, [R1+0x208] ;  /* 0x0002080001447983 */ /* 0x000ea20000300a00 */
[----:B------:R-:W-:Y:S01]  /*258b0*/  ISETP.LT.AND P6, PT, R34, UR9, !P6 ;  /* 0x0000000922007c0c */ /* 0x000fe2000f7c1270 */
[----:B------:R-:W1:Y:S02]  /*258c0*/  LDCU UR9, c[0x0][0x398] ;  /* 0x00007300ff0977ac */ /* 0x000e640008000800 */
[----:B------:R0:W-:Y:S01]  /*258d0*/  @P3 STG.E.U8 desc[UR22][R50.64], R26 ;  /* 0x0000001a32003986 */ /* 0x0001e2000c101116 */
[----:B------:R-:W-:Y:S01]  /*258e0*/  ISETP.LT.AND P3, PT, R40, UR12, !P4 ;  /* 0x0000000c28007c0c */ /* 0x000fe2000e761270 */
[----:B------:R-:W1:Y:S01]  /*258f0*/  LDCU UR10, c[0x0][0x398] ;  /* 0x00007300ff0a77ac */ /* 0x000e620008000800 */
[----:B------:R-:W-:-:S02]  /*25900*/  PRMT R28, R48, 0x9910, RZ ;  /* 0x00009910301c7816 */ /* 0x000fc400000000ff */
[----:B------:R-:W-:Y:S01]  /*25910*/  ISETP.GE.AND P5, PT, R0, UR6, PT ;  /* 0x0000000600007c0c */ /* 0x000fe2000bfa6270 */
[----:B------:R-:W1:Y:S01]  /*25920*/  LDCU UR6, c[0x0][0x398] ;  /* 0x00007300ff0677ac */ /* 0x000e620008000800 */
[----:B0-----:R-:W2:Y:S01]  /*25930*/  LDL.LU.64 R50, [R1+0x798] ;  /* 0x0007980001327983 */ /* 0x001ea20000300a00 */
[----:B------:R-:W-:Y:S01]  /*25940*/  SHF.R.S32.HI R0, RZ, 0x8, R28 ;  /* 0x00000008ff007819 */ /* 0x000fe2000001141c */
[----:B------:R-:W0:Y:S01]  /*25950*/  LDCU UR12, c[0x0][0x398] ;  /* 0x00007300ff0c77ac */ /* 0x000e220008000800 */
[----:B------:R-:W-:-:S03]  /*25960*/  F2FP.SATFINITE.E5M2.F32.PACK_AB_MERGE_C R26, R35, R37, RZ ;  /* 0x00000025231a723e */ /* 0x000fc600048060ff */
[----:B------:R-:W-:Y:S04]  /*25970*/  @P6 STG.E.U8 desc[UR22][R44.64], R0 ;  /* 0x000000002c006986 */ /* 0x000fe8000c101116 */
[----:B------:R-:W-:Y:S04]  /*25980*/  @P2 STG.E.U8 desc[UR22][R42.64], R27 ;  /* 0x0000001b2a002986 */ /* 0x000fe8000c101116 */
[----:B---3--:R3:W-:Y:S04]  /*25990*/  @P3 STG.E.U8 desc[UR22][R70.64], R26 ;  /* 0x0000001a46003986 */ /* 0x0087e8000c101116 */
[----:B---3--:R-:W3:Y:S01]  /*259a0*/  LDL.LU.64 R70, [R1+0x200] ;  /* 0x0002000001467983 */ /* 0x008ee20000300a00 */
[----:B------:R-:W-:Y:S01]  /*259b0*/  VIADD R0, R66, 0x70 ;  /* 0x0000007042007836 */ /* 0x000fe20000000000 */
[----:B------:R-:W-:Y:S01]  /*259c0*/  ISETP.LT.AND P6, PT, R39, UR16, !P4 ;  /* 0x0000001027007c0c */ /* 0x000fe2000e7c1270 */
[----:B------:R-:W0:Y:S01]  /*259d0*/  LDCU UR16, c[0x0][0x398] ;  /* 0x00007300ff1077ac */ /* 0x000e220008000800 */
[----:B-1----:R-:W-:Y:S01]  /*259e0*/  ISETP.LT.AND P3, PT, R67, UR6, !P5 ;  /* 0x0000000643007c0c */ /* 0x002fe2000ef61270 */
[----:B------:R-:W3:Y:S01]  /*259f0*/  LDL.LU R47, [R1+0x5c0] ;  /* 0x0005c000012f7983 */ /* 0x000ee20000300800 */
[----:B------:R-:W-:Y:S01]  /*25a00*/  ISETP.GE.AND P2, PT, R0, UR4, PT ;  /* 0x0000000400007c0c */ /* 0x000fe2000bf46270 */
[----:B------:R-:W1:Y:S01]  /*25a10*/  LDCU UR4, c[0x0][0x39c] ;  /* 0x00007380ff0477ac */ /* 0x000e620008000800 */
[----:B------:R-:W-:Y:S01]  /*25a20*/  ISETP.LT.AND P4, PT, R34, UR14, !P4 ;  /* 0x0000000e22007c0c */ /* 0x000fe2000e781270 */
[----:B------:R-:W3:Y:S01]  /*25a30*/  LDL.LU R41, [R1+0x5c4] ;  /* 0x0005c40001297983 */ /* 0x000ee20000300800 */
[----:B------:R-:W-:-:S02]  /*25a40*/  PRMT R27, R27, 0x9910, RZ ;  /* 0x000099101b1b7816 */ /* 0x000fc400000000ff */
[----:B------:R-:W-:Y:S01]  /*25a50*/  F2FP.SATFINITE.E5M2.F32.PACK_AB_MERGE_C R28, R33, R32, RZ ;  /* 0x00000020211c723e */ /* 0x000fe200048060ff */
[----:B------:R-:W3:Y:S01]  /*25a60*/  LDL.LU.64 R44, [R1+0x150] ;  /* 0x00015000012c7983 */ /* 0x000ee20000300a00 */
[----:B------:R-:W-:Y:S02]  /*25a70*/  PRMT R29, R26, 0x9910, RZ ;  /* 0x000099101a1d7816 */ /* 0x000fe400000000ff */
[----:B--2---:R-:W-:Y:S01]  /*25a80*/  F2FP.SATFINITE.E5M2.F32.PACK_AB_MERGE_C R50, R51, R50, RZ ;  /* 0x000000323332723e */ /* 0x004fe200048060ff */
[----:B------:R-:W2:Y:S01]  /*25a90*/  LDL.LU R38, [R1+0x5c8] ;  /* 0x0005c80001267983 */ /* 0x000ea20000300800 */
[----:B------:R-:W-:Y:S01]  /*25aa0*/  SHF.R.S32.HI R26, RZ, 0x8, R27 ;  /* 0x00000008ff1a7819 */ /* 0x000fe2000001141b */
[----:B------:R-:W-:Y:S01]  /*25ab0*/  VIADD R0, R66, 0x71 ;  /* 0x0000007142007836 */ /* 0x000fe20000000000 */
[----:B------:R-:W0:Y:S01]  /*25ac0*/  LDCU UR6, c[0x0][0x398] ;  /* 0x00007300ff0677ac */ /* 0x000e220008000800 */
[----:B------:R-:W2:Y:S01]  /*25ad0*/  LDL.LU R36, [R1+0x5cc] ;  /* 0x0005cc0001247983 */ /* 0x000ea20000300800 */
[----:B------:R-:W0:Y:S03]  /*25ae0*/  LDCU UR14, c[0x0][0x398] ;  /* 0x00007300ff0e77ac */ /* 0x000e260008000800 */
[----:B------:R-:W2:Y:S04]  /*25af0*/  LDL.LU.64 R42, [R1+0x148] ;  /* 0x00014800012a7983 */ /* 0x000ea80000300a00 */
[----:B----4-:R4:W-:Y:S01]  /*25b00*/  @P6 STG.E.U8 desc[UR22][R30.64], R28 ;  /* 0x0000001c1e006986 */ /* 0x0109e2000c101116 */
[----:B------:R-:W-:Y:S01]  /*25b10*/  ISETP.LT.AND P6, PT, R40, UR9, !P5 ;  /* 0x0000000928007c0c */ /* 0x000fe2000efc1270 */
[----:B------:R-:W0:Y:S02]  /*25b20*/  LDCU UR9, c[0x0][0x398] ;  /* 0x00007300ff0977ac */ /* 0x000e240008000800 */
[----:B------:R-:W2:Y:S04]  /*25b30*/  LDL.LU R37, [R1+0x3c0] ;  /* 0x0003c00001257983 */ /* 0x000ea80000300800 */
[----:B------:R-:W-:Y:S01]  /*25b40*/  @P4 STG.E.U8 desc[UR22][R72.64], R50 ;  /* 0x0000003248004986 */ /* 0x000fe2000c101116 */
[----:B-1----:R-:W-:-:S03]  /*25b50*/  ISETP.GE.AND P4, PT, R0, UR4, PT ;  /* 0x0000000400007c0c */ /* 0x002fc6000bf86270 */
[----:B------:R-:W2:Y:S01]  /*25b60*/  LDL.LU R35, [R1+0x3c4] ;  /* 0x0003c40001237983 */ /* 0x000ea20000300800 */
[----:B------:R-:W-:Y:S01]  /*25b70*/  IMAD.MOV.U32 R0, RZ, RZ, R29 ;  /* 0x000000ffff007224 */ /* 0x000fe200078e001d */
[----:B------:R-:W1:Y:S02]  /*25b80*/  LDCU UR4, c[0x0][0x39c] ;  /* 0x00007380ff0477ac */ /* 0x000e640008000800 */
[----:B------:R0:W-:Y:S01]  /*25b90*/  @P3 STG.E.U8 desc[UR22][R68.64], R26 ;  /* 0x0000001a44003986 */ /* 0x0001e2000c101116 */
[----:B------:R-:W-:Y:S01]  /*25ba0*/  ISETP.LT.AND P3, PT, R39, UR10, !P5 ;  /* 0x0000000a27007c0c */ /* 0x000fe2000ef61270 */
[----:B------:R-:W1:Y:S02]  /*25bb0*/  LDCU UR10, c[0x0][0x398] ;  /* 0x00007300ff0a77ac */ /* 0x000e640008000800 */
[----:B----4-:R-:W4:Y:S04]  /*25bc0*/  LDL.LU R30, [R1+0x1c0] ;  /* 0x0001c000011e7983 */ /* 0x010f280000300800 */
[----:B------:R-:W4:Y:S01]  /*25bd0*/  LDL.LU R31, [R1+0x1c4] ;  /* 0x0001c400011f7983 */ /* 0x000f220000300800 */
[----:B------:R-:W-:-:S02]  /*25be0*/  SHF.R.S32.HI R0, RZ, 0x8, R0 ;  /* 0x00000008ff007819 */ /* 0x000fc40000011400 */
[----:B0-----:R-:W-:Y:S01]  /*25bf0*/  PRMT R26, R28, 0x9910, RZ ;  /* 0x000099101c1a7816 */ /* 0x001fe200000000ff */
[----:B------:R-:W4:Y:S03]  /*25c00*/  LDL.LU.64 R72, [R1+0x140] ;  /* 0x0001400001487983 */ /* 0x000f260000300a00 */
[----:B------:R-:W-:Y:S01]  /*25c10*/  SHF.R.S32.HI R26, RZ, 0x8, R26 ;  /* 0x00000008ff1a7819 */ /* 0x000fe2000001141a */
[----:B------:R-:W4:Y:S04]  /*25c20*/  LDL.LU.64 R32, [R1+0x138] ;  /* 0x0001380001207983 */ /* 0x000f280000300a00 */
[----:B---3--:R-:W-:Y:S04]  /*25c30*/  @P6 STG.E.U8 desc[UR22][R70.64], R0 ;  /* 0x0000000046006986 */ /* 0x008fe8000c101116 */
[----:B------:R0:W-:Y:S04]  /*25c40*/  @P3 STG.E.U8 desc[UR22][R52.64], R26 ;  /* 0x0000001a34003986 */ /* 0x0001e8000c101116 */
[----:B0-----:R-:W3:Y:S04]  /*25c50*/  LDL.LU.64 R52, [R1+0x790] ;  /* 0x0007900001347983 */ /* 0x001ee80000300a00 */
[----:B------:R-:W3:Y:S04]  /*25c60*/  LDL.LU.64 R68, [R1+0x130] ;  /* 0x0001300001447983 */ /* 0x000ee80000300a00 */
[----:B------:R-:W3:Y:S01]  /*25c70*/  LDL.LU.64 R70, [R1+0x128] ;  /* 0x0001280001467983 */ /* 0x000ee20000300a00 */
[----:B------:R-:W-:Y:S01]  /*25c80*/  ISETP.LT.AND P5, PT, R34, UR6, !P5 ;  /* 0x0000000622007c0c */ /* 0x000fe2000efa1270 */
[----:B------:R-:W0:Y:S01]  /*25c90*/  LDCU UR6, c[0x0][0x398] ;  /* 0x00007300ff0677ac */ /* 0x000e220008000800 */
[----:B------:R-:W-:-:S02]  /*25ca0*/  PRMT R27, R50, 0x9910, RZ ;  /* 0x00009910321b7816 */ /* 0x000fc400000000ff */
[----:B------:R-:W-:Y:S01]  /*25cb0*/  ISETP.LT.AND P6, PT, R67, UR9, !P2 ;  /* 0x0000000943007c0c */ /* 0x000fe2000d7c1270 */
[----:B------:R-:W-:Y:S01]  /*25cc0*/  VIADD R0, R66, 0x72 ;  /* 0x0000007242007836 */ /* 0x000fe20000000000 */
[----:B------:R-:W-:Y:S01]  /*25cd0*/  SHF.R.S32.HI R26, RZ, 0x8, R27 ;  /* 0x00000008ff1a7819 */ /* 0x000fe2000001141b */
[----:B------:R-:W0:Y:S03]  /*25ce0*/  LDCU UR9, c[0x0][0x398] ;  /* 0x00007300ff0977ac */ /* 0x000e260008000800 */
[----:B-1----:R-:W-:Y:S01]  /*25cf0*/  ISETP.GE.AND P3, PT, R0, UR4, PT ;  /* 0x0000000400007c0c */ /* 0x002fe2000bf66270 */
[----:B------:R-:W1:Y:S02]  /*25d00*/  LDCU UR4, c[0x0][0x39c] ;  /* 0x00007380ff0477ac */ /* 0x000e640008000800 */
[----:B------:R0:W-:Y:S01]  /*25d10*/  @P5 STG.E.U8 desc[UR22][R44.64], R26 ;  /* 0x0000001a2c005986 */ /* 0x0001e2000c101116 */
[----:B------:R-:W-:Y:S01]  /*25d20*/  ISETP.LT.AND P5, PT, R40, UR10, !P2 ;  /* 0x0000000a28007c0c */ /* 0x000fe2000d7a1270 */
[----:B------:R-:W1:Y:S01]  /*25d30*/  LDCU UR10, c[0x0][0x398] ;  /* 0x00007300ff0a77ac */ /* 0x000e620008000800 */
[----:B------:R-:W-:-:S05]  /*25d40*/  F2FP.SATFINITE.E5M2.F32.PACK_AB_MERGE_C R0, R41, R47, RZ ;  /* 0x0000002f2900723e */ /* 0x000fca00048060ff */
[----:B--2---:R-:W-:Y:S01]  /*25d50*/  @P6 STG.E.U8 desc[UR22][R42.64], R0 ;  /* 0x000000002a006986 */ /* 0x004fe2000c101116 */
[----:B------:R-:W-:Y:S01]  /*25d60*/  ISETP.LT.AND P6, PT, R39, UR12, !P2 ;  /* 0x0000000c27007c0c */ /* 0x000fe2000d7c1270 */
[----:B------:R-:W2:Y:S01]  /*25d70*/  LDCU UR12, c[0x0][0x398] ;  /* 0x00007300ff0c77ac */ /* 0x000ea20008000800 */
[----:B----4-:R-:W-:Y:S02]  /*25d80*/  F2FP.SATFINITE.E5M2.F32.PACK_AB_MERGE_C R27, R31, R30, RZ ;  /* 0x0000001e1f1b723e */ /* 0x010fe400048060ff */
[----:B------:R-:W4:Y:S01]  /*25d90*/  LDL.LU.64 R30, [R1+0x120] ;  /* 0x00012000011e7983 */ /* 0x000f220000300a00 */
[----:B0-----:R-:W-:Y:S02]  /*25da0*/  F2FP.SATFINITE.E5M2.F32.PACK_AB_MERGE_C R26, R35, R37, RZ ;  /* 0x00000025231a723e */ /* 0x001fe400048060ff */
[----:B------:R-:W-:Y:S01]  /*25db0*/  ISETP.LT.AND P2, PT, R34, UR6, !P2 ;  /* 0x0000000622007c0c */ /* 0x000fe2000d741270 */
[----:B------:R-:W0:Y:S02]  /*25dc0*/  LDCU UR6, c[0x0][0x39c] ;  /* 0x00007380ff0677ac */ /* 0x000e240008000800 */
[----:B------:R1:W-:Y:S04]  /*25dd0*/  @P5 STG.E.U8 desc[UR22][R72.64], R26 ;  /* 0x0000001a48005986 */ /* 0x0003e8000c101116 */
[----:B------:R-:W-:Y:S04]  /*25de0*/  @P6 STG.E.U8 desc[UR22][R32.64], R27 ;  /* 0x0000001b20006986 */ /* 0x000fe8000c101116 */
[----:B-1----:R-:W2:Y:S04]  /*25df0*/  LDL.LU.64 R72, [R1+0x118] ;  /* 0x0001180001487983 */ /* 0x002ea80000300a00 */
[----:B------:R-:W4:Y:S01]  /*25e00*/  LDL.LU.64 R42, [R1+0x110] ;  /* 0x00011000012a7983 */ /* 0x000f220000300a00 */
[----:B------:R-:W-:-:S02]  /*25e10*/  F2FP.SATFINITE.E5M2.F32.PACK_AB_MERGE_C R28, R36, R38, RZ ;  /* 0x00000026241c723e */ /* 0x000fc400048060ff */
[----:B------:R-:W-:Y:S01]  /*25e20*/  ISETP.LT.AND P5, PT, R67, UR9, !P4 ;  /* 0x0000000943007c0c */ /* 0x000fe2000e7a1270 */
[----:B------:R-:W1:Y:S01]  /*25e30*/  LDCU UR9, c[0x0][0x398] ;  /* 0x00007300ff0977ac */ /* 0x000e620008000800 */
[----:B------:R-:W-:-:S04]  /*25e40*/  PRMT R0, R0, 0x9910, RZ ;  /* 0x0000991000007816 */ /* 0x000fc800000000ff */
[----:B------:R-:W-:Y:S02]  /*25e50*/  SHF.R.S32.HI R0, RZ, 0x8, R0 ;  /* 0x00000008ff007819 */ /* 0x000fe40000011400 */
[----:B---3--:R-:W-:-:S05]  /*25e60*/  F2FP.SATFINITE.E5M2.F32.PACK_AB_MERGE_C R52, R53, R52, RZ ;  /* 0x000000343534723e */ /* 0x008fca00048060ff */
[----:B------:R3:W-:Y:S04]  /*25e70*/  @P2 STG.E.U8 desc[UR22][R68.64], R52 ;  /* 0x0000003444002986 */ /* 0x0007e8000c101116 */
[----:B---3--:R-:W3:Y:S04]  /*25e80*/  LDL.LU R68, [R1+0x3c8] ;  /* 0x0003c80001447983 */ /* 0x008ee80000300800 */
[----:B------:R-:W3:Y:S04]  /*25e90*/  LDL.LU R69, [R1+0x3cc] ;  /* 0x0003cc0001457983 */ /* 0x000ee80000300800 */
[----:B------:R-:W3:Y:S04]  /*25ea0*/  LDL.LU.64 R36, [R1+0x108] ;  /* 0x0001080001247983 */ /* 0x000ee80000300a00 */
[----:B------:R-:W3:Y:S04]  /*25eb0*/  LDL.LU R32, [R1+0x1c8] ;  /* 0x0001c80001207983 */ /* 0x000ee80000300800 */
[----:B------:R-:W3:Y:S04]  /*25ec0*/  LDL.LU R33, [R1+0x1cc] ;  /* 0x0001cc0001217983 */ /* 0x000ee80000300800 */
[----:B------:R0:W-:Y:S04]  /*25ed0*/  @P5 STG.E.U8 desc[UR22][R70.64], R0 ;  /* 0x0000000046005986 */ /* 0x0001e8000c101116 */
[----:B0-----:R-:W3:Y:S01]  /*25ee0*/  LDL.LU.64 R70, [R1+0xf8] ;  /* 0x0000f80001467983 */ /* 0x001ee20000300a00 */
[----:B------:R-:W-:Y:S01]  /*25ef0*/  ISETP.LT.AND P6, PT, R40, UR10, !P4 ;  /* 0x0000000a28007c0c */ /* 0x000fe2000e7c1270 */
[----:B------:R-:W0:Y:S01]  /*25f00*/  LDCU UR10, c[0x0][0x398] ;  /* 0x00007300ff0a77ac */ /* 0x000e220008000800 */
[----:B------:R-:W-:-:S02]  /*25f10*/  PRMT R26, R26, 0x9910, RZ ;  /* 0x000099101a1a7816 */ /* 0x000fc400000000ff */
[----:B------:R-:W-:Y:S02]  /*25f20*/  PRMT R27, R27, 0x9910, RZ ;  /* 0x000099101b1b7816 */ /* 0x000fe400000000ff */
[----:B------:R-:W-:Y:S02]  /*25f30*/  SHF.R.S32.HI R0, RZ, 0x8, R26 ;  /* 0x00000008ff007819 */ /* 0x000fe4000001141a */
[----:B--2---:R-:W-:Y:S01]  /*25f40*/  ISETP.LT.AND P5, PT, R39, UR12, !P4 ;  /* 0x0000000c27007c0c */ /* 0x004fe2000e7a1270 */
[----:B------:R-:W2:Y:S04]  /*25f50*/  LDCU UR12, c[0x0][0x398] ;  /* 0x00007300ff0c77ac */ /* 0x000ea80008000800 */
[----:B----4-:R4:W-:Y:S01]  /*25f60*/  @P6 STG.E.U8 desc[UR22][R30.64], R0 ;  /* 0x000000001e006986 */ /* 0x0109e2000c101116 */
[----:B-1----:R-:W-:Y:S01]  /*25f70*/  ISETP.LT.AND P4, PT, R34, UR9, !P4 ;  /* 0x0000000922007c0c */ /* 0x002fe2000e781270 */
[----:B------:R-:W1:Y:S01]  /*25f80*/  LDCU UR9, c[0x0][0x398] ;  /* 0x00007300ff0977ac */ /* 0x000e620008000800 */
[----:B------:R-:W-:Y:S01]  /*25f90*/  PRMT R26, R52, 0x9910, RZ ;  /* 0x00009910341a7816 */ /* 0x000fe200000000ff */
[----:B----4-:R-:W-:Y:S01]  /*25fa0*/  IMAD.MOV.U32 R0, RZ, RZ, R27 ;  /* 0x000000ffff007224 */ /* 0x010fe200078e001b */
[----:B------:R-:W-:Y:S01]  /*25fb0*/  ISETP.LT.AND P2, PT, R67, UR14, !P3 ;  /* 0x0000000e43007c0c */ /* 0x000fe2000df41270 */
[----:B------:R-:W4:Y:S03]  /*25fc0*/  LDL.LU.64 R30, [R1+0xf0] ;  /* 0x0000f000011e7983 */ /* 0x000f260000300a00 */
[----:B------:R-:W-:-:S02]  /*25fd0*/  SHF.R.S32.HI R0, RZ, 0x8, R0 ;  /* 0x00000008ff007819 */ /* 0x000fc40000011400 */
[----:B------:R-:W-:-:S03]  /*25fe0*/  SHF.R.S32.HI R26, RZ, 0x8, R26 ;  /* 0x00000008ff1a7819 */ /* 0x000fc6000001141a */
[----:B------:R1:W-:Y:S01]  /*25ff0*/  @P5 STG.E.U8 desc[UR22][R72.64], R0 ;  /* 0x0000000048005986 */ /* 0x0003e2000c101116 */
[----:B0-----:R-:W-:Y:S01]  /*26000*/  ISETP.LT.AND P5, PT, R40, UR10, !P3 ;  /* 0x0000000a28007c0c */ /* 0x001fe2000dfa1270 */
[----:B------:R-:W0:Y:S02]  /*26010*/  LDCU UR10, c[0x0][0x398] ;  /* 0x00007300ff0a77ac */ /* 0x000e240008000800 */
[----:B------:R3:W-:Y:S04]  /*26020*/  @P4 STG.E.U8 desc[UR22][R42.64], R26 ;  /* 0x0000001a2a004986 */ /* 0x0007e8000c101116 */
[----:B-1----:R-:W4:Y:S01]  /*26030*/  LDL.LU.64 R72, [R1+0xe8] ;  /* 0x0000e80001487983 */ /* 0x002f220000300a00 */
[----:B------:R-:W-:Y:S02]  /*26040*/  ISETP.LT.AND P6, PT, R39, UR16, !P3 ;  /* 0x0000001027007c0c */ /* 0x000fe4000dfc1270 */
[----:B---3--:R-:W-:-:S02]  /*26050*/  F2FP.SATFINITE.E5M2.F32.PACK_AB_MERGE_C R26, R69, R68, RZ ;  /* 0x00000044451a723e */ /* 0x008fc400048060ff */
[----:B------:R-:W3:Y:S04]  /*26060*/  LDL.LU.64 R68, [R1+0xe0] ;  /* 0x0000e00001447983 */ /* 0x000ee80000300a00 */
[----:B------:R-:W-:Y:S04]  /*26070*/  @P2 STG.E.U8 desc[UR22][R36.64], R28 ;  /* 0x0000001c24002986 */ /* 0x000fe8000c101116 */
[----:B------:R1:W-:Y:S04]  /*26080*/  @P5 STG.E.U8 desc[UR22][R54.64], R26 ;  /* 0x0000001a36005986 */ /* 0x0003e8000c101116 */
[----:B-1----:R-:W3:Y:S01]  /*26090*/  LDL.LU.64 R54, [R1+0x788] ;  /* 0x0007880001367983 */ /* 0x002ee20000300a00 */
[----:B------:R-:W-:-:S05]  /*260a0*/  F2FP.SATFINITE.E5M2.F32.PACK_AB_MERGE_C R27, R33, R32, RZ ;  /* 0x00000020211b723e */ /* 0x000fca00048060ff */
[----:B------:R1:W-:Y:S04]  /*260b0*/  @P6 STG.E.U8 desc[UR22][R70.64], R27 ;  /* 0x0000001b46006986 */ /* 0x0003e8000c101116 */
[----:B-1----:R-:W4:Y:S04]  /*260c0*/  LDL.LU R70, [R1+0x5d0] ;  /* 0x0005d00001467983 */ /* 0x002f280000300800 */
[----:B------:R-:W4:Y:S01]  /*260d0*/  LDL.LU R71, [R1+0x5d4] ;  /* 0x0005d40001477983 */ /* 0x000f220000300800 */
[----:B------:R-:W-:Y:S01]  /*260e0*/  VIADD R0, R66, 0x73 ;  /* 0x0000007342007836 */ /* 0x000fe20000000000 */
[----:B--2---:R-:W-:Y:S01]  /*260f0*/  ISETP.LT.AND P3, PT, R34, UR12, !P3 ;  /* 0x0000000c22007c0c */ /* 0x004fe2000df61270 */
[----:B------:R-:W1:Y:S01]  /*26100*/  LDCU UR12, c[0x0][0x398] ;  /* 0x00007300ff0c77ac */ /* 0x000e620008000800 */
[----:B------:R-:W2:Y:S02]  /*26110*/  LDL.LU.64 R44, [R1+0xd0] ;  /* 0x0000d000012c7983 */ /* 0x000ea40000300a00 */
[----:B------:R-:W-:Y:S01]  /*26120*/  ISETP.GE.AND P4, PT, R0, UR4, PT ;  /* 0x0000000400007c0c */ /* 0x000fe2000bf86270 */
[----:B------:R-:W-:Y:S01]  /*26130*/  VIADD R0, R66, 0x74 ;  /* 0x0000007442007836 */ /* 0x000fe20000000000 */
[----:B------:R-:W1:Y:S01]  /*26140*/  LDCU UR4, c[0x0][0x398] ;  /* 0x00007300ff0477ac */ /* 0x000e620008000800 */
[----:B------:R-:W2:Y:S01]  /*26150*/  LDL.LU.64 R42, [R1+0xc8] ;  /* 0x0000c800012a7983 */ /* 0x000ea20000300a00 */
[----:B------:R-:W-:-:S02]  /*26160*/  ISETP.LT.AND P5, PT, R67, UR9, !P4 ;  /* 0x0000000943007c0c */ /* 0x000fc4000e7a1270 */
[----:B------:R-:W-:Y:S01]  /*26170*/  ISETP.GE.AND P2, PT, R0, UR6, PT ;  /* 0x0000000600007c0c */ /* 0x000fe2000bf46270 */
[----:B------:R-:W2:Y:S01]  /*26180*/  LDL.LU R37, [R1+0x3d0] ;  /* 0x0003d00001257983 */ /* 0x000ea20000300800 */
[----:B------:R-:W-:Y:S01]  /*26190*/  PRMT R0, R28, 0x9910, RZ ;  /* 0x000099101c007816 */ /* 0x000fe200000000ff */
[----:B------:R-:W1:Y:S01]  /*261a0*/  LDCU UR6, c[0x0][0x398] ;  /* 0x00007300ff0677ac */ /* 0x000e620008000800 */
[----:B------:R-:W-:Y:S01]  /*261b0*/  PRMT R28, R26, 0x9910, RZ ;  /* 0x000099101a1c7816 */ /* 0x000fe200000000ff */
[----:B------:R-:W2:Y:S01]  /*261c0*/  LDL.LU R35, [R1+0x3d4] ;  /* 0x0003d40001237983 */ /* 0x000ea20000300800 */
[----:B0-----:R-:W-:Y:S01]  /*261d0*/  ISETP.LT.AND P6, PT, R40, UR10, !P4 ;  /* 0x0000000a28007c0c */ /* 0x001fe2000e7c1270 */
[----:B------:R-:W0:Y:S01]  /*261e0*/  LDCU UR9, c[0x0][0x398] ;  /* 0x00007300ff0977ac */ /* 0x000e220008000800 */
[----:B------:R-:W-:Y:S01]  /*261f0*/  SHF.R.S32.HI R26, RZ, 0x8, R0 ;  /* 0x00000008ff1a7819 */ /* 0x000fe20000011400 */
[----:B------:R-:W-:Y:S01]  /*26200*/  IMAD.MOV.U32 R0, RZ, RZ, R28 ;  /* 0x000000ffff007224 */ /* 0x000fe200078e001c */
[----:B------:R-:W2:Y:S01]  /*26210*/  LDL.LU R32, [R1+0x1d0] ;  /* 0x0001d00001207983 */ /* 0x000ea20000300800 */
[----:B------:R-:W0:Y:S03]  /*26220*/  LDCU UR10, c[0x0][0x398] ;  /* 0x00007300ff0a77ac */ /* 0x000e260008000800 */
[----:B------:R-:W-:Y:S01]  /*26230*/  SHF.R.S32.HI R0, RZ, 0x8, R0 ;  /* 0x00000008ff007819 */ /* 0x000fe20000011400 */
[----:B------:R-:W2:Y:S01]  /*26240*/  LDL.LU R33, [R1+0x1d4] ;  /* 0x0001d40001217983 */ /* 0x000ea20000300800 */
[----:B---3--:R-:W-:-:S05]  /*26250*/  F2FP.SATFINITE.E5M2.F32.PACK_AB_MERGE_C R54, R55, R54, RZ ;  /* 0x000000363736723e */ /* 0x008fca00048060ff */
[----:B----4-:R3:W-:Y:S04]  /*26260*/  @P3 STG.E.U8 desc[UR22][R30.64], R54 ;  /* 0x000000361e003986 */ /* 0x0107e8000c101116 */
[----:B------:R4:W-:Y:S01]  /*26270*/  @P5 STG.E.U8 desc[UR22][R72.64], R26 ;  /* 0x0000001a48005986 */ /* 0x0009e2000c101116 */
[----:B-1----:R-:W-:Y:S01]  /*26280*/  ISETP.LT.AND P5, PT, R39, UR4, !P4 ;  /* 0x0000000427007c0c */ /* 0x002fe2000e7a1270 */
[----:B------:R-:W1:Y:S02]  /*26290*/  LDCU UR4, c[0x0][0x398] ;  /* 0x00007300ff0477ac */ /* 0x000e640008000800 */
[----:B------:R0:W-:Y:S04]  /*262a0*/  @P6 STG.E.U8 desc[UR22][R68.64], R0 ;  /* 0x0000000044006986 */ /* 0x0001e8000c101116 */
[----:B---3--:R-:W3:Y:S01]  /*262b0*/  LDL.LU.64 R30, [R1+0xc0] ;  /* 0x0000c000011e7983 */ /* 0x008ee20000300a00 */
[----:B----4-:R-:W-:-:S03]  /*262c0*/  PRMT R26, R27, 0x9910, RZ ;  /* 0x000099101b1a7816 */ /* 0x010fc600000000ff */
[----:B0-----:R-:W4:Y:S01]  /*262d0*/  LDL.LU.64 R68, [R1+0xb8] ;  /* 0x0000b80001447983 */ /* 0x001f220000300a00 */
[----:B------:R-:W-:-:S03]  /*262e0*/  SHF.R.S32.HI R26, RZ, 0x8, R26 ;  /* 0x00000008ff1a7819 */ /* 0x000fc6000001141a */
[----:B------:R-:W4:Y:S04]  /*262f0*/  LDL.LU.64 R72, [R1+0xb0] ;  /* 0x0000b00001487983 */ /* 0x000f280000300a00 */
[----:B------:R0:W-:Y:S01]  /*26300*/  @P5 STG.E.U8 desc[UR22][R56.64], R26 ;  /* 0x0000001a38005986 */ /* 0x0001e2000c101116 */
[----:B------:R-:W-:-:S03]  /*26310*/  F2FP.SATFINITE.E5M2.F32.PACK_AB_MERGE_C R29, R71, R70, RZ ;  /* 0x00000046471d723e */ /* 0x000fc600048060ff */
[----:B0-----:R-:W4:Y:S04]  /*26320*/  LDL.LU.64 R56, [R1+0x780] ;  /* 0x0007800001387983 */ /* 0x001f280000300a00 */
[----:B------:R-:W4:Y:S01]  /*26330*/  LDL.LU.64 R70, [R1+0x98] ;  /* 0x0000980001467983 */ /* 0x000f220000300a00 */
[----:B------:R-:W-:Y:S01]  /*26340*/  ISETP.LT.AND P4, PT, R34, UR6, !P4 ;  /* 0x0000000622007c0c */ /* 0x000fe2000e781270 */
[----:B------:R-:W-:Y:S01]  /*26350*/  VIADD R0, R66, 0x78 ;  /* 0x0000007842007836 */ /* 0x000fe20000000000 */
[----:B------:R-:W-:Y:S01]  /*26360*/  PRMT R27, R54, 0x9910, RZ ;  /* 0x00009910361b7816 */ /* 0x000fe200000000ff */
[----:B------:R-:W0:Y:S03]  /*26370*/  LDCU UR6, c[0x0][0x398] ;  /* 0x00007300ff0677ac */ /* 0x000e260008000800 */
[----:B------:R-:W-:-:S02]  /*26380*/  ISETP.GE.AND P3, PT, R0, UR13, PT ;  /* 0x0000000d00007c0c */ /* 0x000fc4000bf66270 */
[----:B------:R-:W-:Y:S02]  /*26390*/  SHF.R.S32.HI R0, RZ, 0x8, R27 ;  /* 0x00000008ff007819 */ /* 0x000fe4000001141b */
[----:B------:R-:W-:Y:S01]  /*263a0*/  ISETP.LT.AND P6, PT, R67, UR9, !P2 ;  /* 0x0000000943007c0c */ /* 0x000fe2000d7c1270 */
[----:B------:R-:W0:Y:S01]  /*263b0*/  LDCU UR9, c[0x0][0x398] ;  /* 0x00007300ff0977ac */ /* 0x000e220008000800 */
[----:B------:R-:W-:Y:S01]  /*263c0*/  ISETP.LT.AND P5, PT, R40, UR10, !P2 ;  /* 0x0000000a28007c0c */ /* 0x000fe2000d7a1270 */
[----:B--2---:R2:W-:Y:S01]  /*263d0*/  @P4 STG.E.U8 desc[UR22][R44.64], R0 ;  /* 0x000000002c004986 */ /* 0x0045e2000c101116 */
[----:B------:R-:W-:Y:S01]  /*263e0*/  ISETP.LT.AND P4, PT, R39, UR12, !P2 ;  /* 0x0000000c27007c0c */ /* 0x000fe2000d781270 */
[----:B------:R-:W0:Y:S01]  /*263f0*/  LDCU UR10, c[0x0][0x398] ;  /* 0x00007300ff0a77ac */ /* 0x000e220008000800 */
[----:B------:R-:W-:Y:S02]  /*26400*/  F2FP.SATFINITE.E5M2.F32.PACK_AB_MERGE_C R27, R35, R37, RZ ;  /* 0x00000025231b723e */ /* 0x000fe400048060ff */
[----:B------:R-:W-:Y:S01]  /*26410*/  F2FP.SATFINITE.E5M2.F32.PACK_AB_MERGE_C R28, R33, R32, RZ ;  /* 0x00000020211c723e */ /* 0x000fe200048060ff */
[----:B------:R-:W0:Y:S04]  /*26420*/  LDCU UR12, c[0x0][0x398] ;  /* 0x00007300ff0c77ac */ /* 0x000e280008000800 */
[----:B------:R-:W-:Y:S01]  /*26430*/  @P6 STG.E.U8 desc[UR22][R42.64], R29 ;  /* 0x0000001d2a006986 */ /* 0x000fe2000c101116 */
[----:B--2---:R-:W-:Y:S01]  /*26440*/  VIADD R0, R66, 0x75 ;  /* 0x0000007542007836 */ /* 0x004fe20000000000 */
[----:B-1----:R-:W-:Y:S01]  /*26450*/  ISETP.LT.AND P6, PT, R34, UR4, !P2 ;  /* 0x0000000422007c0c */ /* 0x002fe2000d7c1270 */
[----:B------:R-:W1:Y:S03]  /*26460*/  LDCU UR4, c[0x0][0x398] ;  /* 0x00007300ff0477ac */ /* 0x000e660008000800 */
[----:B------:R-:W-:Y:S01]  /*26470*/  ISETP.GE.AND P2, PT, R0, UR5, PT ;  /* 0x0000000500007c0c */ /* 0x000fe2000bf46270 */
[----:B------:R-:W2:Y:S01]  /*26480*/  LDCU UR5, c[0x0][0x398] ;  /* 0x00007300ff0577ac */ /* 0x000ea20008000800 */
[----:B------:R-:W-:-:S04]  /*26490*/  PRMT R26, R29, 0x9910, RZ ;  /* 0x000099101d1a7816 */ /* 0x000fc800000000ff */
[----:B------:R-:W-:Y:S01]  /*264a0*/  SHF.R.S32.HI R26, RZ, 0x8, R26 ;  /* 0x00000008ff1a7819 */ /* 0x000fe2000001141a */
[----:B---3--:R3:W-:Y:S01]  /*264b0*/  @P5 STG.E.U8 desc[UR22][R30.64], R27 ;  /* 0x0000001b1e005986 */ /* 0x0087e2000c101116 */
[----:B0-----:R-:W-:Y:S02]  /*264c0*/  ISETP.LT.AND P5, PT, R67, UR6, !P2 ;  /* 0x0000000643007c0c */ /* 0x001fe4000d7a1270 */
[----:B----4-:R-:W-:Y:S01]  /*264d0*/  F2FP.SATFINITE.E5M2.F32.PACK_AB_MERGE_C R56, R57, R56, RZ ;  /* 0x000000383938723e */ /* 0x010fe200048060ff */
[----:B------:R0:W-:Y:S01]  /*264e0*/  @P4 STG.E.U8 desc[UR22][R68.64], R28 ;  /* 0x0000001c44004986 */ /* 0x0001e2000c101116 */
[----:B------:R-:W-:Y:S01]  /*264f0*/  VIADD R0, R66, 0x76 ;  /* 0x0000007642007836 */ /* 0x000fe20000000000 */
[----:B---3--:R-:W-:Y:S01]  /*26500*/  PRMT R27, R27, 0x9910, RZ ;  /* 0x000099101b1b7816 */ /* 0x008fe200000000ff */
[----:B------:R-:W3:Y:S01]  /*26510*/  LDCU UR6, c[0x0][0x398] ;  /* 0x00007300ff0677ac */ /* 0x000ee20008000800 */
[----:B0-----:R-:W4:Y:S04]  /*26520*/  LDL.LU.64 R68, [R1+0x90] ;  /* 0x0000900001447983 */ /* 0x001f280000300a00 */
[----:B------:R-:W3:Y:S04]  /*26530*/  LDL.LU R38, [R1+0x5d8] ;  /* 0x0005d80001267983 */ /* 0x000ee80000300800 */
[----:B------:R-:W3:Y:S04]  /*26540*/  LDL.LU R36, [R1+0x5dc] ;  /* 0x0005dc0001247983 */ /* 0x000ee80000300800 */
[----:B------:R-:W3:Y:S04]  /*26550*/  LDL.LU.64 R44, [R1+0x88] ;  /* 0x00008800012c7983 */ /* 0x000ee80000300a00 */
[----:B------:R-:W-:Y:S04]  /*26560*/  @P6 STG.E.U8 desc[UR22][R72.64], R56 ;  /* 0x0000003848006986 */ /* 0x000fe8000c101116 */
[----:B------:R0:W-:Y:S04]  /*26570*/  @P5 STG.E.U8 desc[UR22][R70.64], R26 ;  /* 0x0000001a46005986 */ /* 0x0001e8000c101116 */
[----:B------:R-:W3:Y:S04]  /*26580*/  LDL.LU.64 R42, [R1+0x70] ;  /* 0x00007000012a7983 */ /* 0x000ee80000300a00 */
[----:B0-----:R-:W3:Y:S04]  /*26590*/  LDL.LU R70, [R1+0x5e0] ;  /* 0x0005e00001467983 */ /* 0x001ee80000300800 */
[----:B------:R-:W3:Y:S04]  /*265a0*/  LDL.LU R71, [R1+0x5e4] ;  /* 0x0005e40001477983 */ /* 0x000ee80000300800 */
[----:B------:R-:W3:Y:S04]  /*265b0*/  LDL.LU R37, [R1+0x3d8] ;  /* 0x0003d80001257983 */ /* 0x000ee80000300800 */
[----:B------:R-:W3:Y:S04]  /*265c0*/  LDL.LU R35, [R1+0x3dc] ;  /* 0x0003dc0001237983 */ /* 0x000ee80000300800 */
[----:B------:R-:W3:Y:S04]  /*265d0*/  LDL.LU R32, [R1+0x1d8] ;  /* 0x0001d80001207983 */ /* 0x000ee80000300800 */
[----:B------:R-:W3:Y:S04]  /*265e0*/  LDL.LU R33, [R1+0x1dc] ;  /* 0x0001dc0001217983 */ /* 0x000ee80000300800 */
[----:B------:R-:W3:Y:S01]  /*265f0*/  LDL.LU.64 R30, [R1+0x68] ;  /* 0x00006800011e7983 */ /* 0x000ee20000300a00 */
[----:B------:R-:W-:Y:S01]  /*26600*/  ISETP.LT.AND P6, PT, R40, UR9, !P2 ;  /* 0x0000000928007c0c */ /* 0x000fe2000d7c1270 */
[----:B------:R-:W0:Y:S01]  /*26610*/  LDCU UR9, c[0x0][0x398] ;  /* 0x00007300ff0977ac */ /* 0x000e220008000800 */
[----:B------:R-:W-:Y:S01]  /*26620*/  ISETP.GE.AND P4, PT, R0, UR7, PT ;  /* 0x0000000700007c0c */ /* 0x000fe2000bf86270 */
[----:B------:R-:W-:Y:S01]  /*26630*/  IMAD.MOV.U32 R0, RZ, RZ, R27 ;  /* 0x000000ffff007224 */ /* 0x000fe200078e001b */
[----:B------:R-:W-:Y:S01]  /*26640*/  PRMT R56, R56, 0x9910, RZ ;  /* 0x0000991038387816 */ /* 0x000fe200000000ff */
[----:B------:R-:W3:Y:S01]  /*26650*/  LDL.LU.64 R72, [R1+0x60] ;  /* 0x0000600001487983 */ /* 0x000ee20000300a00 */
[----:B-1----:R-:W-:Y:S01]  /*26660*/  ISETP.LT.AND P5, PT, R39, UR4, !P2 ;  /* 0x0000000427007c0c */ /* 0x002fe2000d7a1270 */
[----:B------:R-:W1:Y:S01]  /*26670*/  LDCU UR7, c[0x0][0x398] ;  /* 0x00007300ff0777ac */ /* 0x000e620008000800 */
[----:B------:R-:W-:-:S02]  /*26680*/  SHF.R.S32.HI R0, RZ, 0x8, R0 ;  /* 0x00000008ff007819 */ /* 0x000fc40000011400 */
[----:B--2---:R-:W-:Y:S01]  /*26690*/  ISETP.LT.AND P2, PT, R34, UR5, !P2 ;  /* 0x0000000522007c0c */ /* 0x004fe2000d741270 */
[----:B------:R-:W2:Y:S01]  /*266a0*/  LDCU UR4, c[0x0][0x398] ;  /* 0x00007300ff0477ac */ /* 0x000ea20008000800 */
[----:B------:R-:W-:Y:S01]  /*266b0*/  PRMT R26, R28, 0x9910, RZ ;  /* 0x000099101c1a7816 */ /* 0x000fe200000000ff */
[----:B------:R-:W0:Y:S03]  /*266c0*/  LDCU UR5, c[0x0][0x398] ;  /* 0x00007300ff0577ac */ /* 0x000e260008000800 */
[----:B------:R-:W-:Y:S01]  /*266d0*/  SHF.R.S32.HI R26, RZ, 0x8, R26 ;  /* 0x00000008ff1a7819 */ /* 0x000fe2000001141a */
[----:B----4-:R4:W-:Y:S02]  /*266e0*/  @P6 STG.E.U8 desc[UR22][R68.64], R0 ;  /* 0x0000000044006986 */ /* 0x0109e4000c101116 */
[----:B----4-:R-:W-:Y:S02]  /*266f0*/  IMAD.MOV.U32 R0, RZ, RZ, R56 ;  /* 0x000000ffff007224 */ /* 0x010fe400078e0038 */
[----:B---3--:R-:W-:Y:S03]  /*26700*/  @P5 STG.E.U8 desc[UR22][R44.64], R26 ;  /* 0x0000001a2c005986 */ /* 0x008fe6000c101116 */
[----:B------:R-:W-:Y:S01]  /*26710*/  SHF.R.S32.HI R0, RZ, 0x8, R0 ;  /* 0x00000008ff007819 */ /* 0x000fe20000011400 */
[----:B------:R-:W3:Y:S04]  /*26720*/  LDL.LU.64 R68, [R1+0x50] ;  /* 0x0000500001447983 */ /* 0x000ee80000300a00 */
[----:B------:R4:W-:Y:S01]  /*26730*/  @P2 STG.E.U8 desc[UR22][R58.64], R0 ;  /* 0x000000003a002986 */ /* 0x0009e2000c101116 */
[----:B------:R-:W-:Y:S01]  /*26740*/  ISETP.LT.AND P6, PT, R67, UR6, !P4 ;  /* 0x0000000643007c0c */ /* 0x000fe2000e7c1270 */
[----:B------:R-:W0:Y:S02]  /*26750*/  LDCU UR6, c[0x0][0x398] ;  /* 0x00007300ff0677ac */ /* 0x000e240008000800 */
[----:B----4-:R-:W4:Y:S01]  /*26760*/  LDL.LU.64 R58, [R1+0x778] ;  /* 0x00077800013a7983 */ /* 0x010f220000300a00 */
[----:B------:R-:W-:-:S03]  /*26770*/  F2FP.SATFINITE.E5M2.F32.PACK_AB_MERGE_C R29, R71, R70, RZ ;  /* 0x00000046471d723e */ /* 0x000fc600048060ff */
[----:B------:R-:W3:Y:S04]  /*26780*/  LDL.LU.64 R44, [R1+0x48] ;  /* 0x00004800012c7983 */ /* 0x000ee80000300a00 */
[----:B------:R-:W3:Y:S01]  /*26790*/  LDL.LU.64 R70, [R1+0x40] ;  /* 0x0000400001467983 */ /* 0x000ee20000300a00 */
[----:B------:R-:W-:Y:S01]  /*267a0*/  F2FP.SATFINITE.E5M2.F32.PACK_AB_MERGE_C R28, R36, R38, RZ ;  /* 0x00000026241c723e */ /* 0x000fe200048060ff */
[----:B------:R-:W-:Y:S01]  /*267b0*/  VIADD R0, R66, 0x77 ;  /* 0x0000007742007836 */ /* 0x000fe20000000000 */
[----:B-1----:R-:W-:Y:S01]  /*267c0*/  ISETP.LT.AND P2, PT, R40, UR7, !P4 ;  /* 0x0000000728007c0c */ /* 0x002fe2000e741270 */
[----:B------:R-:W1:Y:S02]  /*267d0*/  LDCU UR7, c[0x0][0x398] ;  /* 0x00007300ff0777ac */ /* 0x000e640008000800 */
[----:B------:R0:W-:Y:S01]  /*267e0*/  @P6 STG.E.U8 desc[UR22][R42.64], R28 ;  /* 0x0000001c2a006986 */ /* 0x0001e2000c101116 */
[----:B------:R-:W-:Y:S01]  /*267f0*/  ISETP.GE.AND P6, PT, R0, UR11, PT ;  /* 0x0000000b00007c0c */ /* 0x000fe2000bfc6270 */
[----:B------:R-:W1:Y:S01]  /*26800*/  LDCU UR11, c[0x0][0x398] ;  /* 0x00007300ff0b77ac */ /* 0x000e620008000800 */
[----:B------:R-:W-:-:S02]  /*26810*/  F2FP.SATFINITE.E5M2.F32.PACK_AB_MERGE_C R0, R35, R37, RZ ;  /* 0x000000252300723e */ /* 0x000fc400048060ff */
[----:B------:R-:W-:Y:S01]  /*26820*/  F2FP.SATFINITE.E5M2.F32.PACK_AB_MERGE_C R27, R33, R32, RZ ;  /* 0x00000020211b723e */ /* 0x000fe200048060ff */
[----:B0-----:R-:W3:Y:S04]  /*26830*/  LDL.LU.64 R42, [R1+0x38] ;  /* 0x00003800012a7983 */ /* 0x001ee80000300a00 */
[----:B------:R-:W3:Y:S04]  /*26840*/  LDL.LU.64 R36, [R1+0x30] ;  /* 0x0000300001247983 */ /* 0x000ee80000300a00 */
[----:B------:R-:W3:Y:S04]  /*26850*/  LDL.LU R32, [R1+0x3e0] ;  /* 0x0003e00001207983 */ /* 0x000ee80000300800 */
[----:B------:R-:W3:Y:S04]  /*26860*/  LDL.LU R33, [R1+0x3e4] ;  /* 0x0003e40001217983 */ /* 0x000ee80000300800 */
[----:B------:R0:W-:Y:S04]  /*26870*/  @P2 STG.E.U8 desc[UR22][R30.64], R0 ;  /* 0x000000001e002986 */ /* 0x0001e8000c101116 */
[----:B0-----:R-:W3:Y:S01]  /*26880*/  LDL.LU.64 R30, [R1+0x28] ;  /* 0x00002800011e7983 */ /* 0x001ee20000300a00 */
[----:B------:R-:W-:Y:S01]  /*26890*/  ISETP.LT.AND P5, PT, R39, UR9, !P4 ;  /* 0x0000000927007c0c */ /* 0x000fe2000e7a1270 */
[----:B------:R-:W0:Y:S01]  /*268a0*/  LDCU UR9, c[0x0][0x398] ;  /* 0x00007300ff0977ac */ /* 0x000e220008000800 */
[----:B--2---:R-:W-:-:S02]  /*268b0*/  ISETP.LT.AND P4, PT, R34, UR4, !P4 ;  /* 0x0000000422007c0c */ /* 0x004fc4000e781270 */
[----:B------:R-:W-:Y:S01]  /*268c0*/  ISETP.LT.AND P2, PT, R40, UR6, !P6 ;  /* 0x0000000628007c0c */ /* 0x000fe2000f741270 */
[----:B------:R-:W2:Y:S01]  /*268d0*/  LDCU UR4, c[0x0][0x398] ;  /* 0x00007300ff0477ac */ /* 0x000ea20008000800 */
[----:B------:R-:W-:Y:S02]  /*268e0*/  PRMT R26, R28, 0x9910, RZ ;  /* 0x000099101c1a7816 */ /* 0x000fe400000000ff */
[----:B------:R-:W-:Y:S01]  /*268f0*/  PRMT R0, R0, 0x9910, RZ ;  /* 0x0000991000007816 */ /* 0x000fe200000000ff */
[----:B------:R-:W0:Y:S04]  /*26900*/  LDCU UR6, c[0x0][0x398] ;  /* 0x00007300ff0677ac */ /* 0x000e280008000800 */
[----:B------:R1:W-:Y:S01]  /*26910*/  @P5 STG.E.U8 desc[UR22][R72.64], R27 ;  /* 0x0000001b48005986 */ /* 0x0003e2000c101116 */
[----:B------:R-:W-:Y:S01]  /*26920*/  ISETP.LT.AND P5, PT, R67, UR5, !P6 ;  /* 0x0000000543007c0c */ /* 0x000fe2000f7a1270 */
[----:B------:R-:W0:Y:S01]  /*26930*/  LDCU UR5, c[0x0][0x398] ;  /* 0x00007300ff0577ac */ /* 0x000e220008000800 */
[----:B------:R-:W-:-:S02]  /*26940*/  SHF.R.S32.HI R26, RZ, 0x8, R26 ;  /* 0x00000008ff1a7819 */ /* 0x000fc4000001141a */
[----:B------:R-:W-:Y:S02]  /*26950*/  SHF.R.S32.HI R0, RZ, 0x8, R0 ;  /* 0x00000008ff007819 */ /* 0x000fe40000011400 */
[----:B-1----:R-:W-:Y:S01]  /*26960*/  PRMT R27, R27, 0x9910, RZ ;  /* 0x000099101b1b7816 */ /* 0x002fe200000000ff */
[----:B------:R-:W3:Y:S04]  /*26970*/  LDL.LU R73, [R1+0x1e0] ;  /* 0x0001e00001497983 */ /* 0x000ee80000300800 */
[----:B------:R-:W3:Y:S01]  /*26980*/  LDL.LU R72, [R1+0x1e4] ;  /* 0x0001e40001487983 */ /* 0x000ee20000300800 */
[----:B----4-:R-:W-:-:S05]  /*26990*/  F2FP.SATFINITE.E5M2.F32.PACK_AB_MERGE_C R58, R59, R58, RZ ;  /* 0x0000003a3b3a723e */ /* 0x010fca00048060ff */
[----:B---3--:R1:W-:Y:S01]  /*269a0*/  @P4 STG.E.U8 desc[UR22][R68.64], R58 ;  /* 0x0000003a44004986 */ /* 0x0083e2000c101116 */
[----:B------:R-:W-:Y:S01]  /*269b0*/  ISETP.LT.AND P4, PT, R39, UR7, !P6 ;  /* 0x0000000727007c0c */ /* 0x000fe2000f781270 */
[----:B------:R-:W3:Y:S02]  /*269c0*/  LDCU UR7, c[0x0][0x398] ;  /* 0x00007300ff0777ac */ /* 0x000ee40008000800 */
[----:B------:R-:W-:Y:S04]  /*269d0*/  @P5 STG.E.U8 desc[UR22][R44.64], R26 ;  /* 0x0000001a2c005986 */ /* 0x000fe8000c101116 */
[----:B------:R4:W-:Y:S01]  /*269e0*/  @P2 STG.E.U8 desc[UR22][R70.64], R0 ;  /* 0x0000000046002986 */ /* 0x0009e2000c101116 */
[----:B0-----:R-:W-:Y:S01]  /*269f0*/  ISETP.LT.AND P6, PT, R34, UR9, !P6 ;  /* 0x0000000922007c0c */ /* 0x001fe2000f7c1270 */
[----:B------:R-:W0:Y:S02]  /*26a00*/  LDCU UR9, c[0x0][0x398] ;  /* 0x00007300ff0977ac */ /* 0x000e240008000800 */
[----:B-1----:R-:W3:Y:S01]  /*26a10*/  LDL.LU.64 R68, [R1+0x18] ;  /* 0x0000180001447983 */ /* 0x002ee20000300a00 */
[----:B----4-:R-:W-:Y:S01]  /*26a20*/  IMAD.MOV.U32 R0, RZ, RZ, R27 ;  /* 0x000000ffff007224 */ /* 0x010fe200078e001b */
[----:B------:R-:W-:-:S02]  /*26a30*/  PRMT R26, R58, 0x9910, RZ ;  /* 0x000099103a1a7816 */ /* 0x000fc400000000ff */
[----:B------:R-:W4:Y:S02]  /*26a40*/  LDL.LU.64 R70, [R1+0x10] ;  /* 0x0000100001467983 */ /* 0x000f240000300a00 */
[----:B------:R-:W-:Y:S02]  /*26a50*/  SHF.R.S32.HI R0, RZ, 0x8, R0 ;  /* 0x00000008ff007819 */ /* 0x000fe40000011400 */
[----:B--2---:R-:W-:Y:S01]  /*26a60*/  ISETP.LT.AND P2, PT, R67, UR4, !P3 ;  /* 0x0000000443007c0c */ /* 0x004fe2000df41270 */
[----:B------:R-:W1:Y:S02]  /*26a70*/  LDCU UR4, c[0x0][0x398] ;  /* 0x00007300ff0477ac */ /* 0x000e640008000800 */
[----:B------:R-:W-:Y:S01]  /*26a80*/  @P4 STG.E.U8 desc[UR22][R42.64], R0 ;  /* 0x000000002a004986 */ /* 0x000fe2000c101116 */
[----:B------:R-:W-:Y:S01]  /*26a90*/  ISETP.LT.AND P4, PT, R40, UR5, !P3 ;  /* 0x0000000528007c0c */ /* 0x000fe2000df81270 */
[----:B------:R-:W2:Y:S01]  /*26aa0*/  LDCU UR5, c[0x0][0x398] ;  /* 0x00007300ff0577ac */ /* 0x000ea20008000800 */
[----:B------:R-:W-:-:S05]  /*26ab0*/  SHF.R.S32.HI R26, RZ, 0x8, R26 ;  /* 0x00000008ff1a7819 */ /* 0x000fca000001141a */
[----:B------:R0:W-:Y:S02]  /*26ac0*/  @P6 STG.E.U8 desc[UR22][R36.64], R26 ;  /* 0x0000001a24006986 */ /* 0x0001e4000c101116 */
[----:B0-----:R-:W-:Y:S02]  /*26ad0*/  F2FP.SATFINITE.E5M2.F32.PACK_AB_MERGE_C R26, R33, R32, RZ ;  /* 0x00000020211a723e */ /* 0x001fe400048060ff */
[----:B------:R-:W-:Y:S04]  /*26ae0*/  @P2 STG.E.U8 desc[UR22][R30.64], R29 ;  /* 0x0000001d1e002986 */ /* 0x000fe8000c101116 */
[----:B------:R0:W-:Y:S04]  /*26af0*/  @P4 STG.E.U8 desc[UR22][R60.64], R26 ;  /* 0x0000001a3c004986 */ /* 0x0001e8000c101116 */
[----:B0-----:R-:W2:Y:S01]  /*26b00*/  LDL.LU.64 R60, [R1+0x770] ;  /* 0x00077000013c7983 */ /* 0x001ea20000300a00 */
[----:B------:R-:W-:Y:S01]  /*26b10*/  VIADD R0, R66, 0x7a ;  /* 0x0000007a42007836 */ /* 0x000fe20000000000 */
[----:B------:R-:W-:Y:S01]  /*26b20*/  ISETP.LT.AND P5, PT, R39, UR6, !P3 ;  /* 0x0000000627007c0c */ /* 0x000fe2000dfa1270 */
[----:B------:R-:W0:Y:S03]  /*26b30*/  LDCU UR6, c[0x0][0x398] ;  /* 0x00007300ff0677ac */ /* 0x000e260008000800 */
[----:B------:R-:W-:Y:S01]  /*26b40*/  ISETP.GE.AND P6, PT, R0, UR25, PT ;  /* 0x0000001900007c0c */ /* 0x000fe2000bfc6270 */
[----:B------:R-:W-:Y:S01]  /*26b50*/  VIADD R0, R66, 0x79 ;  /* 0x0000007942007836 */ /* 0x000fe20000000000 */
[----:B---3--:R-:W-:Y:S01]  /*26b60*/  ISETP.LT.AND P3, PT, R34, UR7, !P3 ;  /* 0x0000000722007c0c */ /* 0x008fe2000df61270 */
[----:B------:R-:W3:Y:S03]  /*26b70*/  LDCU UR7, c[0x0][0x398] ;  /* 0x00007300ff0777ac */ /* 0x000ee60008000800 */
[----:B------:R-:W-:-:S02]  /*26b80*/  ISETP.GE.AND P2, PT, R0, UR21, PT ;  /* 0x0000001500007c0c */ /* 0x000fc4000bf46270 */
[----:B------:R-:W-:Y:S02]  /*26b90*/  F2FP.SATFINITE.E5M2.F32.PACK_AB_MERGE_C R0, R72, R73, RZ ;  /* 0x000000494800723e */ /* 0x000fe400048060ff */
[----:B------:R-:W3:Y:S04]  /*26ba0*/  LDL.LU R73, [R1+0x5e8] ;  /* 0x0005e80001497983 */ /* 0x000ee80000300800 */
[----:B------:R0:W-:Y:S04]  /*26bb0*/  @P5 STG.E.U8 desc[UR22][R68.64], R0 ;  /* 0x0000000044005986 */ /* 0x0001e8000c101116 */
[----:B0-----:R-:W3:Y:S04]  /*26bc0*/  LDL.LU R68, [R1+0x5ec] ;  /* 0x0005ec0001447983 */ /* 0x001ee80000300800 */
[----:B------:R-:W3:Y:S01]  /*26bd0*/  LDL.LU R69, [R1+0x3e8] ;  /* 0x0003e80001457983 */ /* 0x000ee20000300800 */
[----:B--2---:R-:W-:-:S05]  /*26be0*/  F2FP.SATFINITE.E5M2.F32.PACK_AB_MERGE_C R60, R61, R60, RZ ;  /* 0x0000003c3d3c723e */ /* 0x004fca00048060ff */
[----:B----4-:R0:W-:Y:S04]  /*26bf0*/  @P3 STG.E.U8 desc[UR22][R70.64], R60 ;  /* 0x0000003c46003986 */ /* 0x0101e8000c101116 */
[----:B0-----:R-:W2:Y:S04]  /*26c00*/  LDL.LU R70, [R1+0x3ec] ;  /* 0x0003ec0001467983 */ /* 0x001ea80000300800 */
[----:B------:R-:W4:Y:S04]  /*26c10*/  LDL.LU R71, [R1+0x1e8] ;  /* 0x0001e80001477983 */ /* 0x000f280000300800 */
[----:B------:R-:W4:Y:S01]  /*26c20*/  LDL.LU R72, [R1+0x1ec] ;  /* 0x0001ec0001487983 */ /* 0x000f220000300800 */
[----:B------:R-:W-:Y:S01]  /*26c30*/  ISETP.LT.AND P4, PT, R67, UR9, !P2 ;  /* 0x0000000943007c0c */ /* 0x000fe2000d781270 */
[----:B------:R-:W0:Y:S01]  /*26c40*/  LDCU UR9, c[0x0][0x398] ;  /* 0x00007300ff0977ac */ /* 0x000e220008000800 */
[----:B------:R-:W-:-:S02]  /*26c50*/  PRMT R27, R29, 0x9910, RZ ;  /* 0x000099101d1b7816 */ /* 0x000fc400000000ff */
[----:B-1----:R-:W-:Y:S01]  /*26c60*/  ISETP.LT.AND P5, PT, R40, UR4, !P2 ;  /* 0x0000000428007c0c */ /* 0x002fe2000d7a1270 */
[----:B------:R-:W1:Y:S01]  /*26c70*/  LDCU UR4, c[0x0][0x398] ;  /* 0x00007300ff0477ac */ /* 0x000e620008000800 */
[----:B------:R-:W-:Y:S02]  /*26c80*/  SHF.R.S32.HI R27, RZ, 0x8, R27 ;  /* 0x00000008ff1b7819 */ /* 0x000fe4000001141b */
[----:B------:R-:W-:-:S05]  /*26c90*/  PRMT R28, R26, 0x9910, RZ ;  /* 0x000099101a1c7816 */ /* 0x000fca00000000ff */
[----:B------:R0:W-:Y:S01]  /*26ca0*/  @P4 STG.E.U8 desc[UR22][R62.64], R27 ;  /* 0x0000001b3e004986 */ /* 0x0001e2000c101116 */
[----:B------:R-:W-:-:S03]  /*26cb0*/  SHF.R.S32.HI R26, RZ, 0x8, R28 ;  /* 0x00000008ff1a7819 */ /* 0x000fc6000001141c */
[----:B0-----:R-:W4:Y:S01]  /*26cc0*/  LDL.LU.64 R62, [R1+0x768] ;  /* 0x00076800013e7983 */ /* 0x001f220000300a00 */
[----:B------:R-:W-:Y:S02]  /*26cd0*/  ISETP.LT.AND P4, PT, R39, UR5, !P2 ;  /* 0x0000000527007c0c */ /* 0x000fe4000d781270 */
[----:B------:R-:W-:Y:S01]  /*26ce0*/  ISETP.LT.AND P3, PT, R34, UR6, !P2 ;  /* 0x0000000622007c0c */ /* 0x000fe2000d761270 */
[----:B------:R0:W-:Y:S01]  /*26cf0*/  @P5 STG.E.U8 desc[UR22][R64.64], R26 ;  /* 0x0000001a40005986 */ /* 0x0001e2000c101116 */
[----:B-1----:R-:W-:Y:S02]  /*26d00*/  ISETP.LT.AND P5, PT, R67, UR4, !P6 ;  /* 0x0000000443007c0c */ /* 0x002fe4000f7a1270 */
[----:B------:R-:W-:Y:S02]  /*26d10*/  PRMT R0, R0, 0x9910, RZ ;  /* 0x0000991000007816 */ /* 0x000fe400000000ff */
[----:B------:R-:W-:Y:S01]  /*26d20*/  PRMT R29, R60, 0x9910, RZ ;  /* 0x000099103c1d7816 */ /* 0x000fe200000000ff */
[C---:B------:R-:W-:Y:S01]  /*26d30*/  VIADD R28, R66.reuse, 0x7d ;  /* 0x0000007d421c7836 */ /* 0x040fe20000000000 */
[----:B------:R-:W-:Y:S01]  /*26d40*/  SHF.R.S32.HI R27, RZ, 0x8, R0 ;  /* 0x00000008ff1b7819 */ /* 0x000fe20000011400 */
[----:B------:R-:W1:Y:S01]  /*26d50*/  LDCU UR5, c[0x0][0x398] ;  /* 0x00007300ff0577ac */ /* 0x000e620008000800 */
[----:B------:R-:W-:Y:S01]  /*26d60*/  SHF.R.S32.HI R29, RZ, 0x8, R29 ;  /* 0x00000008ff1d7819 */ /* 0x000fe2000001141d */
[----:B------:R-:W-:-:S02]  /*26d70*/  VIADD R0, R66, 0x7c ;  /* 0x0000007c42007836 */ /* 0x000fc40000000000 */
[----:B------:R1:W-:Y:S01]  /*26d80*/  @P4 STG.E.U8 desc[UR22][R92.64], R27 ;  /* 0x0000001b5c004986 */ /* 0x0003e2000c101116 */
[----:B------:R-:W1:Y:S03]  /*26d90*/  LDCU UR4, c[0x0][0x398] ;  /* 0x00007300ff0477ac */ /* 0x000e660008000800 */
[----:B------:R1:W-:Y:S01]  /*26da0*/  @P3 STG.E.U8 desc[UR22][R90.64], R29 ;  /* 0x0000001d5a003986 */ /* 0x0003e2000c101116 */
[----:B------:R-:W1:Y:S03]  /*26db0*/  LDCU UR6, c[0x0][0x398] ;  /* 0x00007300ff0677ac */ /* 0x000e660008000800 */
[----:B0-----:R-:W4:Y:S01]  /*26dc0*/  LDL.LU.64 R64, [R1+0x760] ;  /* 0x0007600001407983 */ /* 0x001f220000300a00 */
[----:B---3--:R-:W-:-:S03]  /*26dd0*/  F2FP.SATFINITE.E5M2.F32.PACK_AB_MERGE_C R31, R68, R73, RZ ;  /* 0x00000049441f723e */ /* 0x008fc600048060ff */
[----:B------:R-:W3:Y:S04]  /*26de0*/  LDL.LU R73, [R1+0x5f0] ;  /* 0x0005f00001497983 */ /* 0x000ee80000300800 */
[----:B------:R-:W-:Y:S01]  /*26df0*/  @P5 STG.E.U8 desc[UR22][R88.64], R31 ;  /* 0x0000001f58005986 */ /* 0x000fe2000c101116 */
[----:B------:R-:W-:Y:S01]  /*26e00*/  ISETP.GE.AND P5, PT, R0, UR17, PT ;  /* 0x0000001100007c0c */ /* 0x000fe2000bfa6270 */
[----:B------:R-:W-:Y:S02]  /*26e10*/  VIADD R0, R66, 0x7b ;  /* 0x0000007b42007836 */ /* 0x000fe40000000000 */
[----:B------:R-:W3:Y:S04]  /*26e20*/  LDL.LU R68, [R1+0x5f4] ;  /* 0x0005f40001447983 */ /* 0x000ee80000300800 */
[----:B------:R-:W3:Y:S01]  /*26e30*/  LDL.LU R66, [R1+0x758] ;  /* 0x0007580001427983 */ /* 0x000ee20000300800 */
[----:B--2---:R-:W-:-:S03]  /*26e40*/  F2FP.SATFINITE.E5M2.F32.PACK_AB_MERGE_C R33, R70, R69, RZ ;  /* 0x000000454621723e */ /* 0x004fc600048060ff */
[----:B------:R-:W2:Y:S04]  /*26e50*/  LDL.LU R69, [R1+0x3f0] ;  /* 0x0003f00001457983 */ /* 0x000ea80000300800 */
[----:B------:R-:W2:Y:S01]  /*26e60*/  LDL.LU R70, [R1+0x3f4] ;  /* 0x0003f40001467983 */ /* 0x000ea20000300800 */
[----:B----4-:R-:W-:-:S03]  /*26e70*/  F2FP.SATFINITE.E5M2.F32.PACK_AB_MERGE_C R35, R72, R71, RZ ;  /* 0x000000474823723e */ /* 0x010fc600048060ff */
[----:B------:R-:W4:Y:S04]  /*26e80*/  LDL.LU R71, [R1+0x1f0] ;  /* 0x0001f00001477983 */ /* 0x000f280000300800 */
[----:B------:R-:W4:Y:S01]  /*26e90*/  LDL.LU R72, [R1+0x1f4] ;  /* 0x0001f40001487983 */ /* 0x000f220000300800 */
[----:B------:R-:W-:Y:S01]  /*26ea0*/  ISETP.LT.AND P4, PT, R40, UR7, !P6 ;  /* 0x0000000728007c0c */ /* 0x000fe2000f781270 */
[----:B------:R-:W0:Y:S01]  /*26eb0*/  LDCU UR7, c[0x0][0x398] ;  /* 0x00007300ff0777ac */ /* 0x000e220008000800 */
[----:B------:R-:W-:Y:S02]  /*26ec0*/  ISETP.LT.AND P3, PT, R39, UR9, !P6 ;  /* 0x0000000927007c0c */ /* 0x000fe4000f761270 */
[----:B-1----:R-:W-:Y:S01]  /*26ed0*/  ISETP.LT.AND P6, PT, R34, UR5, !P6 ;  /* 0x0000000522007c0c */ /* 0x002fe2000f7c1270 */
[----:B------:R-:W1:Y:S01]  /*26ee0*/  LDCU UR5, c[0x0][0x398] ;  /* 0x00007300ff0577ac */ /* 0x000e620008000800 */
[----:B------:R-:W-:-:S02]  /*26ef0*/  PRMT R27, R31, 0x9910, RZ ;  /* 0x000099101f1b7816 */ /* 0x000fc400000000ff */
[----:B------:R-:W-:Y:S01]  /*26f00*/  PRMT R29, R33, 0x9910, RZ ;  /* 0x00009910211d7816 */ /* 0x000fe200000000ff */
[----:B------:R-:W0:Y:S04]  /*26f10*/  LDCU UR9, c[0x0][0x398] ;  /* 0x00007300ff0977ac */ /* 0x000e280008000800 */
[----:B------:R-:W-:Y:S01]  /*26f20*/  @P4 STG.E.U8 desc[UR22][R86.64], R33 ;  /* 0x0000002156004986 */ /* 0x000fe2000c101116 */
[----:B------:R-:W-:-:S03]  /*26f30*/  ISETP.GE.AND P4, PT, R0, UR15, PT ;  /* 0x0000000f00007c0c */ /* 0x000fc6000bf86270 */
[----:B------:R-:W-:Y:S01]  /*26f40*/  @P3 STG.E.U8 desc[UR22][R84.64], R35 ;  /* 0x0000002354003986 */ /* 0x000fe2000c101116 */
[----:B------:R-:W-:Y:S01]  /*26f50*/  ISETP.LT.AND P3, PT, R67, UR4, !P4 ;  /* 0x0000000443007c0c */ /* 0x000fe2000e761270 */
[----:B------:R-:W0:Y:S01]  /*26f60*/  LDCU UR4, c[0x0][0x398] ;  /* 0x00007300ff0477ac */ /* 0x000e220008000800 */
[----:B------:R-:W-:Y:S02]  /*26f70*/  F2FP.SATFINITE.E5M2.F32.PACK_AB_MERGE_C R63, R63, R62, RZ ;  /* 0x0000003e3f3f723e */ /* 0x000fe400048060ff */
[----:B------:R-:W-:-:S03]  /*26f80*/  SHF.R.S32.HI R27, RZ, 0x8, R27 ;  /* 0x00000008ff1b7819 */ /* 0x000fc6000001141b */
[----:B------:R0:W-:Y:S01]  /*26f90*/  @P6 STG.E.U8 desc[UR22][R82.64], R63 ;  /* 0x0000003f52006986 */ /* 0x0001e2000c101116 */
[----:B------:R-:W-:Y:S01]  /*26fa0*/  ISETP.LT.AND P6, PT, R40, UR6, !P4 ;  /* 0x0000000628007c0c */ /* 0x000fe2000e7c1270 */
[----:B------:R-:W0:Y:S04]  /*26fb0*/  LDCU UR6, c[0x0][0x398] ;  /* 0x00007300ff0677ac */ /* 0x000e280008000800 */
[----:B------:R0:W-:Y:S01]  /*26fc0*/  @P3 STG.E.U8 desc[UR22][R80.64], R27 ;  /* 0x0000001b50003986 */ /* 0x0001e2000c101116 */
[----:B-1----:R-:W-:Y:S01]  /*26fd0*/  ISETP.LT.AND P3, PT, R39, UR5, !P4 ;  /* 0x0000000527007c0c */ /* 0x002fe2000e761270 */
[----:B------:R-:W1:Y:S01]  /*26fe0*/  LDCU UR5, c[0x0][0x398] ;  /* 0x00007300ff0577ac */ /* 0x000e620008000800 */
[----:B------:R-:W-:Y:S02]  /*26ff0*/  PRMT R0, R35, 0x9910, RZ ;  /* 0x0000991023007816 */ /* 0x000fe400000000ff */
[----:B0-----:R-:W-:-:S02]  /*27000*/  PRMT R63, R63, 0x9910, RZ ;  /* 0x000099103f3f7816 */ /* 0x001fc400000000ff */
[----:B------:R-:W-:Y:S01]  /*27010*/  ISETP.LT.AND P4, PT, R34, UR4, !P4 ;  /* 0x0000000422007c0c */ /* 0x000fe2000e781270 */
[----:B------:R-:W0:Y:S01]  /*27020*/  LDCU UR4, c[0x0][0x398] ;  /* 0x00007300ff0477ac */ /* 0x000e220008000800 */
[----:B------:R-:W-:Y:S02]  /*27030*/  SHF.R.S32.HI R29, RZ, 0x8, R29 ;  /* 0x00000008ff1d7819 */ /* 0x000fe4000001141d */
[----:B------:R-:W-:Y:S01]  /*27040*/  SHF.R.S32.HI R27, RZ, 0x8, R0 ;  /* 0x00000008ff1b7819 */ /* 0x000fe20000011400 */
[----:B------:R-:W-:Y:S02]  /*27050*/  IMAD.MOV.U32 R0, RZ, RZ, R63 ;  /* 0x000000ffff007224 */ /* 0x000fe400078e003f */
[----:B------:R0:W-:Y:S01]  /*27060*/  @P6 STG.E.U8 desc[UR22][R78.64], R29 ;  /* 0x0000001d4e006986 */ /* 0x0001e2000c101116 */
[----:B------:R-:W-:Y:S01]  /*27070*/  ISETP.LT.AND P6, PT, R67, UR7, !P5 ;  /* 0x0000000743007c0c */ /* 0x000fe2000efc1270 */
[----:B------:R-:W2:Y:S02]  /*27080*/  LDCU UR7, c[0x0][0x398] ;  /* 0x00007300ff0777ac */ /* 0x000ea40008000800 */
[----:B------:R-:W-:Y:S01]  /*27090*/  @P3 STG.E.U8 desc[UR22][R76.64], R27 ;  /* 0x0000001b4c003986 */ /* 0x000fe2000c101116 */
[----:B------:R-:W-:Y:S01]  /*270a0*/  ISETP.LT.AND P3, PT, R40, UR6, !P5 ;  /* 0x0000000628007c0c */ /* 0x000fe2000ef61270 */
[----:B------:R-:W2:Y:S01]  /*270b0*/  LDCU UR6, c[0x0][0x398] ;  /* 0x00007300ff0677ac */ /* 0x000ea20008000800 */
[----:B0-----:R-:W-:-:S05]  /*270c0*/  SHF.R.S32.HI R29, RZ, 0x8, R0 ;  /* 0x00000008ff1d7819 */ /* 0x001fca0000011400 */
[----:B------:R-:W-:Y:S01]  /*270d0*/  @P4 STG.E.U8 desc[UR22][R74.64], R29 ;  /* 0x0000001d4a004986 */ /* 0x000fe2000c101116 */
[----:B-1----:R-:W-:Y:S01]  /*270e0*/  ISETP.LT.AND P4, PT, R39, UR5, !P5 ;  /* 0x0000000527007c0c */ /* 0x002fe2000ef81270 */
[----:B------:R-:W0:Y:S01]  /*270f0*/  LDCU UR5, c[0x0][0x398] ;  /* 0x00007300ff0577ac */ /* 0x000e220008000800 */
[----:B------:R-:W-:Y:S02]  /*27100*/  ISETP.GE.AND P2, PT, R28, UR19, PT ;  /* 0x000000131c007c0c */ /* 0x000fe4000bf46270 */
[----:B---3--:R-:W-:-:S05]  /*27110*/  F2FP.SATFINITE.E5M2.F32.PACK_AB_MERGE_C R31, R68, R73, RZ ;  /* 0x00000049441f723e */ /* 0x008fca00048060ff */
[----:B------:R1:W-:Y:S01]  /*27120*/  @P6 STG.E.U8 desc[UR22][R24.64], R31 ;  /* 0x0000001f18006986 */ /* 0x0003e2000c101116 */
[----:B------:R-:W-:Y:S02]  /*27130*/  ISETP.LT.AND P6, PT, R67, UR10, !P1 ;  /* 0x0000000a43007c0c */ /* 0x000fe4000cfc1270 */
[----:B--2---:R-:W-:Y:S02]  /*27140*/  F2FP.SATFINITE.E5M2.F32.PACK_AB_MERGE_C R33, R70, R69, RZ ;  /* 0x000000454621723e */ /* 0x004fe400048060ff */
[----:B----4-:R-:W-:-:S03]  /*27150*/  F2FP.SATFINITE.E5M2.F32.PACK_AB_MERGE_C R35, R72, R71, RZ ;  /* 0x000000474823723e */ /* 0x010fc600048060ff */
[----:B------:R-:W-:Y:S01]  /*27160*/  @P3 STG.E.U8 desc[UR22][R22.64], R33 ;  /* 0x0000002116003986 */ /* 0x000fe2000c101116 */
[C---:B------:R-:W-:Y:S01]  /*27170*/  ISETP.LT.AND P3, PT, R67.reuse, UR4, !P2 ;  /* 0x0000000443007c0c */ /* 0x040fe2000d761270 */
[----:B------:R-:W2:Y:S02]  /*27180*/  LDCU UR4, c[0x0][0x398] ;  /* 0x00007300ff0477ac */ /* 0x000ea40008000800 */
[----:B------:R3:W-:Y:S01]  /*27190*/  @P4 STG.E.U8 desc[UR22][R20.64], R35 ;  /* 0x0000002314004986 */ /* 0x0007e2000c101116 */
[----:B------:R-:W-:Y:S01]  /*271a0*/  ISETP.LT.AND P4, PT, R67, UR7, !P0 ;  /* 0x0000000743007c0c */ /* 0x000fe2000c781270 */
[----:B------:R-:W4:Y:S02]  /*271b0*/  LDCU UR7, c[0x0][0x398] ;  /* 0x00007300ff0777ac */ /* 0x000f240008000800 */
[----:B------:R-:W4:Y:S04]  /*271c0*/  LDL.LU R67, [R1+0x754] ;  /* 0x0007540001437983 */ /* 0x000f280000300800 */
[----:B------:R-:W4:Y:S04]  /*271d0*/  LDL.LU R41, [R1+0x5f8] ;  /* 0x0005f80001297983 */ /* 0x000f280000300800 */
[----:B------:R-:W4:Y:S04]  /*271e0*/  LDL.LU R38, [R1+0x5fc] ;  /* 0x0005fc0001267983 */ /* 0x000f280000300800 */
[----:B------:R-:W4:Y:S04]  /*271f0*/  LDL.LU R36, [R1+0x3f8] ;  /* 0x0003f80001247983 */ /* 0x000f280000300800 */
[----:B------:R-:W4:Y:S04]  /*27200*/  LDL.LU R37, [R1+0x3fc] ;  /* 0x0003fc0001257983 */ /* 0x000f280000300800 */
[----:B------:R-:W4:Y:S04]  /*27210*/  LDL.LU R32, [R1+0x1f8] ;  /* 0x0001f80001207983 */ /* 0x000f280000300800 */
[----:B------:R-:W4:Y:S04]  /*27220*/  LDL.LU R30, [R1+0x1fc] ;  /* 0x0001fc00011e7983 */ /* 0x000f280000300800 */
[----:B------:R-:W4:Y:S04]  /*27230*/  LDL.LU.64 R72, [R1+0xa8] ;  /* 0x0000a80001487983 */ /* 0x000f280000300a00 */
[----:B------:R-:W4:Y:S04]  /*27240*/  LDL.LU.64 R68, [R1+0xa0] ;  /* 0x0000a00001447983 */ /* 0x000f280000300a00 */
[----:B------:R-:W4:Y:S01]  /*27250*/  LDL.LU.64 R70, [R1+0x78] ;  /* 0x0000780001467983 */ /* 0x000f220000300a00 */
[----:B------:R-:W-:Y:S01]  /*27260*/  ISETP.LT.AND P5, PT, R34, UR9, !P5 ;  /* 0x0000000922007c0c */ /* 0x000fe2000efa1270 */
[----:B------:R-:W2:Y:S01]  /*27270*/  LDCU UR9, c[0x0][0x398] ;  /* 0x00007300ff0977ac */ /* 0x000ea20008000800 */
[----:B------:R-:W-:-:S02]  /*27280*/  PRMT R0, R31, 0x9910, RZ ;  /* 0x000099101f007816 */ /* 0x000fc400000000ff */
[----:B------:R-:W-:Y:S02]  /*27290*/  F2FP.SATFINITE.E5M2.F32.PACK_AB_MERGE_C R65, R65, R64, RZ ;  /* 0x000000404141723e */ /* 0x000fe400048060ff */
[----:B-1----:R-:W-:Y:S02]  /*272a0*/  SHF.R.S32.HI R25, RZ, 0x8, R0 ;  /* 0x00000008ff197819 */ /* 0x002fe40000011400 */
[----:B------:R-:W-:-:S05]  /*272b0*/  PRMT R0, R33, 0x9910, RZ ;  /* 0x0000991021007816 */ /* 0x000fca00000000ff */
[----:B------:R1:W-:Y:S01]  /*272c0*/  @P5 STG.E.U8 desc[UR22][R18.64], R65 ;  /* 0x0000004112005986 */ /* 0x0003e2000c101116 */
[----:B0-----:R-:W-:Y:S01]  /*272d0*/  ISETP.LT.AND P5, PT, R40, UR5, !P2 ;  /* 0x0000000528007c0c */ /* 0x001fe2000d7a1270 */
[----:B------:R-:W0:Y:S02]  /*272e0*/  LDCU UR5, c[0x0][0x398] ;  /* 0x00007300ff0577ac */ /* 0x000e240008000800 */
[----:B------:R1:W-:Y:S01]  /*272f0*/  @P3 STG.E.U8 desc[UR22][R16.64], R25 ;  /* 0x0000001910003986 */ /* 0x0003e2000c101116 */
[----:B------:R-:W-:Y:S02]  /*27300*/  ISETP.LT.AND P3, PT, R39, UR6, !P2 ;  /* 0x0000000627007c0c */ /* 0x000fe4000d761270 */
[----:B---3--:R-:W-:Y:S02]  /*27310*/  PRMT R20, R35, 0x9910, RZ ;  /* 0x0000991023147816 */ /* 0x008fe400000000ff */
[----:B--2---:R-:W-:Y:S01]  /*27320*/  ISETP.LT.AND P2, PT, R34, UR4, !P2 ;  /* 0x0000000422007c0c */ /* 0x004fe2000d741270 */
[----:B------:R-:W2:Y:S01]  /*27330*/  LDCU UR4, c[0x0][0x398] ;  /* 0x00007300ff0477ac */ /* 0x000ea20008000800 */
[----:B------:R-:W-:-:S02]  /*27340*/  PRMT R21, R65, 0x9910, RZ ;  /* 0x0000991041157816 */ /* 0x000fc400000000ff */
[----:B-1----:R-:W-:Y:S02]  /*27350*/  SHF.R.S32.HI R19, RZ, 0x8, R20 ;  /* 0x00000008ff137819 */ /* 0x002fe40000011414 */
[----:B------:R-:W-:Y:S02]  /*27360*/  SHF.R.S32.HI R17, RZ, 0x8, R0 ;  /* 0x00000008ff117819 */ /* 0x000fe40000011400 */
[----:B------:R-:W-:-:S03]  /*27370*/  SHF.R.S32.HI R21, RZ, 0x8, R21 ;  /* 0x00000008ff157819 */ /* 0x000fc60000011415 */
[----:B------:R1:W-:Y:S04]  /*27380*/  @P5 STG.E.U8 desc[UR22][R14.64], R17 ;  /* 0x000000110e005986 */ /* 0x0003e8000c101116 */
[----:B------:R-:W-:Y:S01]  /*27390*/  @P3 STG.E.U8 desc[UR22][R12.64], R19 ;  /* 0x000000130c003986 */ /* 0x000fe2000c101116 */
[----:B----4-:R-:W-:-:S03]  /*273a0*/  ISETP.LT.AND P3, PT, R40, UR7, !P0 ;  /* 0x0000000728007c0c */ /* 0x010fc6000c761270 */
[----:B------:R3:W-:Y:S01]  /*273b0*/  @P2 STG.E.U8 desc[UR22][R10.64], R21 ;  /* 0x000000150a002986 */ /* 0x0007e2000c101116 */
[----:B------:R-:W-:Y:S02]  /*273c0*/  ISETP.LT.AND P2, PT, R39, UR9, !P0 ;  /* 0x0000000927007c0c */ /* 0x000fe4000c741270 */
[----:B0-----:R-:W-:Y:S02]  /*273d0*/  ISETP.LT.AND P0, PT, R34, UR5, !P0 ;  /* 0x0000000522007c0c */ /* 0x001fe4000c701270 */
[----:B------:R-:W-:Y:S02]  /*273e0*/  ISETP.LT.AND P5, PT, R40, UR11, !P1 ;  /* 0x0000000b28007c0c */ /* 0x000fe4000cfa1270 */
[----:B------:R-:W-:Y:S02]  /*273f0*/  F2FP.SATFINITE.E5M2.F32.PACK_AB_MERGE_C R23, R38, R41, RZ ;  /* 0x000000292617723e */ /* 0x000fe400048060ff */
[----:B-1----:R-:W-:-:S03]  /*27400*/  F2FP.SATFINITE.E5M2.F32.PACK_AB_MERGE_C R15, R37, R36, RZ ;  /* 0x00000024250f723e */ /* 0x002fc600048060ff */
[----:B------:R0:W-:Y:S01]  /*27410*/  @P4 STG.E.U8 desc[UR22][R8.64], R23 ;  /* 0x0000001708004986 */ /* 0x0001e2000c101116 */
[----:B---3--:R-:W-:Y:S02]  /*27420*/  PRMT R10, R15, 0x9910, RZ ;  /* 0x000099100f0a7816 */ /* 0x008fe400000000ff */
[----:B------:R-:W-:Y:S02]  /*27430*/  F2FP.SATFINITE.E5M2.F32.PACK_AB_MERGE_C R13, R30, R32, RZ ;  /* 0x000000201e0d723e */ /* 0x000fe400048060ff */
[----:B------:R-:W-:Y:S02]  /*27440*/  ISETP.LT.AND P4, PT, R39, UR12, !P1 ;  /* 0x0000000c27007c0c */ /* 0x000fe4000cf81270 */
[----:B0-----:R-:W-:Y:S01]  /*27450*/  PRMT R9, R13, 0x9910, RZ ;  /* 0x000099100d097816 */ /* 0x001fe200000000ff */
[----:B------:R0:W-:Y:S01]  /*27460*/  @P3 STG.E.U8 desc[UR22][R6.64], R15 ;  /* 0x0000000f06003986 */ /* 0x0001e2000c101116 */
[----:B------:R-:W-:Y:S01]  /*27470*/  PRMT R0, R23, 0x9910, RZ ;  /* 0x0000991017007816 */ /* 0x000fe200000000ff */
[----:B------:R-:W-:Y:S01]  /*27480*/  IMAD.MOV.U32 R8, RZ, RZ, R10 ;  /* 0x000000ffff087224 */ /* 0x000fe200078e000a */
[----:B------:R-:W-:Y:S01]  /*27490*/  F2FP.SATFINITE.E5M2.F32.PACK_AB_MERGE_C R67, R67, R66, RZ ;  /* 0x000000424343723e */ /* 0x000fe200048060ff */
[----:B------:R1:W-:Y:S01]  /*274a0*/  @P2 STG.E.U8 desc[UR22][R2.64], R13 ;  /* 0x0000000d02002986 */ /* 0x0003e2000c101116 */
[----:B------:R-:W-:-:S02]  /*274b0*/  SHF.R.S32.HI R0, RZ, 0x8, R0 ;  /* 0x00000008ff007819 */ /* 0x000fc40000011400 */
[----:B------:R-:W-:Y:S01]  /*274c0*/  SHF.R.S32.HI R8, RZ, 0x8, R8 ;  /* 0x00000008ff087819 */ /* 0x000fe20000011408 */
[----:B0-----:R-:W-:Y:S01]  /*274d0*/  IMAD.MOV.U32 R6, RZ, RZ, R9 ;  /* 0x000000ffff067224 */ /* 0x001fe200078e0009 */
[----:B------:R-:W-:Y:S04]  /*274e0*/  @P0 STG.E.U8 desc[UR22][R4.64], R67 ;  /* 0x0000004304000986 */ /* 0x000fe8000c101116 */
[----:B-1----:R-:W-:Y:S01]  /*274f0*/  SHF.R.S32.HI R2, RZ, 0x8, R6 ;  /* 0x00000008ff027819 */ /* 0x002fe20000011406 */
[----:B------:R-:W-:Y:S04]  /*27500*/  @P6 STG.E.U8 desc[UR22][R72.64], R0 ;  /* 0x0000000048006986 */ /* 0x000fe8000c101116 */
[----:B------:R-:W-:Y:S04]  /*27510*/  @P5 STG.E.U8 desc[UR22][R68.64], R8 ;  /* 0x0000000844005986 */ /* 0x000fe8000c101116 */
[----:B------:R0:W-:Y:S04]  /*27520*/  @P4 STG.E.U8 desc[UR22][R70.64], R2 ;  /* 0x0000000246004986 */ /* 0x0001e8000c101116 */
[----:B0-----:R-:W3:Y:S01]  /*27530*/  LDL.LU.64 R70, [R1+0x58] ;  /* 0x0000580001467983 */ /* 0x001ee20000300a00 */
[----:B------:R-:W-:-:S02]  /*27540*/  PRMT R10, R67, 0x9910, RZ ;  /* 0x00009910430a7816 */ /* 0x000fc400000000ff */
[----:B--2---:R-:W-:-:S03]  /*27550*/  ISETP.LT.AND P1, PT, R34, UR4, !P1 ;  /* 0x0000000422007c0c */ /* 0x004fc6000cf21270 */
[----:B------:R-:W-:-:S05]  /*27560*/  IMAD.MOV.U32 R7, RZ, RZ, R10 ;  /* 0x000000ffff077224 */ /* 0x000fca00078e000a */
[----:B------:R-:W-:-:S05]  /*27570*/  SHF.R.S32.HI R3, RZ, 0x8, R7 ;  /* 0x00000008ff037819 */ /* 0x000fca0000011407 */
[----:B---3--:R0:W-:Y:S01]  /*27580*/  @P1 STG.E.U8 desc[UR22][R70.64], R3 ;  /* 0x0000000346001986 */ /* 0x0081e2000c101116 */
[----:B------:R-:W-:Y:S06]  /*27590*/  BAR.SYNC.DEFER_BLOCKING 0x0 ;  /* 0x0000000000007b1d */ /* 0x000fec0000010000 */
[----:B------:R-:W-:Y:S05]  /*275a0*/  BRA.U UP0, `(.L_x_13) ;  /* 0x0000000100a07547 */ /* 0x000fea000b800000 */
[----:B------:R-:W1:Y:S01]  /*275b0*/  S2UR UR5, SR_CgaCtaId ;  /* 0x00000000000579c3 */ /* 0x000e620000008800 */
[----:B------:R-:W-:Y:S01]  /*275c0*/  NOP ;  /* 0x0000000000007918 */ /* 0x000fe20000000000 */
[----:B------:R-:W-:Y:S01]  /*275d0*/  UMOV UR4, 0x50 ;  /* 0x0000005000047882 */ /* 0x000fe20000000000 */
[----:B------:R-:W-:Y:S02]  /*275e0*/  IMAD.U32 R0, RZ, RZ, UR8 ;  /* 0x00000008ff007e24 */ /* 0x000fe4000f8e00ff */
[----:B0-----:R-:W-:Y:S02]  /*275f0*/  IMAD.MOV.U32 R3, RZ, RZ, 0xffff ;  /* 0x0000ffffff037424 */ /* 0x001fe400078e00ff */
[----:B------:R-:W-:Y:S01]  /*27600*/  IMAD.MOV.U32 R7, RZ, RZ, 0x1 ;  /* 0x00000001ff077424 */ /* 0x000fe200078e00ff */
[----:B------:R-:W-:-:S04]  /*27610*/  LOP3.LUT R0, R0, 0xffff, RZ, 0xc0, !PT ;  /* 0x0000ffff00007812 */ /* 0x000fc800078ec0ff */
[----:B------:R-:W-:-:S05]  /*27620*/  SHF.R.U32.HI R0, RZ, 0x5, R0 ;  /* 0x00000005ff007819 */ /* 0x000fca0000011600 */
[----:B------:R-:W-:Y:S01]  /*27630*/  VIADD R2, R0, 0x10 ;  /* 0x0000001000027836 */ /* 0x000fe20000000000 */
[----:B------:R-:W-:Y:S01]  /*27640*/  SHF.L.U32 R0, R3, R0, RZ ;  /* 0x0000000003007219 */ /* 0x000fe200000006ff */
[----:B-1----:R-:W-:-:S03]  /*27650*/  ULEA UR6, UR5, UR4, 0x18 ;  /* 0x0000000405067291 */ /* 0x002fc6000f8ec0ff */
[----:B------:R-:W-:-:S04]  /*27660*/  SHF.L.U32 R3, R7, R2, RZ ;  /* 0x0000000207037219 */ /* 0x000fc800000006ff */
[----:B------:R-:W-:Y:S02]  /*27670*/  LOP3.LUT R0, R3, R0, RZ, 0xfc, !PT ;  /* 0x0000000003007212 */ /* 0x000fe400078efcff */
[----:B------:R-:W0:Y:S02]  /*27680*/  LDS R5, [UR6] ;  /* 0x00000006ff057984 */ /* 0x000e240008000800 */
[C---:B------:R-:W-:Y:S02]  /*27690*/  LOP3.LUT R2, R0.reuse, 0xffff, RZ, 0xc0, !PT ;  /* 0x0000ffff00027812 */ /* 0x040fe400078ec0ff */
[----:B0-----:R-:W-:-:S04]  /*276a0*/  LOP3.LUT R3, R0, 0xffff, R5, 0x80, !PT ;  /* 0x0000ffff00037812 */ /* 0x001fc800078e8005 */
[----:B------:R-:W-:-:S13]  /*276b0*/  ISETP.NE.AND P0, PT, R3, R2, PT ;  /* 0x000000020300720c */ /* 0x000fda0003f05270 */
[----:B------:R-:W-:Y:S05]  /*276c0*/  @P0 BRA `(.L_x_14) ;  /* 0x0000000000500947 */ /* 0x000fea0003800000 */
[----:B------:R-:W-:Y:S02]  /*276d0*/  SHF.R.U32.HI R5, RZ, 0x10, R5 ;  /* 0x00000010ff057819 */ /* 0x000fe40000011605 */
[----:B------:R-:W-:-:S04]  /*276e0*/  SHF.R.U32.HI R2, RZ, 0x10, R0 ;  /* 0x00000010ff027819 */ /* 0x000fc80000011600 */
[----:B------:R-:W-:-:S04]  /*276f0*/  LOP3.LUT R5, R5, R2, RZ, 0xc0, !PT ;  /* 0x0000000205057212 */ /* 0x000fc800078ec0ff */
[----:B------:R-:W-:-:S13]  /*27700*/  ISETP.NE.AND P0, PT, R5, R2, PT ;  /* 0x000000020500720c */ /* 0x000fda0003f05270 */
[----:B------:R-:W-:Y:S05]  /*27710*/  @P0 BRA `(.L_x_15) ;  /* 0x0000000000300947 */ /* 0x000fea0003800000 */
[----:B------:R-:W-:Y:S01]  /*27720*/  R2UR UR4, R0 ;  /* 0x00000000000472ca */ /* 0x000fe200000e0000 */
[----:B------:R-:W-:Y:S01]  /*27730*/  VOTEU.ANY UR5, UPT, PT ;  /* 0x0000000000057886 */ /* 0x000fe200038e0100 */
[----:B------:R-:W0:Y:S01]  /*27740*/  S2R R0, SR_LANEID ;  /* 0x0000000000007919 */ /* 0x000e220000000000 */
[----:B------:R-:W-:-:S10]  /*27750*/  UFLO.U32 UR5, UR5 ;  /* 0x00000005000572bd */ /* 0x000fd400080e0000 */
[----:B------:R-:W-:-:S06]  /*27760*/  ULOP3.LUT UR4, URZ, UR4, URZ, 0x33, !UPT ;  /* 0x00000004ff047292 */ /* 0x000fcc000f8e33ff */
[----:B------:R-:W-:-:S04]  /*27770*/  IMAD.U32 R2, RZ, RZ, UR4 ;  /* 0x00000004ff027e24 */ /* 0x000fc8000f8e00ff */
[----:B------:R-:W1:Y:S02]  /*27780*/  REDUX UR7, R2 ;  /* 0x00000000020773c4 */ /* 0x000e640000000000 */
[----:B------:R2:W-:Y:S01]  /*27790*/  UTCATOMSWS.AND URZ, UR4 ;  /* 0x0000000400ff79e3 */ /* 0x0005e20008000000 */
[----:B0-----:R-:W-:Y:S01]  /*277a0*/  ISETP.EQ.U32.AND P0, PT, R0, UR5, PT ;  /* 0x0000000500007c0c */ /* 0x001fe2000bf02070 */
[----:B-1----:R-:W-:-:S12]  /*277b0*/  IMAD.U32 R0, RZ, RZ, UR7 ;  /* 0x00000007ff007e24 */ /* 0x002fd8000f8e00ff */
[----:B------:R2:W-:Y:S01]  /*277c0*/  @P0 ATOMS.AND RZ, [UR6], R0 ;  /* 0x00000000ffff098c */ /* 0x0005e2000a800006 */
[----:B------:R-:W-:Y:S05]  /*277d0*/  BRA `(.L_x_13) ;  /* 0x0000000000147947 */ /* 0x000fea0003800000 */
.L_x_15:
[----:B------:R-:W-:-:S07]  /*277e0*/  MOV R2, 0x27800 ;  /* 0x0002780000027802 */ /* 0x000fce0000000f00 */
[----:B------:R-:W-:Y:S05]  /*277f0*/  CALL.REL.NOINC `($__internal_0_$__cuda_sm10x_tcgen05_guardrail_trap_col_being_dealloced_not_returned_by_alloc) ;  /* 0x00000000002c7944 */ /* 0x000fea0003c00000 */
[----:B------:R-:W-:Y:S05]  /*27800*/  BRA `(.L_x_13) ;  /* 0x0000000000087947 */ /* 0x000fea0003800000 */
.L_x_14:
[----:B------:R-:W-:-:S07]  /*27810*/  MOV R2, 0x27830 ;  /* 0x0002783000027802 */ /* 0x000fce0000000f00 */
[----:B------:R-:W-:Y:S05]  /*27820*/  CALL.REL.NOINC `($__internal_2_$__cuda_sm10x_tcgen05_guardrail_trap_unallocated_columns_being_dealloced) ;  /* 0x0000000000387944 */ /* 0x000fea0003c00000 */
.L_x_13:
[----:B------:R-:W-:Y:S01]  /*27830*/  NOP ;  /* 0x0000000000007918 */ /* 0x000fe20000000000 */
[----:B--2---:R-:W-:Y:S05]  /*27840*/  EXIT ;  /* 0x000000000000794d */ /* 0x004fea0003800000 */
.L_x_8:
[----:B------:R-:W0:Y:S02]  /*27850*/  SYNCS.PHASECHK.TRANS64.TRYWAIT P1, [UR11], R30 ;  /* 0x0000001eff0075a7 */ /* 0x000e24000802110b */
[----:B0-----:R-:W-:Y:S05]  /*27860*/  @!P1 BRA `(.L_x_8) ;  /* 0xfffffffc00f89947 */ /* 0x001fea000383ffff */
[----:B------:R-:W-:Y:S05]  /*27870*/  BRA `(.L_x_16) ;  /* 0xfffffe6800887947 */ /* 0x000fea000383ffff */
.L_x_12:
[----:B------:R-:W1:Y:S02]  /*27880*/  SYNCS.PHASECHK.TRANS64.TRYWAIT P0, [UR11], R0 ;  /* 0x00000000ff0075a7 */ /* 0x000e64000800110b */
[----:B-1----:R-:W-:Y:S05]  /*27890*/  @!P0 BRA `(.L_x_12) ;  /* 0xfffffffc00f88947 */ /* 0x002fea000383ffff */
[----:B------:R-:W-:Y:S05]  /*278a0*/  BRA `(.L_x_11) ;  /* 0xfffffec000007947 */ /* 0x000fea000383ffff */
        .weak           $__internal_0_$__cuda_sm10x_tcgen05_guardrail_trap_col_being_dealloced_not_returned_by_alloc
        .type           $__internal_0_$__cuda_sm10x_tcgen05_guardrail_trap_col_being_dealloced_not_returned_by_alloc,@function
        .size           $__internal_0_$__cuda_sm10x_tcgen05_guardrail_trap_col_being_dealloced_not_returned_by_alloc,($__internal_1_$__cuda_sm10x_tcgen05_guardrail_trap_phase_invalid_during_alloc - $__internal_0_$__cuda_sm10x_tcgen05_guardrail_trap_col_being_dealloced_not_returned_by_alloc)
$__internal_0_$__cuda_sm10x_tcgen05_guardrail_trap_col_being_dealloced_not_returned_by_alloc:
[----:B------:R-:W-:Y:S05]  /*278b0*/  BPT.TRAP 0x1 ;  /* 0x000000040000795c */ /* 0x000fea0000300000 */
[----:B------:R-:W-:-:S04]  /*278c0*/  IMAD.MOV.U32 R3, RZ, RZ, 0x0 ;  /* 0x00000000ff037424 */ /* 0x000fc800078e00ff */
[----:B------:R-:W-:Y:S05]  /*278d0*/  RET.REL.NODEC R2 `(matmul_kernel) ;  /* 0xfffffd8402c87950 */ /* 0x000fea0003c3ffff */
        .weak           $__internal_1_$__cuda_sm10x_tcgen05_guardrail_trap_phase_invalid_during_alloc
        .type           $__internal_1_$__cuda_sm10x_tcgen05_guardrail_trap_phase_invalid_during_alloc,@function
        .size           $__internal_1_$__cuda_sm10x_tcgen05_guardrail_trap_phase_invalid_during_alloc,($__internal_2_$__cuda_sm10x_tcgen05_guardrail_trap_unallocated_columns_being_dealloced - $__internal_1_$__cuda_sm10x_tcgen05_guardrail_trap_phase_invalid_during_alloc)
$__internal_1_$__cuda_sm10x_tcgen05_guardrail_trap_phase_invalid_during_alloc:
[----:B------:R-:W-:Y:S05]  /*278e0*/  BPT.TRAP 0x1 ;  /* 0x000000040000795c */ /* 0x000fea0000300000 */
[----:B------:R-:W-:-:S04]  /*278f0*/  IMAD.MOV.U32 R3, RZ, RZ, 0x0 ;  /* 0x00000000ff037424 */ /* 0x000fc800078e00ff */
[----:B------:R-:W-:Y:S05]  /*27900*/  RET.REL.NODEC R2 `(matmul_kernel) ;  /* 0xfffffd8402bc7950 */ /* 0x000fea0003c3ffff */
        .weak           $__internal_2_$__cuda_sm10x_tcgen05_guardrail_trap_unallocated_columns_being_dealloced
        .type           $__internal_2_$__cuda_sm10x_tcgen05_guardrail_trap_unallocated_columns_being_dealloced,@function
        .size           $__internal_2_$__cuda_sm10x_tcgen05_guardrail_trap_unallocated_columns_being_dealloced,(.L_x_20 - $__internal_2_$__cuda_sm10x_tcgen05_guardrail_trap_unallocated_columns_being_dealloced)
$__internal_2_$__cuda_sm10x_tcgen05_guardrail_trap_unallocated_columns_being_dealloced:
[----:B------:R-:W-:Y:S05]  /*27910*/  BPT.TRAP 0x1 ;  /* 0x000000040000795c */ /* 0x000fea0000300000 */
[----:B------:R-:W-:-:S04]  /*27920*/  IMAD.MOV.U32 R3, RZ, RZ, 0x0 ;  /* 0x00000000ff037424 */ /* 0x000fc800078e00ff */
[----:B------:R-:W-:Y:S05]  /*27930*/  RET.REL.NODEC R2 `(matmul_kernel) ;  /* 0xfffffd8402b07950 */ /* 0x000fea0003c3ffff */
.L_x_17:
[----:B------:R-:W-:-:S00]  /*27940*/  BRA `(.L_x_17) ;  /* 0xfffffffc00fc7947 */ /* 0x000fc0000383ffff */
[----:B------:R-:W-:-:S00]  /*27950*/  NOP ;  /* 0x0000000000007918 */ /* 0x000fc00000000000 */
        /* <DEDUP_REMOVED lines=10> */
.L_x_20:


//--------------------- .nv.shared.matmul_kernel  --------------------------
	.section	.nv.shared.matmul_kernel,"aw",@nobits
	.sectionflags	@""
	.align	16
	.zero		1024


//--------------------- .nv.shared.reserved.0     --------------------------
	.section	.nv.shared.reserved.0,"aw",@nobits
	.align	8
	.weak		__nv_reservedSMEM_offset_0_alias
	.size		__nv_reservedSMEM_offset_0_alias, 0, 64
	.other		__nv_reservedSMEM_offset_0_alias,@"STO_CUDA_RESERVED_SHARED STV_DEFAULT"
__nv_reservedSMEM_offset_0_alias:
	.zero		0
.nv.shared.reserved.0:
	.zero		64
	.weak		__nv_reservedSMEM_allocation_phase
	.type		__nv_reservedSMEM_allocation_phase,@object
	.size		__nv_reservedSMEM_allocation_phase,(.L_0 - __nv_reservedSMEM_allocation_phase)
__nv_reservedSMEM_allocation_phase:
	.zero		1
.L_0:
	.zero		7
	.weak		__nv_reservedSMEM_devtool_atexit_pc
	.type		__nv_reservedSMEM_devtool_atexit_pc,@object
	.size		__nv_reservedSMEM_devtool_atexit_pc,(__nv_reservedSMEM_allocation_mask - __nv_reservedSMEM_devtool_atexit_pc)
__nv_reservedSMEM_devtool_atexit_pc:
	.zero		8
	.weak		__nv_reservedSMEM_allocation_mask
	.type		__nv_reservedSMEM_allocation_mask,@object
	.size		__nv_reservedSMEM_allocation_mask,(.L_2 - __nv_reservedSMEM_allocation_mask)
__nv_reservedSMEM_allocation_mask:
	.zero		4
.L_2:


//--------------------- .nv.constant0.matmul_kernel --------------------------
	.section	.nv.constant0.matmul_kernel,"a",@progbits
	.sectionflags	@""
	.align	4
.nv.constant0.matmul_kernel:
	.zero		976


//--------------------- SYMBOLS --------------------------

	.type		.nv.reservedSmem.offset0,@object
	.size		.nv.reservedSmem.offset0,0x4
	.type		.nv.reservedSmem.cap,@object
	.size		.nv.reservedSmem.cap,0x4
